	.target	sm_80

	.elftype	@"ET_EXEC"


//--------------------- .note.nv.tkinfo           --------------------------
	.section	.note.nv.tkinfo,"",@"SHT_NOTE"
	.sectionflags	@"SHF_NOTE_NV_TKINFO"
	.tkinfo
        /*0018*/ 	.word	0x00000002
        /*0030*/ 	.string	""
        /*0030*/ 	.string	"ptxas"
        /*0030*/ 	.string	"Cuda compilation tools, release 13.0, V13.0.88"
        /*0030*/ 	.string	"Build cuda_13.0.r13.0/compiler.36424714_0"
        /*0030*/ 	.string	"-v  -suppress-debug-info  -lineinfo  -arch sm_80 "



//--------------------- .note.nv.cuinfo           --------------------------
	.section	.note.nv.cuinfo,"",@"SHT_NOTE"
	.sectionflags	@"SHF_NOTE_NV_CUINFO"
        /*0018*/ 	.short	0x0002
        /*001a*/ 	.short	0x0050
        /*001c*/ 	.short	0x0082
	.zero		2


//--------------------- .nv.info                  --------------------------
	.section	.nv.info,"",@"SHT_CUDA_INFO"
	.align	4


	//----- nvinfo : EIATTR_REGCOUNT
	.align		4
        /*0000*/ 	.byte	0x04, 0x2f
        /*0002*/ 	.short	(.L_2 - .L_1)
	.align		4
.L_1:
        /*0004*/ 	.word	index@(attn_fwd)
        /*0008*/ 	.word	0x00000020


	//----- nvinfo : EIATTR_FRAME_SIZE
	.align		4
.L_2:
        /*000c*/ 	.byte	0x04, 0x11
        /*000e*/ 	.short	(.L_4 - .L_3)
	.align		4
.L_3:
        /*0010*/ 	.word	index@(attn_fwd)
        /*0014*/ 	.word	0x00001928


	//----- nvinfo : EIATTR_MIN_STACK_SIZE
	.align		4
.L_4:
        /*0018*/ 	.byte	0x04, 0x12
        /*001a*/ 	.short	(.L_6 - .L_5)
	.align		4
.L_5:
        /*001c*/ 	.word	index@(attn_fwd)
        /*0020*/ 	.word	0x00001928
.L_6:


//--------------------- .nv.info.attn_fwd         --------------------------
	.section	.nv.info.attn_fwd,"",@"SHT_CUDA_INFO"
	.sectionflags	@""
	.align	4


	//----- nvinfo : EIATTR_CUDA_API_VERSION
	.align		4
        /*0000*/ 	.byte	0x04, 0x37
        /*0002*/ 	.short	(.L_8 - .L_7)
.L_7:
        /*0004*/ 	.word	0x00000082


	//----- nvinfo : EIATTR_SW2861232_WAR
	.align		4
.L_8:
        /*0008*/ 	.byte	0x01, 0x35
	.zero		2


	//----- nvinfo : EIATTR_PARAM_CBANK
	.align		4
        /*000c*/ 	.byte	0x04, 0x0a
        /*000e*/ 	.short	(.L_10 - .L_9)
	.align		4
.L_9:
        /*0010*/ 	.word	index@(.nv.constant0.attn_fwd)
        /*0014*/ 	.short	0x0160
        /*0016*/ 	.short	0x0088


	//----- nvinfo : EIATTR_CBANK_PARAM_SIZE
	.align		4
.L_10:
        /*0018*/ 	.byte	0x03, 0x19
        /*001a*/ 	.short	0x0088


	//----- nvinfo : EIATTR_KPARAM_INFO
	.align		4
        /*001c*/ 	.byte	0x04, 0x17
        /*001e*/ 	.short	(.L_12 - .L_11)
.L_11:
        /*0020*/ 	.word	0x00000000
        /*0024*/ 	.short	0x0019
        /*0026*/ 	.short	0x0080
        /*0028*/ 	.byte	0x00, 0xf4, 0x21, 0x00


	//----- nvinfo : EIATTR_KPARAM_INFO
	.align		4
.L_12:
        /*002c*/ 	.byte	0x04, 0x17
        /*002e*/ 	.short	(.L_14 - .L_13)
.L_13:
        /*0030*/ 	.word	0x00000000
        /*0034*/ 	.short	0x0018
        /*0036*/ 	.short	0x0078
        /*0038*/ 	.byte	0x00, 0xf4, 0x21, 0x00


	//----- nvinfo : EIATTR_KPARAM_INFO
	.align		4
.L_14:
        /*003c*/ 	.byte	0x04, 0x17
        /*003e*/ 	.short	(.L_16 - .L_15)
.L_15:
        /*0040*/ 	.word	0x00000000
        /*0044*/ 	.short	0x0017
        /*0046*/ 	.short	0x0070
        /*0048*/ 	.byte	0x00, 0xf0, 0x11, 0x00


	//----- nvinfo : EIATTR_KPARAM_INFO
	.align		4
.L_16:
        /*004c*/ 	.byte	0x04, 0x17
        /*004e*/ 	.short	(.L_18 - .L_17)
.L_17:
        /*0050*/ 	.word	0x00000000
        /*0054*/ 	.short	0x0016
        /*0056*/ 	.short	0x006c
        /*0058*/ 	.byte	0x00, 0xf0, 0x11, 0x00


	//----- nvinfo : EIATTR_KPARAM_INFO
	.align		4
.L_18:
        /*005c*/ 	.byte	0x04, 0x17
        /*005e*/ 	.short	(.L_20 - .L_19)
.L_19:
        /*0060*/ 	.word	0x00000000
        /*0064*/ 	.short	0x0015
        /*0066*/ 	.short	0x0068
        /*0068*/ 	.byte	0x00, 0xf0, 0x11, 0x00


	//----- nvinfo : EIATTR_KPARAM_INFO
	.align		4
.L_20:
        /*006c*/ 	.byte	0x04, 0x17
        /*006e*/ 	.short	(.L_22 - .L_21)
.L_21:
        /*0070*/ 	.word	0x00000000
        /*0074*/ 	.short	0x0014
        /*0076*/ 	.short	0x0064
        /*0078*/ 	.byte	0x00, 0xf0, 0x11, 0x00


	//----- nvinfo : EIATTR_KPARAM_INFO
	.align		4
.L_22:
        /*007c*/ 	.byte	0x04, 0x17
        /*007e*/ 	.short	(.L_24 - .L_23)
.L_23:
        /*0080*/ 	.word	0x00000000
        /*0084*/ 	.short	0x0013
        /*0086*/ 	.short	0x0060
        /*0088*/ 	.byte	0x00, 0xf0, 0x11, 0x00


	//----- nvinfo : EIATTR_KPARAM_INFO
	.align		4
.L_24:
        /*008c*/ 	.byte	0x04, 0x17
        /*008e*/ 	.short	(.L_26 - .L_25)
.L_25:
        /*0090*/ 	.word	0x00000000
        /*0094*/ 	.short	0x0012
        /*0096*/ 	.short	0x005c
        /*0098*/ 	.byte	0x00, 0xf0, 0x11, 0x00


	//----- nvinfo : EIATTR_KPARAM_INFO
	.align		4
.L_26:
        /*009c*/ 	.byte	0x04, 0x17
        /*009e*/ 	.short	(.L_28 - .L_27)
.L_27:
        /*00a0*/ 	.word	0x00000000
        /*00a4*/ 	.short	0x0011
        /*00a6*/ 	.short	0x0058
        /*00a8*/ 	.byte	0x00, 0xf0, 0x11, 0x00


	//----- nvinfo : EIATTR_KPARAM_INFO
	.align		4
.L_28:
        /*00ac*/ 	.byte	0x04, 0x17
        /*00ae*/ 	.short	(.L_30 - .L_29)
.L_29:
        /*00b0*/ 	.word	0x00000000
        /*00b4*/ 	.short	0x0010
        /*00b6*/ 	.short	0x0054
        /*00b8*/ 	.byte	0x00, 0xf0, 0x11, 0x00


	//----- nvinfo : EIATTR_KPARAM_INFO
	.align		4
.L_30:
        /*00bc*/ 	.byte	0x04, 0x17
        /*00be*/ 	.short	(.L_32 - .L_31)
.L_31:
        /*00c0*/ 	.word	0x00000000
        /*00c4*/ 	.short	0x000f
        /*00c6*/ 	.short	0x0050
        /*00c8*/ 	.byte	0x00, 0xf0, 0x11, 0x00


	//----- nvinfo : EIATTR_KPARAM_INFO
	.align		4
.L_32:
        /*00cc*/ 	.byte	0x04, 0x17
        /*00ce*/ 	.short	(.L_34 - .L_33)
.L_33:
        /*00d0*/ 	.word	0x00000000
        /*00d4*/ 	.short	0x000e
        /*00d6*/ 	.short	0x004c
        /*00d8*/ 	.byte	0x00, 0xf0, 0x11, 0x00


	//----- nvinfo : EIATTR_KPARAM_INFO
	.align		4
.L_34:
        /*00dc*/ 	.byte	0x04, 0x17
        /*00de*/ 	.short	(.L_36 - .L_35)
.L_35:
        /*00e0*/ 	.word	0x00000000
        /*00e4*/ 	.short	0x000d
        /*00e6*/ 	.short	0x0048
        /*00e8*/ 	.byte	0x00, 0xf0, 0x11, 0x00


	//----- nvinfo : EIATTR_KPARAM_INFO
	.align		4
.L_36:
        /*00ec*/ 	.byte	0x04, 0x17
        /*00ee*/ 	.short	(.L_38 - .L_37)
.L_37:
        /*00f0*/ 	.word	0x00000000
        /*00f4*/ 	.short	0x000c
        /*00f6*/ 	.short	0x0044
        /*00f8*/ 	.byte	0x00, 0xf0, 0x11, 0x00


	//----- nvinfo : EIATTR_KPARAM_INFO
	.align		4
.L_38:
        /*00fc*/ 	.byte	0x04, 0x17
        /*00fe*/ 	.short	(.L_40 - .L_39)
.L_39:
        /*0100*/ 	.word	0x00000000
        /*0104*/ 	.short	0x000b
        /*0106*/ 	.short	0x0040
        /*0108*/ 	.byte	0x00, 0xf0, 0x11, 0x00


	//----- nvinfo : EIATTR_KPARAM_INFO
	.align		4
.L_40:
        /*010c*/ 	.byte	0x04, 0x17
        /*010e*/ 	.short	(.L_42 - .L_41)
.L_41:
        /*0110*/ 	.word	0x00000000
        /*0114*/ 	.short	0x000a
        /*0116*/ 	.short	0x003c
        /*0118*/ 	.byte	0x00, 0xf0, 0x11, 0x00


	//----- nvinfo : EIATTR_KPARAM_INFO
	.align		4
.L_42:
        /*011c*/ 	.byte	0x04, 0x17
        /*011e*/ 	.short	(.L_44 - .L_43)
.L_43:
        /*0120*/ 	.word	0x00000000
        /*0124*/ 	.short	0x0009
        /*0126*/ 	.short	0x0038
        /*0128*/ 	.byte	0x00, 0xf0, 0x11, 0x00


	//----- nvinfo : EIATTR_KPARAM_INFO
	.align		4
.L_44:
        /*012c*/ 	.byte	0x04, 0x17
        /*012e*/ 	.short	(.L_46 - .L_45)
.L_45:
        /*0130*/ 	.word	0x00000000
        /*0134*/ 	.short	0x0008
        /*0136*/ 	.short	0x0034
        /*0138*/ 	.byte	0x00, 0xf0, 0x11, 0x00


	//----- nvinfo : EIATTR_KPARAM_INFO
	.align		4
.L_46:
        /*013c*/ 	.byte	0x04, 0x17
        /*013e*/ 	.short	(.L_48 - .L_47)
.L_47:
        /*0140*/ 	.word	0x00000000
        /*0144*/ 	.short	0x0007
        /*0146*/ 	.short	0x0030
        /*0148*/ 	.byte	0x00, 0xf0, 0x11, 0x00


	//----- nvinfo : EIATTR_KPARAM_INFO
	.align		4
.L_48:
        /*014c*/ 	.byte	0x04, 0x17
        /*014e*/ 	.short	(.L_50 - .L_49)
.L_49:
        /*0150*/ 	.word	0x00000000
        /*0154*/ 	.short	0x0006
        /*0156*/ 	.short	0x002c
        /*0158*/ 	.byte	0x00, 0xf0, 0x11, 0x00


	//----- nvinfo : EIATTR_KPARAM_INFO
	.align		4
.L_50:
        /*015c*/ 	.byte	0x04, 0x17
        /*015e*/ 	.short	(.L_52 - .L_51)
.L_51:
        /*0160*/ 	.word	0x00000000
        /*0164*/ 	.short	0x0005
        /*0166*/ 	.short	0x0028
        /*0168*/ 	.byte	0x00, 0xf0, 0x11, 0x00


	//----- nvinfo : EIATTR_KPARAM_INFO
	.align		4
.L_52:
        /*016c*/ 	.byte	0x04, 0x17
        /*016e*/ 	.short	(.L_54 - .L_53)
.L_53:
        /*0170*/ 	.word	0x00000000
        /*0174*/ 	.short	0x0004
        /*0176*/ 	.short	0x0020
        /*0178*/ 	.byte	0x00, 0xf4, 0x21, 0x00


	//----- nvinfo : EIATTR_KPARAM_INFO
	.align		4
.L_54:
        /*017c*/ 	.byte	0x04, 0x17
        /*017e*/ 	.short	(.L_56 - .L_55)
.L_55:
        /*0180*/ 	.word	0x00000000
        /*0184*/ 	.short	0x0003
        /*0186*/ 	.short	0x0018
        /*0188*/ 	.byte	0x00, 0xf4, 0x21, 0x00


	//----- nvinfo : EIATTR_KPARAM_INFO
	.align		4
.L_56:
        /*018c*/ 	.byte	0x04, 0x17
        /*018e*/ 	.short	(.L_58 - .L_57)
.L_57:
        /*0190*/ 	.word	0x00000000
        /*0194*/ 	.short	0x0002
        /*0196*/ 	.short	0x0010
        /*0198*/ 	.byte	0x00, 0xf4, 0x21, 0x00


	//----- nvinfo : EIATTR_KPARAM_INFO
	.align		4
.L_58:
        /*019c*/ 	.byte	0x04, 0x17
        /*019e*/ 	.short	(.L_60 - .L_59)
.L_59:
        /*01a0*/ 	.word	0x00000000
        /*01a4*/ 	.short	0x0001
        /*01a6*/ 	.short	0x0008
        /*01a8*/ 	.byte	0x00, 0xf4, 0x21, 0x00


	//----- nvinfo : EIATTR_KPARAM_INFO
	.align		4
.L_60:
        /*01ac*/ 	.byte	0x04, 0x17
        /*01ae*/ 	.short	(.L_62 - .L_61)
.L_61:
        /*01b0*/ 	.word	0x00000000
        /*01b4*/ 	.short	0x0000
        /*01b6*/ 	.short	0x0000
        /*01b8*/ 	.byte	0x00, 0xf4, 0x21, 0x00


	//----- nvinfo : EIATTR_MAXREG_COUNT
	.align		4
.L_62:
        /*01bc*/ 	.byte	0x03, 0x1b
        /*01be*/ 	.short	0x00ff


	//----- nvinfo : EIATTR_NUM_BARRIERS
	.align		4
        /*01c0*/ 	.byte	0x02, 0x4c
        /*01c2*/ 	.byte	0x01
	.zero		1


	//----- nvinfo : EIATTR_ANNOTATIONS
	.align		4
        /*01c4*/ 	.byte	0x04, 0x55
        /*01c6*/ 	.short	(.L_64 - .L_63)


	//   ....[0]....
.L_63:
        /*01c8*/ 	.word	0x00000001
        /*01cc*/ 	.byte	0x00, 0x04, 0x00, 0x00, 0x01, 0x00, 0x00, 0x00, 0x10, 0x04, 0x00, 0x00, 0x01, 0x00, 0x00, 0x00
        /* <DEDUP_REMOVED lines=3229> */
        /*cbac*/ 	.byte	0x40, 0x33, 0x03, 0x00


	//----- nvinfo : EIATTR_MERCURY_ISA_VERSION
	.align		4
.L_64:
        /*cbb0*/ 	.byte	0x03, 0x5f
        /*cbb2*/ 	.short	0x0000


	//----- nvinfo : EIATTR_COOP_GROUP_MASK_REGIDS
	.align		4
        /*cbb4*/ 	.byte	0x04, 0x29
        /*cbb6*/ 	.short	(.L_66 - .L_65)


	//   ....[0]....
.L_65:
        /*cbb8*/ 	.word	0xffffffff


	//   ....[1]....
        /*cbbc*/ 	.word	0xffffffff


	//   ....[2]....
        /*cbc0*/ 	.word	0xffffffff


	//   ....[3]....
        /*cbc4*/ 	.word	0xffffffff


	//   ....[4]....
        /*cbc8*/ 	.word	0xffffffff


	//   ....[5]....
        /*cbcc*/ 	.word	0xffffffff


	//   ....[6]....
        /*cbd0*/ 	.word	0xffffffff


	//   ....[7]....
        /*cbd4*/ 	.word	0xffffffff


	//   ....[8]....
        /*cbd8*/ 	.word	0xffffffff


	//   ....[9]....
        /*cbdc*/ 	.word	0xffffffff


	//   ....[10]....
        /*cbe0*/ 	.word	0xffffffff


	//   ....[11]....
        /*cbe4*/ 	.word	0xffffffff


	//   ....[12]....
        /*cbe8*/ 	.word	0xffffffff


	//   ....[13]....
        /*cbec*/ 	.word	0xffffffff


	//   ....[14]....
        /*cbf0*/ 	.word	0xffffffff


	//   ....[15]....
        /*cbf4*/ 	.word	0xffffffff


	//----- nvinfo : EIATTR_COOP_GROUP_INSTR_OFFSETS
	.align		4
.L_66:
        /*cbf8*/ 	.byte	0x04, 0x28
        /*cbfa*/ 	.short	(.L_68 - .L_67)


	//   ....[0]....
.L_67:
        /*cbfc*/ 	.word	0x00014be0


	//   ....[1]....
        /*cc00*/ 	.word	0x00014ed0


	//   ....[2]....
        /*cc04*/ 	.word	0x00014f20


	//   ....[3]....
        /*cc08*/ 	.word	0x000151d0


	//   ....[4]....
        /*cc0c*/ 	.word	0x00015310


	//   ....[5]....
        /*cc10*/ 	.word	0x000154f0


	//   ....[6]....
        /*cc14*/ 	.word	0x00015550


	//   ....[7]....
        /*cc18*/ 	.word	0x000157c0


	//   ....[8]....
        /*cc1c*/ 	.word	0x0001c9a0


	//   ....[9]....
        /*cc20*/ 	.word	0x0001c9b0


	//   ....[10]....
        /*cc24*/ 	.word	0x0001dd60


	//   ....[11]....
        /*cc28*/ 	.word	0x0001dd70


	//   ....[12]....
        /*cc2c*/ 	.word	0x0001dde0


	//   ....[13]....
        /*cc30*/ 	.word	0x0001ddf0


	//   ....[14]....
        /*cc34*/ 	.word	0x0001eb80


	//   ....[15]....
        /*cc38*/ 	.word	0x0001eb90


	//----- nvinfo : EIATTR_EXIT_INSTR_OFFSETS
	.align		4
.L_68:
        /*cc3c*/ 	.byte	0x04, 0x1c
        /*cc3e*/ 	.short	(.L_70 - .L_69)


	//   ....[0]....
.L_69:
        /*cc40*/ 	.word	0x00033570


	//----- nvinfo : EIATTR_REQNTID
	.align		4
.L_70:
        /*cc44*/ 	.byte	0x04, 0x10
        /*cc46*/ 	.short	(.L_72 - .L_71)
.L_71:
        /*cc48*/ 	.word	0x00000100
        /*cc4c*/ 	.word	0x00000001
        /*cc50*/ 	.word	0x00000001
.L_72:


//--------------------- .nv.callgraph             --------------------------
	.section	.nv.callgraph,"",@"SHT_CUDA_CALLGRAPH"
	.align	4
	.sectionentsize	8
	.align		4
        /*0000*/ 	.word	0x00000000
	.align		4
        /*0004*/ 	.word	0xffffffff
	.align		4
        /*0008*/ 	.word	0x00000000
	.align		4
        /*000c*/ 	.word	0xfffffffe
	.align		4
        /*0010*/ 	.word	0x00000000
	.align		4
        /*0014*/ 	.word	0xfffffffd
	.align		4
        /*0018*/ 	.word	0x00000000
	.align		4
        /*001c*/ 	.word	0xfffffffc


//--------------------- .nv.rel.action            --------------------------
	.section	.nv.rel.action,"",@"SHT_CUDA_RELOCINFO"
	.align	8
	.sectionentsize	8
        /*0000*/ 	.byte	0x73, 0x00, 0x00, 0x00, 0x00, 0x00, 0x00, 0x00, 0x00, 0x00, 0x00, 0x11, 0x25, 0x00, 0x05, 0x36


//--------------------- .nv.constant4             --------------------------
	.section	.nv.constant4,"a",@progbits
	.align	8
	.align		8
.nv.constant4:
        /*0000*/ 	.dword	_$_str


//--------------------- .nv.constant0.attn_fwd    --------------------------
	.section	.nv.constant0.attn_fwd,"a",@progbits
	.sectionflags	@""
	.align	4
.nv.constant0.attn_fwd:
	.zero		488


//--------------------- .text.attn_fwd            --------------------------
	.section	.text.attn_fwd,"ax",@progbits
	.sectioninfo	@"SHI_REGISTERS=32"
	.align	128
        .global         attn_fwd
        .type           attn_fwd,@function
        .size           attn_fwd,(.L_x_4 - attn_fwd)
        .other          attn_fwd,@"STO_CUDA_ENTRY STV_DEFAULT"
attn_fwd:
.text.attn_fwd:
[----:B------:R-:W-:Y:S02]  /*0000*/  MOV R1, c[0x0][0x28] ;  /* 0x00000a0000017a02 */ /* 0x000fe40000000f00 */
[----:B------:R-:W0:Y:S01]  /*0010*/  S2R R3, SR_CTAID.X ;  /* 0x0000000000037919 */ /* 0x000e220000002500 */
[----:B------:R-:W-:Y:S01]  /*0020*/  ULDC.64 UR6, c[0x0][0x118] ;  /* 0x0000460000067ab9 */ /* 0x000fe20000000a00 */
[----:B------:R-:W-:Y:S02]  /*0030*/  IADD3 R1, R1, -0x1928, RZ ;  /* 0xffffe6d801017810 */ /* 0x000fe40007ffe0ff */
[----:B------:R-:W0:Y:S04]  /*0040*/  S2R R0, SR_TID.X ;  /* 0x0000000000007919 */ /* 0x000e280000002100 */
[----:B------:R-:W1:Y:S01]  /*0050*/  S2R R2, SR_CTAID.Y ;  /* 0x0000000000027919 */ /* 0x000e620000002600 */
[----:B0-----:R-:W-:Y:S01]  /*0060*/  PRMT R0, R0, 0x6540, R3 ;  /* 0x0000654000007816 */ /* 0x001fe20000000003 */
[----:B-1----:R-:W-:-:S04]  /*0070*/  IMAD R2, R2, c[0x0][0x190], RZ ;  /* 0x0000640002027a24 */ /* 0x002fc800078e02ff */
[----:B------:R-:W-:Y:S02]  /*0080*/  IMAD R3, R0, c[0x0][0x194], RZ ;  /* 0x0000650000037a24 */ /* 0x000fe400078e02ff */
[----:B------:R-:W-:Y:S01]  /*0090*/  IMAD.MOV.U32 R0, RZ, RZ, c[0x0][0x198] ;  /* 0x00006600ff007624 */ /* 0x000fe200078e00ff */
[C---:B------:R-:W-:Y:S01]  /*00a0*/  SHF.L.U32 R26, R2.reuse, 0x1, RZ ;  /* 0x00000001021a7819 */ /* 0x040fe200000006ff */
[----:B------:R-:W-:Y:S01]  /*00b0*/  IMAD.HI R2, R2, 0x2, RZ ;  /* 0x0000000202027827 */ /* 0x000fe200078e02ff */
[C---:B------:R-:W-:Y:S02]  /*00c0*/  SHF.L.U32 R27, R3.reuse, 0x1, RZ ;  /* 0x00000001031b7819 */ /* 0x040fe400000006ff */
[C---:B------:R-:W-:Y:S01]  /*00d0*/  SHF.L.U32 R5, R0.reuse, 0x3, RZ ;  /* 0x0000000300057819 */ /* 0x040fe200000006ff */
[----:B------:R-:W-:Y:S01]  /*00e0*/  IMAD.HI R3, R3, 0x2, RZ ;  /* 0x0000000203037827 */ /* 0x000fe200078e02ff */
[----:B------:R-:W-:Y:S02]  /*00f0*/  IADD3 R26, P0, P1, R27, c[0x0][0x160], R26 ;  /* 0x000058001b1a7a10 */ /* 0x000fe4000791e01a */
[----:B------:R-:W-:-:S02]  /*0100*/  SHF.L.U32 R7, R0, 0x4, RZ ;  /* 0x0000000400077819 */ /* 0x000fc400000006ff */
[----:B------:R-:W-:Y:S02]  /*0110*/  IADD3.X R27, R3, c[0x0][0x164], R2, P0, P1 ;  /* 0x00005900031b7a10 */ /* 0x000fe400007e2402 */
[CC--:B------:R-:W-:Y:S02]  /*0120*/  LEA R2, P0, R0.reuse, R26.reuse, 0x4 ;  /* 0x0000001a00027211 */ /* 0x0c0fe400078020ff */
[----:B------:R-:W-:Y:S01]  /*0130*/  LEA R4, P1, R0, R26, 0x5 ;  /* 0x0000001a00047211 */ /* 0x000fe200078228ff */
[----:B------:R-:W2:Y:S01]  /*0140*/  LDG.E.U16 R18, [R26.64] ;  /* 0x000000061a127981 */ /* 0x000ea2000c1e1500 */
[-C--:B------:R-:W-:Y:S02]  /*0150*/  LEA.HI.X.SX32 R3, R5, R27.reuse, 0x1, P0 ;  /* 0x0000001b05037211 */ /* 0x080fe400000f0eff */
[----:B------:R-:W-:-:S03]  /*0160*/  LEA.HI.X.SX32 R5, R7, R27, 0x1, P1 ;  /* 0x0000001b07057211 */ /* 0x000fc600008f0eff */
[----:B------:R0:W3:Y:S04]  /*0170*/  LDG.E.U16 R14, [R2.64] ;  /* 0x00000006020e7981 */ /* 0x0000e8000c1e1500 */
[----:B------:R1:W4:Y:S01]  /*0180*/  LDG.E.U16 R12, [R4.64] ;  /* 0x00000006040c7981 */ /* 0x000322000c1e1500 */
[C---:B------:R-:W-:Y:S01]  /*0190*/  SHF.L.U32 R7, R0.reuse, 0x5, RZ ;  /* 0x0000000500077819 */ /* 0x040fe200000006ff */
[C---:B------:R-:W-:Y:S01]  /*01a0*/  IMAD.SHL.U32 R9, R0.reuse, 0x40, RZ ;  /* 0x0000004000097824 */ /* 0x040fe200078e00ff */
[CC--:B------:R-:W-:Y:S02]  /*01b0*/  LEA R16, P0, R0.reuse, R26.reuse, 0x6 ;  /* 0x0000001a00107211 */ /* 0x0c0fe400078030ff */
[----:B------:R-:W-:Y:S02]  /*01c0*/  LEA R6, P1, R0, R26, 0x7 ;  /* 0x0000001a00067211 */ /* 0x000fe400078238ff */
[----:B------:R-:W-:-:S02]  /*01d0*/  LEA.HI.X.SX32 R17, R7, R27, 0x1, P0 ;  /* 0x0000001b07117211 */ /* 0x000fc400000f0eff */
[----:B------:R-:W-:-:S03]  /*01e0*/  LEA.HI.X.SX32 R7, R9, R27, 0x1, P1 ;  /* 0x0000001b09077211 */ /* 0x000fc600008f0eff */
[----:B------:R5:W4:Y:S04]  /*01f0*/  LDG.E.U16 R20, [R16.64] ;  /* 0x0000000610147981 */ /* 0x000b28000c1e1500 */
[----:B-----5:R5:W4:Y:S01]  /*0200*/  LDG.E.U16 R17, [R6.64] ;  /* 0x0000000606117981 */ /* 0x020b22000c1e1500 */
[C---:B------:R-:W-:Y:S01]  /*0210*/  IMAD R13, R0.reuse, 0x110, RZ ;  /* 0x00000110000d7824 */ /* 0x040fe200078e02ff */
[C---:B------:R-:W-:Y:S01]  /*0220*/  SHF.L.U32 R11, R0.reuse, 0x7, RZ ;  /* 0x00000007000b7819 */ /* 0x040fe200000006ff */
[C---:B0-----:R-:W-:Y:S01]  /*0230*/  IMAD R2, R0.reuse, 0x88, RZ ;  /* 0x0000008800027824 */ /* 0x041fe200078e02ff */
[CC--:B------:R-:W-:Y:S01]  /*0240*/  LEA R22, P2, R0.reuse, R26.reuse, 0x8 ;  /* 0x0000001a00167211 */ /* 0x0c0fe200078440ff */
[C---:B------:R-:W-:Y:S01]  /*0250*/  IMAD R9, R0.reuse, 0x12, RZ ;  /* 0x0000001200097824 */ /* 0x040fe200078e02ff */
[----:B------:R-:W-:Y:S01]  /*0260*/  IADD3 R10, P0, R13, R26, RZ ;  /* 0x0000001a0d0a7210 */ /* 0x000fe20007f1e0ff */
[C---:B-1----:R-:W-:Y:S01]  /*0270*/  IMAD R5, R0.reuse, 0x24, RZ ;  /* 0x0000002400057824 */ /* 0x042fe200078e02ff */
[-C--:B------:R-:W-:Y:S01]  /*0280*/  LEA.HI.X.SX32 R23, R11, R27.reuse, 0x1, P2 ;  /* 0x0000001b0b177211 */ /* 0x080fe200010f0eff */
[----:B------:R-:W-:Y:S01]  /*0290*/  IMAD R3, R0, 0x9, RZ ;  /* 0x0000000900037824 */ /* 0x000fe200078e02ff */
[----:B------:R-:W-:-:S02]  /*02a0*/  LEA.HI.X.SX32 R11, R2, R27, 0x1, P0 ;  /* 0x0000001b020b7211 */ /* 0x000fc400000f0eff */
[-C--:B------:R-:W-:Y:S01]  /*02b0*/  IADD3 R2, P0, R9, R26.reuse, RZ ;  /* 0x0000001a09027210 */ /* 0x080fe20007f1e0ff */
[C---:B------:R-:W-:Y:S01]  /*02c0*/  IMAD R15, R0.reuse, 0x48, RZ ;  /* 0x00000048000f7824 */ /* 0x040fe200078e02ff */
[-C--:B------:R-:W-:Y:S01]  /*02d0*/  IADD3 R8, P1, R5, R26.reuse, RZ ;  /* 0x0000001a05087210 */ /* 0x080fe20007f3e0ff */
[C---:B------:R-:W-:Y:S01]  /*02e0*/  IMAD R13, R0.reuse, 0x90, RZ ;  /* 0x00000090000d7824 */ /* 0x040fe200078e02ff */
[-C--:B------:R-:W-:Y:S01]  /*02f0*/  LEA.HI.X.SX32 R3, R3, R27.reuse, 0x1, P0 ;  /* 0x0000001b03037211 */ /* 0x080fe200000f0eff */
[----:B-----5:R-:W-:Y:S01]  /*0300*/  IMAD R7, R0, 0x120, RZ ;  /* 0x0000012000077824 */ /* 0x020fe200078e02ff */
[----:B------:R-:W-:Y:S01]  /*0310*/  LEA.HI.X.SX32 R9, R9, R27, 0x1, P1 ;  /* 0x0000001b09097211 */ /* 0x000fe200008f0eff */
[----:B------:R0:W5:Y:S04]  /*0320*/  LDG.E.U16 R19, [R10.64] ;  /* 0x000000060a137981 */ /* 0x000168000c1e1500 */
[----:B------:R1:W5:Y:S01]  /*0330*/  LDG.E.U16 R16, [R2.64] ;  /* 0x0000000602107981 */ /* 0x000362000c1e1500 */
[----:B------:R-:W-:-:S02]  /*0340*/  IADD3 R6, P0, R15, R26, RZ ;  /* 0x0000001a0f067210 */ /* 0x000fc40007f1e0ff */
[-C--:B------:R-:W-:Y:S01]  /*0350*/  IADD3 R4, P2, R13, R26.reuse, RZ ;  /* 0x0000001a0d047210 */ /* 0x080fe20007f5e0ff */
[----:B------:R0:W5:Y:S01]  /*0360*/  LDG.E.U16 R22, [R22.64] ;  /* 0x0000000616167981 */ /* 0x000162000c1e1500 */
[----:B-1----:R-:W-:Y:S02]  /*0370*/  IADD3 R2, P1, R7, R26, RZ ;  /* 0x0000001a07027210 */ /* 0x002fe40007f3e0ff */
[-C--:B------:R-:W-:Y:S02]  /*0380*/  LEA.HI.X.SX32 R7, R5, R27.reuse, 0x1, P0 ;  /* 0x0000001b05077211 */ /* 0x080fe400000f0eff */
[----:B------:R-:W-:-:S03]  /*0390*/  LEA.HI.X.SX32 R5, R15, R27, 0x1, P2 ;  /* 0x0000001b0f057211 */ /* 0x000fc600010f0eff */
[----:B------:R1:W5:Y:S01]  /*03a0*/  LDG.E.U16 R15, [R6.64] ;  /* 0x00000006060f7981 */ /* 0x000362000c1e1500 */
[C---:B0-----:R-:W-:Y:S01]  /*03b0*/  IMAD R11, R0.reuse, 0x130, RZ ;  /* 0x00000130000b7824 */ /* 0x041fe200078e02ff */
[----:B------:R-:W-:Y:S01]  /*03c0*/  LEA.HI.X.SX32 R3, R13, R27, 0x1, P1 ;  /* 0x0000001b0d037211 */ /* 0x000fe200008f0eff */
[C---:B-1----:R-:W-:Y:S02]  /*03d0*/  IMAD R6, R0.reuse, 0x98, RZ ;  /* 0x0000009800067824 */ /* 0x042fe400078e02ff */
[C---:B------:R-:W-:Y:S02]  /*03e0*/  IMAD R7, R0.reuse, 0x14, RZ ;  /* 0x0000001400077824 */ /* 0x040fe400078e02ff */
[C---:B------:R-:W-:Y:S01]  /*03f0*/  IMAD R10, R0.reuse, 0x50, RZ ;  /* 0x00000050000a7824 */ /* 0x040fe200078e02ff */
[----:B--2---:R0:W-:Y:S04]  /*0400*/  STL [R1+0x18], R18 ;  /* 0x0000181201007387 */ /* 0x0041e80000100800 */
[----:B---3--:R1:W-:Y:S04]  /*0410*/  STL [R1+0x14], R14 ;  /* 0x0000140e01007387 */ /* 0x0083e80000100800 */
[----:B----4-:R2:W-:Y:S04]  /*0420*/  STL [R1+0x10], R12 ;  /* 0x0000100c01007387 */ /* 0x0105e80000100800 */
[----:B0-----:R0:W3:Y:S04]  /*0430*/  LDG.E.U16 R18, [R2.64] ;  /* 0x0000000602127981 */ /* 0x0010e8000c1e1500 */
[----:B-1----:R1:W4:Y:S04]  /*0440*/  LDG.E.U16 R14, [R4.64] ;  /* 0x00000006040e7981 */ /* 0x002328000c1e1500 */
[----:B--2---:R2:W3:Y:S01]  /*0450*/  LDG.E.U16 R12, [R8.64] ;  /* 0x00000006080c7981 */ /* 0x0044e2000c1e1500 */
[----:B0-----:R-:W-:-:S02]  /*0460*/  IMAD R3, R0, 0x5, RZ ;  /* 0x0000000500037824 */ /* 0x001fc400078e02ff */
[C---:B-1----:R-:W-:Y:S01]  /*0470*/  IMAD R5, R0.reuse, 0xa, RZ ;  /* 0x0000000a00057824 */ /* 0x042fe200078e02ff */
[----:B--2---:R-:W-:Y:S01]  /*0480*/  IADD3 R8, P1, R11, R26, RZ ;  /* 0x0000001a0b087210 */ /* 0x004fe20007f3e0ff */
[----:B------:R-:W-:-:S03]  /*0490*/  IMAD R11, R0, 0x28, RZ ;  /* 0x00000028000b7824 */ /* 0x000fc600078e02ff */
[-C--:B------:R-:W-:Y:S02]  /*04a0*/  IADD3 R2, P0, R5, R26.reuse, RZ ;  /* 0x0000001a05027210 */ /* 0x080fe40007f1e0ff */
[-C--:B------:R-:W-:Y:S02]  /*04b0*/  LEA.HI.X.SX32 R9, R6, R27.reuse, 0x1, P1 ;  /* 0x0000001b06097211 */ /* 0x080fe400008f0eff */
[-C--:B------:R-:W-:Y:S02]  /*04c0*/  IADD3 R4, P1, R7, R26.reuse, RZ ;  /* 0x0000001a07047210 */ /* 0x080fe40007f3e0ff */
[-C--:B------:R-:W-:Y:S02]  /*04d0*/  LEA.HI.X.SX32 R3, R3, R27.reuse, 0x1, P0 ;  /* 0x0000001b03037211 */ /* 0x080fe400000f0eff */
[----:B------:R-:W-:Y:S02]  /*04e0*/  IADD3 R6, P2, R11, R26, RZ ;  /* 0x0000001a0b067210 */ /* 0x000fe40007f5e0ff */
[-C--:B------:R-:W-:Y:S01]  /*04f0*/  LEA.HI.X.SX32 R5, R5, R27.reuse, 0x1, P1 ;  /* 0x0000001b05057211 */ /* 0x080fe200008f0eff */
[----:B------:R0:W2:Y:S01]  /*0500*/  LDG.E.U16 R25, [R2.64] ;  /* 0x0000000602197981 */ /* 0x0000a2000c1e1500 */
[----:B------:R-:W-:-:S03]  /*0510*/  LEA.HI.X.SX32 R7, R7, R27, 0x1, P2 ;  /* 0x0000001b07077211 */ /* 0x000fc600010f0eff */
[----:B------:R1:W2:Y:S04]  /*0520*/  LDG.E.U16 R24, [R4.64] ;  /* 0x0000000604187981 */ /* 0x0002a8000c1e1500 */
[----:B------:R-:W-:Y:S04]  /*0530*/  STL [R1+0xc], R20 ;  /* 0x00000c1401007387 */ /* 0x000fe80000100800 */
[----:B------:R0:W-:Y:S04]  /*0540*/  STL [R1+0x4], R17 ;  /* 0x0000041101007387 */ /* 0x0001e80000100800 */
[----:B------:R1:W2:Y:S04]  /*0550*/  LDG.E.U16 R23, [R6.64] ;  /* 0x0000000606177981 */ /* 0x0002a8000c1e1500 */
[----:B0-----:R0:W2:Y:S02]  /*0560*/  LDG.E.U16 R17, [R8.64] ;  /* 0x0000000608117981 */ /* 0x0010a4000c1e1500 */
[----:B0-----:R-:W-:-:S04]  /*0570*/  IADD3 R8, P0, R10, R26, RZ ;  /* 0x0000001a0a087210 */ /* 0x001fc80007f1e0ff */
[----:B------:R-:W-:-:S05]  /*0580*/  LEA.HI.X.SX32 R9, R11, R27, 0x1, P0 ;  /* 0x0000001b0b097211 */ /* 0x000fca00000f0eff */
[----:B------:R0:W2:Y:S01]  /*0590*/  LDG.E.U16 R21, [R8.64] ;  /* 0x0000000608157981 */ /* 0x0000a2000c1e1500 */
[C---:B-1----:R-:W-:Y:S02]  /*05a0*/  IMAD R5, R0.reuse, 0xa0, RZ ;  /* 0x000000a000057824 */ /* 0x042fe400078e02ff */
[C---:B------:R-:W-:Y:S01]  /*05b0*/  IMAD R11, R0.reuse, 0xb0, RZ ;  /* 0x000000b0000b7824 */ /* 0x040fe200078e02ff */
[----:B-----5:R1:W-:Y:S02]  /*05c0*/  STL [R1+0x3cc], R16 ;  /* 0x0003cc1001007387 */ /* 0x0203e40000100800 */
[----:B------:R-:W-:Y:S01]  /*05d0*/  IADD3 R2, P0, R5, R26, RZ ;  /* 0x0000001a05027210 */ /* 0x000fe20007f1e0ff */
[----:B0-----:R-:W-:-:S03]  /*05e0*/  IMAD R8, R0, 0x140, RZ ;  /* 0x0000014000087824 */ /* 0x001fc600078e02ff */
[-C--:B------:R-:W-:Y:S01]  /*05f0*/  LEA.HI.X.SX32 R3, R10, R27.reuse, 0x1, P0 ;  /* 0x0000001b0a037211 */ /* 0x080fe200000f0eff */
[C---:B------:R-:W-:Y:S01]  /*0600*/  IMAD R6, R0.reuse, 0x150, RZ ;  /* 0x0000015000067824 */ /* 0x040fe200078e02ff */
[-C--:B------:R-:W-:Y:S01]  /*0610*/  IADD3 R4, P0, R11, R26.reuse, RZ ;  /* 0x0000001a0b047210 */ /* 0x080fe20007f1e0ff */
[----:B------:R-:W-:Y:S01]  /*0620*/  IMAD R7, R0, 0x160, RZ ;  /* 0x0000016000077824 */ /* 0x000fe200078e02ff */
[-C--:B------:R-:W-:Y:S01]  /*0630*/  IADD3 R8, P1, R8, R26.reuse, RZ ;  /* 0x0000001a08087210 */ /* 0x080fe20007f3e0ff */
[----:B------:R-:W-:Y:S01]  /*0640*/  IMAD R13, R0, 0xa8, RZ ;  /* 0x000000a8000d7824 */ /* 0x000fe200078e02ff */
[----:B------:R0:W5:Y:S02]  /*0650*/  LDG.E.U16 R29, [R2.64] ;  /* 0x00000006021d7981 */ /* 0x000164000c1e1500 */
[----:B------:R-:W-:Y:S02]  /*0660*/  LEA.HI.X.SX32 R9, R5, R27, 0x1, P1 ;  /* 0x0000001b05097211 */ /* 0x000fe400008f0eff */
[----:B------:R-:W-:Y:S01]  /*0670*/  IADD3 R6, P2, R6, R26, RZ ;  /* 0x0000001a06067210 */ /* 0x000fe20007f5e0ff */
[----:B------:R-:W-:-:S02]  /*0680*/  IMAD R20, R0, 0xb8, RZ ;  /* 0x000000b800147824 */ /* 0x000fc400078e02ff */
[----:B-1----:R1:W5:Y:S01]  /*0690*/  LDG.E.U16 R16, [R8.64] ;  /* 0x0000000608107981 */ /* 0x002362000c1e1500 */
[----:B0-----:R-:W-:Y:S02]  /*06a0*/  IADD3 R2, P1, R7, R26, RZ ;  /* 0x0000001a07027210 */ /* 0x001fe40007f3e0ff */
[-C--:B------:R-:W-:Y:S02]  /*06b0*/  LEA.HI.X.SX32 R7, R13, R27.reuse, 0x1, P2 ;  /* 0x0000001b0d077211 */ /* 0x080fe400010f0eff */
[----:B------:R-:W-:Y:S01]  /*06c0*/  LEA.HI.X.SX32 R3, R11, R27, 0x1, P1 ;  /* 0x0000001b0b037211 */ /* 0x000fe200008f0eff */
[C---:B------:R-:W-:Y:S02]  /*06d0*/  IMAD R13, R0.reuse, 0x18, RZ ;  /* 0x00000018000d7824 */ /* 0x040fe400078e02ff */
[C---:B-1----:R-:W-:Y:S01]  /*06e0*/  IMAD R9, R0.reuse, 0x180, RZ ;  /* 0x0000018000097824 */ /* 0x042fe200078e02ff */
[----:B---3--:R0:W-:Y:S02]  /*06f0*/  STL [R1+0x3c8], R12 ;  /* 0x0003c80c01007387 */ /* 0x0081e40000100800 */
[----:B0-----:R-:W-:-:S05]  /*0700*/  IMAD R12, R0, 0x58, RZ ;  /* 0x00000058000c7824 */ /* 0x001fca00078e02ff */
[----:B------:R-:W-:Y:S01]  /*0710*/  LEA.HI.X.SX32 R5, R12, R27, 0x1, P0 ;  /* 0x0000001b0c057211 */ /* 0x000fe200000f0eff */
[----:B------:R0:W-:Y:S04]  /*0720*/  STL [R1+0x3c4], R15 ;  /* 0x0003c40f01007387 */ /* 0x0001e80000100800 */
[----:B------:R1:W3:Y:S04]  /*0730*/  LDG.E.U16 R28, [R4.64] ;  /* 0x00000006041c7981 */ /* 0x0002e8000c1e1500 */
[----:B----4-:R4:W-:Y:S04]  /*0740*/  STL [R1], R14 ;  /* 0x0000000e01007387 */ /* 0x0109e80000100800 */
[----:B0-----:R0:W3:Y:S01]  /*0750*/  LDG.E.U16 R15, [R6.64] ;  /* 0x00000006060f7981 */ /* 0x0010e2000c1e1500 */
[----:B-1----:R-:W-:-:S03]  /*0760*/  IMAD R4, R0, 0x170, RZ ;  /* 0x0000017000047824 */ /* 0x002fc600078e02ff */
[----:B----4-:R1:W4:Y:S01]  /*0770*/  LDG.E.U16 R14, [R2.64] ;  /* 0x00000006020e7981 */ /* 0x010322000c1e1500 */
[----:B0-----:R-:W-:Y:S01]  /*0780*/  IMAD R7, R0, 0x30, RZ ;  /* 0x0000003000077824 */ /* 0x001fe200078e02ff */
[----:B-1----:R-:W-:-:S04]  /*0790*/  IADD3 R2, P1, R4, R26, RZ ;  /* 0x0000001a04027210 */ /* 0x002fc80007f3e0ff */
[-C--:B------:R-:W-:Y:S02]  /*07a0*/  IADD3 R10, P0, R7, R26.reuse, RZ ;  /* 0x0000001a070a7210 */ /* 0x080fe40007f1e0ff */
[-C--:B------:R-:W-:Y:S01]  /*07b0*/  LEA.HI.X.SX32 R3, R20, R27.reuse, 0x1, P1 ;  /* 0x0000001b14037211 */ /* 0x080fe200008f0eff */
[C---:B------:R-:W-:Y:S01]  /*07c0*/  IMAD R12, R0.reuse, 0x60, RZ ;  /* 0x00000060000c7824 */ /* 0x040fe200078e02ff */
[----:B------:R-:W-:Y:S01]  /*07d0*/  LEA.HI.X.SX32 R11, R13, R27, 0x1, P0 ;  /* 0x0000001b0d0b7211 */ /* 0x000fe200000f0eff */
[----:B------:R-:W-:Y:S02]  /*07e0*/  IMAD R4, R0, 0xc0, RZ ;  /* 0x000000c000047824 */ /* 0x000fe400078e02ff */
[----:B------:R0:W3:Y:S01]  /*07f0*/  LDG.E.U16 R5, [R2.64] ;  /* 0x0000000602057981 */ /* 0x0000e2000c1e1500 */
[-C--:B------:R-:W-:Y:S02]  /*0800*/  IADD3 R8, P1, R12, R26.reuse, RZ ;  /* 0x0000001a0c087210 */ /* 0x080fe40007f3e0ff */
[----:B------:R-:W-:-:S02]  /*0810*/  IADD3 R6, P2, R4, R26, RZ ;  /* 0x0000001a04067210 */ /* 0x000fc40007f5e0ff */
[----:B0-----:R-:W-:Y:S02]  /*0820*/  IADD3 R2, P0, R9, R26, RZ ;  /* 0x0000001a09027210 */ /* 0x001fe40007f1e0ff */
[-C--:B------:R-:W-:Y:S02]  /*0830*/  LEA.HI.X.SX32 R9, R7, R27.reuse, 0x1, P1 ;  /* 0x0000001b07097211 */ /* 0x080fe400008f0eff */
[-C--:B------:R-:W-:Y:S01]  /*0840*/  LEA.HI.X.SX32 R3, R4, R27.reuse, 0x1, P0 ;  /* 0x0000001b04037211 */ /* 0x080fe200000f0eff */
[----:B--2---:R0:W-:Y:S01]  /*0850*/  STL [R1+0x3c0], R25 ;  /* 0x0003c01901007387 */ /* 0x0041e20000100800 */
[----:B------:R-:W-:-:S03]  /*0860*/  LEA.HI.X.SX32 R7, R12, R27, 0x1, P2 ;  /* 0x0000001b0c077211 */ /* 0x000fc600010f0eff */
[----:B------:R1:W2:Y:S04]  /*0870*/  LDG.E.U16 R4, [R2.64] ;  /* 0x0000000602047981 */ /* 0x0002a8000c1e1500 */
[----:B------:R5:W-:Y:S01]  /*0880*/  STL [R1+0x3bc], R24 ;  /* 0x0003bc1801007387 */ /* 0x000be20000100800 */
[C---:B------:R-:W-:Y:S02]  /*0890*/  IMAD R12, R0.reuse, 0xc8, RZ ;  /* 0x000000c8000c7824 */ /* 0x040fe400078e02ff */
[C---:B------:R-:W-:Y:S01]  /*08a0*/  IMAD R13, R0.reuse, 0x68, RZ ;  /* 0x00000068000d7824 */ /* 0x040fe200078e02ff */
[----:B0-----:R0:W2:Y:S01]  /*08b0*/  LDG.E.U16 R25, [R10.64] ;  /* 0x000000060a197981 */ /* 0x0010a2000c1e1500 */
[----:B-1----:R-:W-:-:S03]  /*08c0*/  IMAD R2, R0, 0x190, RZ ;  /* 0x0000019000027824 */ /* 0x002fc600078e02ff */
[----:B-----5:R1:W5:Y:S02]  /*08d0*/  LDG.E.U16 R24, [R8.64] ;  /* 0x0000000608187981 */ /* 0x020364000c1e1500 */
[----:B------:R-:W-:Y:S02]  /*08e0*/  IADD3 R2, P1, R2, R26, RZ ;  /* 0x0000001a02027210 */ /* 0x000fe40007f3e0ff */
[----:B------:R0:W-:Y:S01]  /*08f0*/  STL [R1+0x3b8], R23 ;  /* 0x0003b81701007387 */ /* 0x0001e20000100800 */
[----:B-1----:R-:W-:-:S03]  /*0900*/  IMAD R8, R0, 0x1a0, RZ ;  /* 0x000001a000087824 */ /* 0x002fc600078e02ff */
[----:B0-----:R0:W2:Y:S02]  /*0910*/  LDG.E.U16 R23, [R6.64] ;  /* 0x0000000606177981 */ /* 0x0010a4000c1e1500 */
[----:B------:R-:W-:Y:S02]  /*0920*/  IADD3 R8, P2, R8, R26, RZ ;  /* 0x0000001a08087210 */ /* 0x000fe40007f5e0ff */
[----:B------:R-:W-:Y:S01]  /*0930*/  LEA.HI.X.SX32 R3, R12, R27, 0x1, P1 ;  /* 0x0000001b0c037211 */ /* 0x000fe200008f0eff */
[C---:B------:R-:W-:Y:S01]  /*0940*/  IMAD R10, R0.reuse, 0xd8, RZ ;  /* 0x000000d8000a7824 */ /* 0x040fe200078e02ff */
[----:B------:R1:W-:Y:S04]  /*0950*/  STL [R1+0x8], R21 ;  /* 0x0000081501007387 */ /* 0x0003e80000100800 */
[----:B------:R1:W2:Y:S01]  /*0960*/  LDG.E.U16 R3, [R2.64] ;  /* 0x0000000602037981 */ /* 0x0002a2000c1e1500 */
[----:B0-----:R-:W-:-:S02]  /*0970*/  IMAD R7, R0, 0xd0, RZ ;  /* 0x000000d000077824 */ /* 0x001fc400078e02ff */
[----:B------:R-:W-:-:S03]  /*0980*/  IMAD R6, R0, 0x1b0, RZ ;  /* 0x000001b000067824 */ /* 0x000fc600078e02ff */
[CC--:B------:R-:W-:Y:S02]  /*0990*/  IADD3 R20, P0, R7.reuse, R26.reuse, RZ ;  /* 0x0000001a07147210 */ /* 0x0c0fe40007f1e0ff */
[-C--:B------:R-:W-:Y:S02]  /*09a0*/  LEA.HI.X.SX32 R9, R7, R27.reuse, 0x1, P2 ;  /* 0x0000001b07097211 */ /* 0x080fe400010f0eff */
[----:B------:R-:W-:Y:S02]  /*09b0*/  IADD3 R6, P1, R6, R26, RZ ;  /* 0x0000001a06067210 */ /* 0x000fe40007f3e0ff */
[-C--:B-1----:R-:W-:Y:S01]  /*09c0*/  LEA.HI.X.SX32 R21, R13, R27.reuse, 0x1, P0 ;  /* 0x0000001b0d157211 */ /* 0x082fe200000f0eff */
[----:B------:R0:W2:Y:S01]  /*09d0*/  LDG.E.U16 R2, [R8.64] ;  /* 0x0000000608027981 */ /* 0x0000a2000c1e1500 */
[----:B------:R-:W-:-:S03]  /*09e0*/  LEA.HI.X.SX32 R7, R10, R27, 0x1, P1 ;  /* 0x0000001b0a077211 */ /* 0x000fc600008f0eff */
[----:B------:R1:W2:Y:S04]  /*09f0*/  LDG.E.U16 R20, [R20.64] ;  /* 0x0000000614147981 */ /* 0x0002a8000c1e1500 */
[----:B------:R1:W2:Y:S01]  /*0a00*/  LDG.E.U16 R11, [R6.64] ;  /* 0x00000006060b7981 */ /* 0x0002a2000c1e1500 */
[C---:B0-----:R-:W-:Y:S02]  /*0a10*/  IMAD R9, R0.reuse, 0x70, RZ ;  /* 0x0000007000097824 */ /* 0x041fe400078e02ff */
[----:B-1----:R-:W-:-:S03]  /*0a20*/  IMAD R21, R0, 0x38, RZ ;  /* 0x0000003800157824 */ /* 0x002fc600078e02ff */
[----:B------:R-:W-:-:S04]  /*0a30*/  IADD3 R6, P0, R9, R26, RZ ;  /* 0x0000001a09067210 */ /* 0x000fc80007f1e0ff */
[----:B------:R-:W-:-:S06]  /*0a40*/  LEA.HI.X.SX32 R7, R21, R27, 0x1, P0 ;  /* 0x0000001b15077211 */ /* 0x000fcc00000f0eff */
[----:B------:R0:W3:Y:S01]  /*0a50*/  LDG.E.U16 R7, [R6.64] ;  /* 0x0000000606077981 */ /* 0x0000e2000c1e1500 */
[C---:B------:R-:W-:Y:S02]  /*0a60*/  IMAD R13, R0.reuse, 0xe0, RZ ;  /* 0x000000e0000d7824 */ /* 0x040fe400078e02ff */
[----:B------:R-:W-:-:S03]  /*0a70*/  IMAD R8, R0, 0x1c0, RZ ;  /* 0x000001c000087824 */ /* 0x000fc600078e02ff */
[-C--:B------:R-:W-:Y:S02]  /*0a80*/  IADD3 R10, P1, R13, R26.reuse, RZ ;  /* 0x0000001a0d0a7210 */ /* 0x080fe40007f3e0ff */
[----:B------:R-:W-:Y:S01]  /*0a90*/  IADD3 R8, P2, R8, R26, RZ ;  /* 0x0000001a08087210 */ /* 0x000fe20007f5e0ff */
[C---:B------:R-:W-:Y:S02]  /*0aa0*/  IMAD R12, R0.reuse, 0x1d0, RZ ;  /* 0x000001d0000c7824 */ /* 0x040fe400078e02ff */
[----:B------:R-:W-:-:S03]  /*0ab0*/  IMAD R21, R0, 0xe8, RZ ;  /* 0x000000e800157824 */ /* 0x000fc600078e02ff */
[----:B------:R-:W-:Y:S01]  /*0ac0*/  IADD3 R12, P0, R12, R26, RZ ;  /* 0x0000001a0c0c7210 */ /* 0x000fe20007f1e0ff */
[----:B--2---:R1:W-:Y:S02]  /*0ad0*/  STL [R1+0x3b4], R11 ;  /* 0x0003b40b01007387 */ /* 0x0043e40000100800 */
[-C--:B-1----:R-:W-:Y:S02]  /*0ae0*/  LEA.HI.X.SX32 R11, R9, R27.reuse, 0x1, P1 ;  /* 0x0000001b090b7211 */ /* 0x082fe400008f0eff */
[----:B------:R-:W-:-:S03]  /*0af0*/  LEA.HI.X.SX32 R9, R13, R27, 0x1, P2 ;  /* 0x0000001b0d097211 */ /* 0x000fc600010f0eff */
[----:B0-----:R0:W2:Y:S04]  /*0b00*/  LDG.E.U16 R6, [R10.64] ;  /* 0x000000060a067981 */ /* 0x0010a8000c1e1500 */
[----:B---3--:R1:W-:Y:S04]  /*0b10*/  STL [R1+0x3b0], R7 ;  /* 0x0003b00701007387 */ /* 0x0083e80000100800 */
[----:B-1----:R1:W3:Y:S01]  /*0b20*/  LDG.E.U16 R7, [R8.64] ;  /* 0x0000000608077981 */ /* 0x0022e2000c1e1500 */
[----:B------:R-:W-:-:S05]  /*0b30*/  LEA.HI.X.SX32 R13, R21, R27, 0x1, P0 ;  /* 0x0000001b150d7211 */ /* 0x000fca00000f0eff */
[----:B0-----:R0:W4:Y:S01]  /*0b40*/  LDG.E.U16 R11, [R12.64] ;  /* 0x000000060c0b7981 */ /* 0x001122000c1e1500 */
[C---:B-1----:R-:W-:Y:S02]  /*0b50*/  IMAD R9, R0.reuse, 0xf0, RZ ;  /* 0x000000f000097824 */ /* 0x042fe400078e02ff */
[C---:B------:R-:W-:Y:S02]  /*0b60*/  IMAD R8, R0.reuse, 0x1e0, RZ ;  /* 0x000001e000087824 */ /* 0x040fe400078e02ff */
[----:B0-----:R-:W-:-:S03]  /*0b70*/  IMAD R13, R0, 0x78, RZ ;  /* 0x00000078000d7824 */ /* 0x001fc600078e02ff */
[----:B------:R-:W-:Y:S01]  /*0b80*/  IADD3 R8, P1, R8, R26, RZ ;  /* 0x0000001a08087210 */ /* 0x000fe20007f3e0ff */
[C---:B------:R-:W-:Y:S02]  /*0b90*/  IMAD R10, R0.reuse, 0x1f0, RZ ;  /* 0x000001f0000a7824 */ /* 0x040fe400078e02ff */
[----:B------:R-:W-:-:S03]  /*0ba0*/  IMAD R21, R0, 0xf8, RZ ;  /* 0x000000f800157824 */ /* 0x000fc600078e02ff */
[-C--:B------:R-:W-:Y:S01]  /*0bb0*/  IADD3 R10, P2, R10, R26.reuse, RZ ;  /* 0x0000001a0a0a7210 */ /* 0x080fe20007f5e0ff */
[----:B------:R-:W-:Y:S01]  /*0bc0*/  IMAD R12, R0, 0x102, RZ ;  /* 0x00000102000c7824 */ /* 0x000fe200078e02ff */
[----:B---3--:R-:W-:Y:S04]  /*0bd0*/  STL [R1+0x3a8], R7 ;  /* 0x0003a80701007387 */ /* 0x008fe80000100800 */
[----:B--2---:R0:W-:Y:S02]  /*0be0*/  STL [R1+0x3ac], R6 ;  /* 0x0003ac0601007387 */ /* 0x0041e40000100800 */
[----:B0-----:R-:W-:-:S04]  /*0bf0*/  IADD3 R6, P0, R9, R26, RZ ;  /* 0x0000001a09067210 */ /* 0x001fc80007f1e0ff */
[-C--:B------:R-:W-:Y:S02]  /*0c00*/  LEA.HI.X.SX32 R7, R13, R27.reuse, 0x1, P0 ;  /* 0x0000001b0d077211 */ /* 0x080fe400000f0eff */
[----:B------:R-:W-:-:S03]  /*0c10*/  LEA.HI.X.SX32 R9, R9, R27, 0x1, P1 ;  /* 0x0000001b09097211 */ /* 0x000fc600008f0eff */
[----:B------:R0:W2:Y:S04]  /*0c20*/  LDG.E.U16 R6, [R6.64] ;  /* 0x0000000606067981 */ /* 0x0000a8000c1e1500 */
[----:B------:R1:W3:Y:S04]  /*0c30*/  LDG.E.U16 R8, [R8.64] ;  /* 0x0000000608087981 */ /* 0x0002e8000c1e1500 */
[----:B----4-:R4:W-:Y:S02]  /*0c40*/  STL [R1+0x3a4], R11 ;  /* 0x0003a40b01007387 */ /* 0x0109e40000100800 */
[----:B----4-:R-:W-:-:S06]  /*0c50*/  LEA.HI.X.SX32 R11, R21, R27, 0x1, P2 ;  /* 0x0000001b150b7211 */ /* 0x010fcc00010f0eff */
[----:B------:R4:W5:Y:S01]  /*0c60*/  LDG.E.U16 R11, [R10.64] ;  /* 0x000000060a0b7981 */ /* 0x000962000c1e1500 */
[----:B------:R-:W-:Y:S01]  /*0c70*/  IMAD R13, R0, 0x81, RZ ;  /* 0x00000081000d7824 */ /* 0x000fe200078e02ff */
[----:B------:R-:W-:-:S04]  /*0c80*/  IADD3 R12, P0, R12, R26, RZ ;  /* 0x0000001a0c0c7210 */ /* 0x000fc80007f1e0ff */
[----:B------:R-:W-:-:S05]  /*0c90*/  LEA.HI.X.SX32 R13, R13, R27, 0x1, P0 ;  /* 0x0000001b0d0d7211 */ /* 0x000fca00000f0eff */
[----:B------:R4:W5:Y:S01]  /*0ca0*/  LDG.E.U16 R21, [R12.64] ;  /* 0x000000060c157981 */ /* 0x000962000c1e1500 */
[C---:B0-----:R-:W-:Y:S02]  /*0cb0*/  IMAD R7, R0.reuse, 0x89, RZ ;  /* 0x0000008900077824 */ /* 0x041fe400078e02ff */
[C---:B-1----:R-:W-:Y:S02]  /*0cc0*/  IMAD R9, R0.reuse, 0x91, RZ ;  /* 0x0000009100097824 */ /* 0x042fe400078e02ff */
[----:B----4-:R-:W-:-:S05]  /*0cd0*/  IMAD R10, R0, 0x132, RZ ;  /* 0x00000132000a7824 */ /* 0x010fca00078e02ff */
[----:B------:R-:W-:Y:S01]  /*0ce0*/  IADD3 R10, P2, R10, R26, RZ ;  /* 0x0000001a0a0a7210 */ /* 0x000fe20007f5e0ff */
[C---:B------:R-:W-:Y:S02]  /*0cf0*/  IMAD R12, R0.reuse, 0x142, RZ ;  /* 0x00000142000c7824 */ /* 0x040fe400078e02ff */
[C---:B------:R-:W-:Y:S01]  /*0d00*/  IMAD R13, R0.reuse, 0xa1, RZ ;  /* 0x000000a1000d7824 */ /* 0x040fe200078e02ff */
[----:B--2---:R0:W-:Y:S04]  /*0d10*/  STL [R1+0x3a0], R6 ;  /* 0x0003a00601007387 */ /* 0x0041e80000100800 */
[----:B---3--:R1:W-:Y:S01]  /*0d20*/  STL [R1+0x39c], R8 ;  /* 0x00039c0801007387 */ /* 0x0083e20000100800 */
[C---:B0-----:R-:W-:Y:S02]  /*0d30*/  IMAD R6, R0.reuse, 0x112, RZ ;  /* 0x0000011200067824 */ /* 0x041fe400078e02ff */
[----:B-1----:R-:W-:-:S03]  /*0d40*/  IMAD R8, R0, 0x122, RZ ;  /* 0x0000012200087824 */ /* 0x002fc600078e02ff */
[----:B------:R-:W-:-:S04]  /*0d50*/  IADD3 R6, P0, R6, R26, RZ ;  /* 0x0000001a06067210 */ /* 0x000fc80007f1e0ff */
[----:B------:R-:W-:Y:S02]  /*0d60*/  LEA.HI.X.SX32 R7, R7, R27, 0x1, P0 ;  /* 0x0000001b07077211 */ /* 0x000fe400000f0eff */
[----:B------:R-:W-:-:S03]  /*0d70*/  IADD3 R8, P1, R8, R26, RZ ;  /* 0x0000001a08087210 */ /* 0x000fc60007f3e0ff */
[----:B------:R0:W2:Y:S01]  /*0d80*/  LDG.E.U16 R6, [R6.64] ;  /* 0x0000000606067981 */ /* 0x0000a2000c1e1500 */
[----:B------:R-:W-:-:S05]  /*0d90*/  LEA.HI.X.SX32 R9, R9, R27, 0x1, P1 ;  /* 0x0000001b09097211 */ /* 0x000fca00008f0eff */
[----:B------:R1:W3:Y:S04]  /*0da0*/  LDG.E.U16 R8, [R8.64] ;  /* 0x0000000608087981 */ /* 0x0002e8000c1e1500 */
[----:B-----5:R4:W-:Y:S02]  /*0db0*/  STL [R1+0x398], R11 ;  /* 0x0003980b01007387 */ /* 0x0209e40000100800 */
[----:B----4-:R-:W-:-:S05]  /*0dc0*/  IMAD R11, R0, 0x99, RZ ;  /* 0x00000099000b7824 */ /* 0x010fca00078e02ff */
[----:B------:R-:W-:-:S06]  /*0dd0*/  LEA.HI.X.SX32 R11, R11, R27, 0x1, P2 ;  /* 0x0000001b0b0b7211 */ /* 0x000fcc00010f0eff */
[----:B------:R4:W5:Y:S01]  /*0de0*/  LDG.E.U16 R11, [R10.64] ;  /* 0x000000060a0b7981 */ /* 0x000962000c1e1500 */
[----:B------:R-:W-:-:S04]  /*0df0*/  IADD3 R12, P0, R12, R26, RZ ;  /* 0x0000001a0c0c7210 */ /* 0x000fc80007f1e0ff */
[----:B------:R-:W-:Y:S01]  /*0e00*/  LEA.HI.X.SX32 R13, R13, R27, 0x1, P0 ;  /* 0x0000001b0d0d7211 */ /* 0x000fe200000f0eff */
[----:B------:R0:W-:Y:S04]  /*0e10*/  STL [R1+0x394], R21 ;  /* 0x0003941501007387 */ /* 0x0001e80000100800 */
[----:B0-----:R0:W5:Y:S01]  /*0e20*/  LDG.E.U16 R21, [R12.64] ;  /* 0x000000060c157981 */ /* 0x001162000c1e1500 */
[C---:B------:R-:W-:Y:S02]  /*0e30*/  IMAD R7, R0.reuse, 0xa9, RZ ;  /* 0x000000a900077824 */ /* 0x040fe400078e02ff */
[C---:B-1----:R-:W-:Y:S02]  /*0e40*/  IMAD R9, R0.reuse, 0xb1, RZ ;  /* 0x000000b100097824 */ /* 0x042fe400078e02ff */
[----:B----4-:R-:W-:-:S05]  /*0e50*/  IMAD R10, R0, 0x172, RZ ;  /* 0x00000172000a7824 */ /* 0x010fca00078e02ff */
[----:B------:R-:W-:Y:S01]  /*0e60*/  IADD3 R10, P2, R10, R26, RZ ;  /* 0x0000001a0a0a7210 */ /* 0x000fe20007f5e0ff */
[C---:B0-----:R-:W-:Y:S02]  /*0e70*/  IMAD R12, R0.reuse, 0x182, RZ ;  /* 0x00000182000c7824 */ /* 0x041fe400078e02ff */
[C---:B------:R-:W-:Y:S01]  /*0e80*/  IMAD R13, R0.reuse, 0xc1, RZ ;  /* 0x000000c1000d7824 */ /* 0x040fe200078e02ff */
[----:B--2---:R0:W-:Y:S04]  /*0e90*/  STL [R1+0x390], R6 ;  /* 0x0003900601007387 */ /* 0x0041e80000100800 */
[----:B---3--:R1:W-:Y:S01]  /*0ea0*/  STL [R1+0x38c], R8 ;  /* 0x00038c0801007387 */ /* 0x0083e20000100800 */
[----:B0-----:R-:W-:-:S05]  /*0eb0*/  IMAD R6, R0, 0x152, RZ ;  /* 0x0000015200067824 */ /* 0x001fca00078e02ff */
[----:B------:R-:W-:Y:S01]  /*0ec0*/  IADD3 R6, P0, R6, R26, RZ ;  /* 0x0000001a06067210 */ /* 0x000fe20007f1e0ff */
[----:B-1----:R-:W-:-:S03]  /*0ed0*/  IMAD R8, R0, 0x162, RZ ;  /* 0x0000016200087824 */ /* 0x002fc600078e02ff */
[----:B------:R-:W-:Y:S02]  /*0ee0*/  LEA.HI.X.SX32 R7, R7, R27, 0x1, P0 ;  /* 0x0000001b07077211 */ /* 0x000fe400000f0eff */
[----:B------:R-:W-:-:S03]  /*0ef0*/  IADD3 R8, P1, R8, R26, RZ ;  /* 0x0000001a08087210 */ /* 0x000fc60007f3e0ff */
[----:B------:R0:W2:Y:S01]  /*0f00*/  LDG.E.U16 R6, [R6.64] ;  /* 0x0000000606067981 */ /* 0x0000a2000c1e1500 */
[----:B------:R-:W-:-:S05]  /*0f10*/  LEA.HI.X.SX32 R9, R9, R27, 0x1, P1 ;  /* 0x0000001b09097211 */ /* 0x000fca00008f0eff */
[----:B------:R1:W3:Y:S04]  /*0f20*/  LDG.E.U16 R8, [R8.64] ;  /* 0x0000000608087981 */ /* 0x0002e8000c1e1500 */
[----:B-----5:R4:W-:Y:S02]  /*0f30*/  STL [R1+0x388], R11 ;  /* 0x0003880b01007387 */ /* 0x0209e40000100800 */
[----:B----4-:R-:W-:-:S05]  /*0f40*/  IMAD R11, R0, 0xb9, RZ ;  /* 0x000000b9000b7824 */ /* 0x010fca00078e02ff */
[----:B------:R-:W-:Y:S02]  /*0f50*/  LEA.HI.X.SX32 R11, R11, R27, 0x1, P2 ;  /* 0x0000001b0b0b7211 */ /* 0x000fe400010f0eff */
[----:B------:R-:W-:-:S04]  /*0f60*/  IADD3 R12, P0, R12, R26, RZ ;  /* 0x0000001a0c0c7210 */ /* 0x000fc80007f1e0ff */
[----:B------:R4:W5:Y:S01]  /*0f70*/  LDG.E.U16 R11, [R10.64] ;  /* 0x000000060a0b7981 */ /* 0x000962000c1e1500 */
[----:B------:R-:W-:-:S03]  /*0f80*/  LEA.HI.X.SX32 R13, R13, R27, 0x1, P0 ;  /* 0x0000001b0d0d7211 */ /* 0x000fc600000f0eff */
[----:B------:R0:W-:Y:S04]  /*0f90*/  STL [R1+0x384], R21 ;  /* 0x0003841501007387 */ /* 0x0001e80000100800 */
[----:B0-----:R0:W5:Y:S01]  /*0fa0*/  LDG.E.U16 R21, [R12.64] ;  /* 0x000000060c157981 */ /* 0x001162000c1e1500 */
[C---:B------:R-:W-:Y:S02]  /*0fb0*/  IMAD R7, R0.reuse, 0xc9, RZ ;  /* 0x000000c900077824 */ /* 0x040fe400078e02ff */
[C---:B-1----:R-:W-:Y:S02]  /*0fc0*/  IMAD R9, R0.reuse, 0xd1, RZ ;  /* 0x000000d100097824 */ /* 0x042fe400078e02ff */
[C---:B----4-:R-:W-:Y:S02]  /*0fd0*/  IMAD R10, R0.reuse, 0x1b2, RZ ;  /* 0x000001b2000a7824 */ /* 0x050fe400078e02ff */
[----:B0-----:R-:W-:-:S03]  /*0fe0*/  IMAD R12, R0, 0x1c2, RZ ;  /* 0x000001c2000c7824 */ /* 0x001fc600078e02ff */
[----:B------:R-:W-:Y:S01]  /*0ff0*/  IADD3 R10, P2, R10, R26, RZ ;  /* 0x0000001a0a0a7210 */ /* 0x000fe20007f5e0ff */
        /* <DEDUP_REMOVED lines=11> */
[----:B-----5:R4:W-:Y:S01]  /*10b0*/  STL [R1+0x378], R11 ;  /* 0x0003780b01007387 */ /* 0x0209e20000100800 */
[----:B------:R-:W-:Y:S01]  /*10c0*/  IADD3 R12, P0, R12, R26, RZ ;  /* 0x0000001a0c0c7210 */ /* 0x000fe20007f1e0ff */
[----:B----4-:R-:W-:Y:S02]  /*10d0*/  IMAD R11, R0, 0xd9, RZ ;  /* 0x000000d9000b7824 */ /* 0x010fe400078e02ff */
[----:B------:R4:W-:Y:S03]  /*10e0*/  STL [R1+0x374], R21 ;  /* 0x0003741501007387 */ /* 0x0009e60000100800 */
[----:B------:R-:W-:-:S02]  /*10f0*/  LEA.HI.X.SX32 R11, R11, R27, 0x1, P2 ;  /* 0x0000001b0b0b7211 */ /* 0x000fc400010f0eff */
[----:B------:R-:W-:-:S03]  /*1100*/  LEA.HI.X.SX32 R13, R13, R27, 0x1, P0 ;  /* 0x0000001b0d0d7211 */ /* 0x000fc600000f0eff */
[----:B----4-:R4:W5:Y:S04]  /*1110*/  LDG.E.U16 R21, [R10.64] ;  /* 0x000000060a157981 */ /* 0x010968000c1e1500 */
[----:B------:R4:W5:Y:S01]  /*1120*/  LDG.E.U16 R12, [R12.64] ;  /* 0x000000060c0c7981 */ /* 0x000962000c1e1500 */
[C---:B0-----:R-:W-:Y:S02]  /*1130*/  IMAD R7, R0.reuse, 0xe9, RZ ;  /* 0x000000e900077824 */ /* 0x041fe400078e02ff */
[C---:B-1----:R-:W-:Y:S02]  /*1140*/  IMAD R9, R0.reuse, 0xf1, RZ ;  /* 0x000000f100097824 */ /* 0x042fe400078e02ff */
[C---:B----4-:R-:W-:Y:S02]  /*1150*/  IMAD R10, R0.reuse, 0x1f2, RZ ;  /* 0x000001f2000a7824 */ /* 0x050fe400078e02ff */
[----:B------:R-:W-:-:S03]  /*1160*/  IMAD R11, R0, 0xf9, RZ ;  /* 0x000000f9000b7824 */ /* 0x000fc600078e02ff */
[----:B------:R-:W-:-:S04]  /*1170*/  IADD3 R10, P2, R10, R26, RZ ;  /* 0x0000001a0a0a7210 */ /* 0x000fc80007f5e0ff */
[----:B------:R-:W-:-:S06]  /*1180*/  LEA.HI.X.SX32 R11, R11, R27, 0x1, P2 ;  /* 0x0000001b0b0b7211 */ /* 0x000fcc00010f0eff */
[----:B------:R0:W4:Y:S01]  /*1190*/  LDG.E.U16 R11, [R10.64] ;  /* 0x000000060a0b7981 */ /* 0x000122000c1e1500 */
[----:B------:R-:W-:-:S03]  /*11a0*/  IMAD R13, R0, 0x11, RZ ;  /* 0x00000011000d7824 */ /* 0x000fc600078e02ff */
[----:B--2---:R1:W-:Y:S04]  /*11b0*/  STL [R1+0x370], R6 ;  /* 0x0003700601007387 */ /* 0x0043e80000100800 */
[----:B---3--:R2:W-:Y:S01]  /*11c0*/  STL [R1+0x36c], R8 ;  /* 0x00036c0801007387 */ /* 0x0085e20000100800 */
[----:B-1----:R-:W-:-:S05]  /*11d0*/  IMAD R6, R0, 0x1d2, RZ ;  /* 0x000001d200067824 */ /* 0x002fca00078e02ff */
[----:B------:R-:W-:Y:S01]  /*11e0*/  IADD3 R6, P0, R6, R26, RZ ;  /* 0x0000001a06067210 */ /* 0x000fe20007f1e0ff */
[----:B--2---:R-:W-:-:S03]  /*11f0*/  IMAD R8, R0, 0x1e2, RZ ;  /* 0x000001e200087824 */ /* 0x004fc600078e02ff */
[----:B------:R-:W-:Y:S02]  /*1200*/  LEA.HI.X.SX32 R7, R7, R27, 0x1, P0 ;  /* 0x0000001b07077211 */ /* 0x000fe400000f0eff */
[----:B------:R-:W-:-:S03]  /*1210*/  IADD3 R8, P1, R8, R26, RZ ;  /* 0x0000001a08087210 */ /* 0x000fc60007f3e0ff */
[----:B------:R1:W2:Y:S01]  /*1220*/  LDG.E.U16 R6, [R6.64] ;  /* 0x0000000606067981 */ /* 0x0002a2000c1e1500 */
[----:B------:R-:W-:-:S05]  /*1230*/  LEA.HI.X.SX32 R9, R9, R27, 0x1, P1 ;  /* 0x0000001b09097211 */ /* 0x000fca00008f0eff */
[----:B------:R3:W4:Y:S04]  /*1240*/  LDG.E.U16 R8, [R8.64] ;  /* 0x0000000608087981 */ /* 0x000728000c1e1500 */
[----:B-----5:R5:W-:Y:S04]  /*1250*/  STL [R1+0x368], R21 ;  /* 0x0003681501007387 */ /* 0x020be80000100800 */
[----:B------:R0:W-:Y:S01]  /*1260*/  STL [R1+0x364], R12 ;  /* 0x0003640c01007387 */ /* 0x0001e20000100800 */
[----:B-----5:R-:W-:-:S05]  /*1270*/  IMAD R21, R0, 0x22, RZ ;  /* 0x0000002200157824 */ /* 0x020fca00078e02ff */
[----:B0-----:R-:W-:-:S04]  /*1280*/  IADD3 R12, P0, R21, R26, RZ ;  /* 0x0000001a150c7210 */ /* 0x001fc80007f1e0ff */
[----:B------:R-:W-:-:S05]  /*1290*/  LEA.HI.X.SX32 R13, R13, R27, 0x1, P0 ;  /* 0x0000001b0d0d7211 */ /* 0x000fca00000f0eff */
[----:B------:R0:W5:Y:S01]  /*12a0*/  LDG.E.U16 R21, [R12.64] ;  /* 0x000000060c157981 */ /* 0x000162000c1e1500 */
[C---:B-1----:R-:W-:Y:S02]  /*12b0*/  IMAD R7, R0.reuse, 0x19, RZ ;  /* 0x0000001900077824 */ /* 0x042fe400078e02ff */
[C---:B---3--:R-:W-:Y:S02]  /*12c0*/  IMAD R9, R0.reuse, 0x21, RZ ;  /* 0x0000002100097824 */ /* 0x048fe400078e02ff */
[----:B------:R-:W-:-:S05]  /*12d0*/  IMAD R10, R0, 0x52, RZ ;  /* 0x00000052000a7824 */ /* 0x000fca00078e02ff */
[----:B------:R-:W-:Y:S01]  /*12e0*/  IADD3 R10, P2, R10, R26, RZ ;  /* 0x0000001a0a0a7210 */ /* 0x000fe20007f5e0ff */
[C---:B0-----:R-:W-:Y:S02]  /*12f0*/  IMAD R12, R0.reuse, 0x62, RZ ;  /* 0x00000062000c7824 */ /* 0x041fe400078e02ff */
[C---:B------:R-:W-:Y:S01]  /*1300*/  IMAD R13, R0.reuse, 0x31, RZ ;  /* 0x00000031000d7824 */ /* 0x040fe200078e02ff */
[----:B--2---:R0:W-:Y:S04]  /*1310*/  STL [R1+0x360], R6 ;  /* 0x0003600601007387 */ /* 0x0041e80000100800 */
[----:B----4-:R1:W-:Y:S01]  /*1320*/  STL [R1+0x35c], R8 ;  /* 0x00035c0801007387 */ /* 0x0103e20000100800 */
[----:B0-----:R-:W-:-:S05]  /*1330*/  IMAD R6, R0, 0x32, RZ ;  /* 0x0000003200067824 */ /* 0x001fca00078e02ff */
[----:B------:R-:W-:Y:S01]  /*1340*/  IADD3 R6, P0, R6, R26, RZ ;  /* 0x0000001a06067210 */ /* 0x000fe20007f1e0ff */
[----:B-1----:R-:W-:-:S03]  /*1350*/  IMAD R8, R0, 0x42, RZ ;  /* 0x0000004200087824 */ /* 0x002fc600078e02ff */
[-C--:B------:R-:W-:Y:S02]  /*1360*/  LEA.HI.X.SX32 R7, R7, R27.reuse, 0x1, P0 ;  /* 0x0000001b07077211 */ /* 0x080fe400000f0eff */
[----:B------:R-:W-:Y:S01]  /*1370*/  IADD3 R8, P1, R8, R26, RZ ;  /* 0x0000001a08087210 */ /* 0x000fe20007f3e0ff */
[----:B------:R0:W-:Y:S03]  /*1380*/  STL [R1+0x358], R11 ;  /* 0x0003580b01007387 */ /* 0x0001e60000100800 */
[----:B------:R-:W-:Y:S01]  /*1390*/  LEA.HI.X.SX32 R9, R9, R27, 0x1, P1 ;  /* 0x0000001b09097211 */ /* 0x000fe200008f0eff */
[----:B------:R1:W2:Y:S04]  /*13a0*/  LDG.E.U16 R6, [R6.64] ;  /* 0x0000000606067981 */ /* 0x0002a8000c1e1500 */
[----:B------:R3:W4:Y:S01]  /*13b0*/  LDG.E.U16 R8, [R8.64] ;  /* 0x0000000608087981 */ /* 0x000722000c1e1500 */
[----:B0-----:R-:W-:-:S05]  /*13c0*/  IMAD R11, R0, 0x29, RZ ;  /* 0x00000029000b7824 */ /* 0x001fca00078e02ff */
[----:B------:R-:W-:Y:S02]  /*13d0*/  LEA.HI.X.SX32 R11, R11, R27, 0x1, P2 ;  /* 0x0000001b0b0b7211 */ /* 0x000fe400010f0eff */
[----:B------:R-:W-:-:S04]  /*13e0*/  IADD3 R12, P0, R12, R26, RZ ;  /* 0x0000001a0c0c7210 */ /* 0x000fc80007f1e0ff */
[----:B------:R0:W4:Y:S01]  /*13f0*/  LDG.E.U16 R11, [R10.64] ;  /* 0x000000060a0b7981 */ /* 0x000122000c1e1500 */
[----:B------:R-:W-:-:S03]  /*1400*/  LEA.HI.X.SX32 R13, R13, R27, 0x1, P0 ;  /* 0x0000001b0d0d7211 */ /* 0x000fc600000f0eff */
[----:B-----5:R5:W-:Y:S04]  /*1410*/  STL [R1+0x354], R21 ;  /* 0x0003541501007387 */ /* 0x020be80000100800 */
[----:B-----5:R5:W4:Y:S01]  /*1420*/  LDG.E.U16 R21, [R12.64] ;  /* 0x000000060c157981 */ /* 0x020b22000c1e1500 */
[C---:B-1----:R-:W-:Y:S02]  /*1430*/  IMAD R7, R0.reuse, 0x39, RZ ;  /* 0x0000003900077824 */ /* 0x042fe400078e02ff */
[C---:B---3--:R-:W-:Y:S02]  /*1440*/  IMAD R9, R0.reuse, 0x41, RZ ;  /* 0x0000004100097824 */ /* 0x048fe400078e02ff */
[C---:B0-----:R-:W-:Y:S02]  /*1450*/  IMAD R10, R0.reuse, 0x92, RZ ;  /* 0x00000092000a7824 */ /* 0x041fe400078e02ff */
[----:B-----5:R-:W-:-:S03]  /*1460*/  IMAD R12, R0, 0xa2, RZ ;  /* 0x000000a2000c7824 */ /* 0x020fc600078e02ff */
[----:B------:R-:W-:Y:S01]  /*1470*/  IADD3 R10, P2, R10, R26, RZ ;  /* 0x0000001a0a0a7210 */ /* 0x000fe20007f5e0ff */
[C---:B------:R-:W-:Y:S01]  /*1480*/  IMAD R13, R0.reuse, 0x51, RZ ;  /* 0x00000051000d7824 */ /* 0x040fe200078e02ff */
[----:B--2---:R0:W-:Y:S04]  /*1490*/  STL [R1+0x350], R6 ;  /* 0x0003500601007387 */ /* 0x0041e80000100800 */
[----:B----4-:R1:W-:Y:S01]  /*14a0*/  STL [R1+0x34c], R8 ;  /* 0x00034c0801007387 */ /* 0x0103e20000100800 */
[C---:B0-----:R-:W-:Y:S02]  /*14b0*/  IMAD R6, R0.reuse, 0x72, RZ ;  /* 0x0000007200067824 */ /* 0x041fe400078e02ff */
[----:B-1----:R-:W-:-:S03]  /*14c0*/  IMAD R8, R0, 0x82, RZ ;  /* 0x0000008200087824 */ /* 0x002fc600078e02ff */
[----:B------:R-:W-:-:S04]  /*14d0*/  IADD3 R6, P0, R6, R26, RZ ;  /* 0x0000001a06067210 */ /* 0x000fc80007f1e0ff */
[-C--:B------:R-:W-:Y:S02]  /*14e0*/  LEA.HI.X.SX32 R7, R7, R27.reuse, 0x1, P0 ;  /* 0x0000001b07077211 */ /* 0x080fe400000f0eff */
[-C--:B------:R-:W-:Y:S01]  /*14f0*/  IADD3 R8, P1, R8, R26.reuse, RZ ;  /* 0x0000001a08087210 */ /* 0x080fe20007f3e0ff */
[----:B------:R0:W-:Y:S01]  /*1500*/  STL [R1+0x348], R11 ;  /* 0x0003480b01007387 */ /* 0x0001e20000100800 */
[----:B------:R-:W-:Y:S02]  /*1510*/  IADD3 R12, P0, R12, R26, RZ ;  /* 0x0000001a0c0c7210 */ /* 0x000fe40007f1e0ff */
[-C--:B------:R-:W-:Y:S01]  /*1520*/  LEA.HI.X.SX32 R9, R9, R27.reuse, 0x1, P1 ;  /* 0x0000001b09097211 */ /* 0x080fe200008f0eff */
[----:B------:R1:W2:Y:S01]  /*1530*/  LDG.E.U16 R7, [R6.64] ;  /* 0x0000000606077981 */ /* 0x0002a2000c1e1500 */
[----:B0-----:R-:W-:Y:S01]  /*1540*/  IMAD R11, R0, 0x49, RZ ;  /* 0x00000049000b7824 */ /* 0x001fe200078e02ff */
[----:B------:R-:W-:-:S03]  /*1550*/  LEA.HI.X.SX32 R13, R13, R27, 0x1, P0 ;  /* 0x0000001b0d0d7211 */ /* 0x000fc600000f0eff */
[----:B------:R0:W3:Y:S01]  /*1560*/  LDG.E.U16 R9, [R8.64] ;  /* 0x0000000608097981 */ /* 0x0000e2000c1e1500 */
[----:B------:R-:W-:-:S03]  /*1570*/  LEA.HI.X.SX32 R11, R11, R27, 0x1, P2 ;  /* 0x0000001b0b0b7211 */ /* 0x000fc600010f0eff */
[----:B------:R4:W-:Y:S04]  /*1580*/  STL [R1+0x344], R21 ;  /* 0x0003441501007387 */ /* 0x0009e80000100800 */
[----:B------:R5:W3:Y:S04]  /*1590*/  LDG.E.U16 R10, [R10.64] ;  /* 0x000000060a0a7981 */ /* 0x000ae8000c1e1500 */
[----:B----4-:R-:W4:Y:S01]  /*15a0*/  LDG.E.U16 R21, [R12.64] ;  /* 0x000000060c157981 */ /* 0x010f22000c1e1500 */
[C---:B0-----:R-:W-:Y:S02]  /*15b0*/  IMAD R8, R0.reuse, 0xb2, RZ ;  /* 0x000000b200087824 */ /* 0x041fe400078e02ff */
[----:B-1----:R-:W-:-:S02]  /*15c0*/  IMAD R6, R0, 0xc2, RZ ;  /* 0x000000c200067824 */ /* 0x002fc400078e02ff */
[----:B-----5:R-:W-:Y:S01]  /*15d0*/  IMAD R11, R0, 0x61, RZ ;  /* 0x00000061000b7824 */ /* 0x020fe200078e02ff */
[-C--:B------:R-:W-:Y:S02]  /*15e0*/  IADD3 R8, P0, R8, R26.reuse, RZ ;  /* 0x0000001a08087210 */ /* 0x080fe40007f1e0ff */
[----:B------:R-:W-:Y:S01]  /*15f0*/  IADD3 R6, P1, R6, R26, RZ ;  /* 0x0000001a06067210 */ /* 0x000fe20007f3e0ff */
[----:B--2---:R0:W-:Y:S02]  /*1600*/  STL [R1+0x340], R7 ;  /* 0x0003400701007387 */ /* 0x0041e40000100800 */
[----:B0-----:R-:W-:Y:S02]  /*1610*/  IMAD R7, R0, 0x59, RZ ;  /* 0x0000005900077824 */ /* 0x001fe400078e02ff */
[----:B---3--:R0:W-:Y:S04]  /*1620*/  STL [R1+0x33c], R9 ;  /* 0x00033c0901007387 */ /* 0x0081e80000100800 */
[----:B------:R-:W-:Y:S01]  /*1630*/  STL [R1+0x338], R10 ;  /* 0x0003380a01007387 */ /* 0x000fe20000100800 */
[----:B0-----:R-:W-:-:S02]  /*1640*/  LEA.HI.X.SX32 R9, R7, R27, 0x1, P0 ;  /* 0x0000001b07097211 */ /* 0x001fc400000f0eff */
[----:B------:R-:W-:Y:S01]  /*1650*/  LEA.HI.X.SX32 R7, R11, R27, 0x1, P1 ;  /* 0x0000001b0b077211 */ /* 0x000fe200008f0eff */
[----:B----4-:R0:W-:Y:S04]  /*1660*/  STL [R1+0x334], R21 ;  /* 0x0003341501007387 */ /* 0x0101e80000100800 */
[----:B------:R1:W2:Y:S04]  /*1670*/  LDG.E.U16 R6, [R6.64] ;  /* 0x0000000606067981 */ /* 0x0002a8000c1e1500 */
[----:B0-----:R0:W3:Y:S01]  /*1680*/  LDG.E.U16 R21, [R8.64] ;  /* 0x0000000608157981 */ /* 0x0010e2000c1e1500 */
[----:B------:R-:W-:-:S02]  /*1690*/  IMAD R10, R0, 0xd2, RZ ;  /* 0x000000d2000a7824 */ /* 0x000fc400078e02ff */
[C---:B------:R-:W-:Y:S02]  /*16a0*/  IMAD R12, R0.reuse, 0x69, RZ ;  /* 0x00000069000c7824 */ /* 0x040fe400078e02ff */
[----:B------:R-:W-:Y:S01]  /*16b0*/  IMAD R13, R0, 0xe2, RZ ;  /* 0x000000e2000d7824 */ /* 0x000fe200078e02ff */
[----:B------:R-:W-:Y:S01]  /*16c0*/  IADD3 R10, P0, R10, R26, RZ ;  /* 0x0000001a0a0a7210 */ /* 0x000fe20007f1e0ff */
[----:B0-----:R-:W-:-:S03]  /*16d0*/  IMAD R9, R0, 0x71, RZ ;  /* 0x0000007100097824 */ /* 0x001fc600078e02ff */
[-C--:B------:R-:W-:Y:S02]  /*16e0*/  IADD3 R8, P1, R13, R26.reuse, RZ ;  /* 0x0000001a0d087210 */ /* 0x080fe40007f3e0ff */
[-C--:B------:R-:W-:Y:S01]  /*16f0*/  LEA.HI.X.SX32 R11, R12, R27.reuse, 0x1, P0 ;  /* 0x0000001b0c0b7211 */ /* 0x080fe200000f0eff */
[C---:B------:R-:W-:Y:S01]  /*1700*/  IMAD R13, R0.reuse, 0xf2, RZ ;  /* 0x000000f2000d7824 */ /* 0x040fe200078e02ff */
[----:B------:R-:W-:Y:S01]  /*1710*/  LEA.HI.X.SX32 R9, R9, R27, 0x1, P1 ;  /* 0x0000001b09097211 */ /* 0x000fe200008f0eff */
[----:B-1----:R-:W-:Y:S01]  /*1720*/  IMAD R7, R0, 0x79, RZ ;  /* 0x0000007900077824 */ /* 0x002fe200078e02ff */
[----:B---3--:R0:W-:Y:S04]  /*1730*/  STL [R1+0x330], R21 ;  /* 0x0003301501007387 */ /* 0x0081e80000100800 */
[----:B--2---:R1:W-:Y:S04]  /*1740*/  STL [R1+0x32c], R6 ;  /* 0x00032c0601007387 */ /* 0x0043e80000100800 */
[----:B0-----:R0:W2:Y:S01]  /*1750*/  LDG.E.U16 R21, [R10.64] ;  /* 0x000000060a157981 */ /* 0x0010a2000c1e1500 */
[----:B-1----:R-:W-:-:S04]  /*1760*/  IADD3 R6, P1, R13, R26, RZ ;  /* 0x0000001a0d067210 */ /* 0x002fc80007f3e0ff */
[----:B------:R-:W-:Y:S01]  /*1770*/  LEA.HI.X.SX32 R7, R7, R27, 0x1, P1 ;  /* 0x0000001b07077211 */ /* 0x000fe200008f0eff */
[----:B0-----:R0:W3:Y:S05]  /*1780*/  LDG.E.U16 R10, [R8.64] ;  /* 0x00000006080a7981 */ /* 0x0010ea000c1e1500 */
[----:B------:R1:W4:Y:S01]  /*1790*/  LDG.E.U16 R7, [R6.64] ;  /* 0x0000000606077981 */ /* 0x000322000c1e1500 */
[C---:B------:R-:W-:Y:S01]  /*17a0*/  SHF.L.U32 R12, R0.reuse, 0x1, RZ ;  /* 0x00000001000c7819 */ /* 0x040fe200000006ff */
[----:B------:R-:W-:-:S03]  /*17b0*/  IMAD R13, R0, 0x1a, RZ ;  /* 0x0000001a000d7824 */ /* 0x000fc600078e02ff */
[-C--:B0-----:R-:W-:Y:S01]  /*17c0*/  IADD3 R8, P0, R12, R26.reuse, RZ ;  /* 0x0000001a0c087210 */ /* 0x081fe20007f1e0ff */
[C---:B------:R-:W-:Y:S02]  /*17d0*/  IMAD R12, R0.reuse, 0x68, RZ ;  /* 0x00000068000c7824 */ /* 0x040fe400078e02ff */
[C---:B------:R-:W-:Y:S01]  /*17e0*/  IMAD R11, R0.reuse, 0xd, RZ ;  /* 0x0000000d000b7824 */ /* 0x040fe200078e02ff */
[----:B------:R-:W-:Y:S02]  /*17f0*/  LEA.HI.X.SX32 R9, R0, R27, 0x1, P0 ;  /* 0x0000001b00097211 */ /* 0x000fe400000f0eff */
[----:B-1----:R-:W-:-:S03]  /*1800*/  IADD3 R6, P2, R12, R26, RZ ;  /* 0x0000001a0c067210 */ /* 0x002fc60007f5e0ff */
[----:B------:R0:W5:Y:S04]  /*1810*/  LDG.E.U16 R8, [R8.64] ;  /* 0x0000000608087981 */ /* 0x000168000c1e1500 */
[----:B--2---:R1:W-:Y:S02]  /*1820*/  STL [R1+0x324], R21 ;  /* 0x0003241501007387 */ /* 0x0043e40000100800 */
[----:B-1----:R-:W-:Y:S02]  /*1830*/  IMAD R21, R0, 0x34, RZ ;  /* 0x0000003400157824 */ /* 0x002fe400078e02ff */
[----:B---3--:R1:W-:Y:S03]  /*1840*/  STL [R1+0x320], R10 ;  /* 0x0003200a01007387 */ /* 0x0083e60000100800 */
[----:B------:R-:W-:-:S02]  /*1850*/  IADD3 R12, P0, R21, R26, RZ ;  /* 0x0000001a150c7210 */ /* 0x000fc40007f1e0ff */
[C---:B-1----:R-:W-:Y:S02]  /*1860*/  IADD3 R10, P1, R13.reuse, R26, RZ ;  /* 0x0000001a0d0a7210 */ /* 0x042fe40007f3e0ff */
[-C--:B------:R-:W-:Y:S02]  /*1870*/  LEA.HI.X.SX32 R13, R13, R27.reuse, 0x1, P0 ;  /* 0x0000001b0d0d7211 */ /* 0x080fe400000f0eff */
[-C--:B------:R-:W-:Y:S01]  /*1880*/  LEA.HI.X.SX32 R11, R11, R27.reuse, 0x1, P1 ;  /* 0x0000001b0b0b7211 */ /* 0x080fe200008f0eff */
[----:B----4-:R1:W-:Y:S02]  /*1890*/  STL [R1+0x31c], R7 ;  /* 0x00031c0701007387 */ /* 0x0103e40000100800 */
[----:B-1----:R-:W-:Y:S02]  /*18a0*/  LEA.HI.X.SX32 R7, R21, R27, 0x1, P2 ;  /* 0x0000001b15077211 */ /* 0x002fe400010f0eff */
[----:B------:R1:W2:Y:S01]  /*18b0*/  LDG.E.U16 R21, [R10.64] ;  /* 0x000000060a157981 */ /* 0x0002a2000c1e1500 */
[----:B0-----:R-:W-:-:S03]  /*18c0*/  IMAD R9, R0, 0x44, RZ ;  /* 0x0000004400097824 */ /* 0x001fc600078e02ff */
[----:B-----5:R0:W-:Y:S04]  /*18d0*/  STL [R1+0x318], R8 ;  /* 0x0003180801007387 */ /* 0x0201e80000100800 */
[----:B------:R-:W3:Y:S04]  /*18e0*/  LDG.E.U16 R6, [R6.64] ;  /* 0x0000000606067981 */ /* 0x000ee8000c1e1500 */
[----:B-1----:R1:W4:Y:S01]  /*18f0*/  LDG.E.U16 R10, [R12.64] ;  /* 0x000000060c0a7981 */ /* 0x002322000c1e1500 */
[C---:B------:R-:W-:Y:S02]  /*1900*/  IMAD R11, R0.reuse, 0x88, RZ ;  /* 0x00000088000b7824 */ /* 0x040fe400078e02ff */
[----:B0-----:R-:W-:Y:S01]  /*1910*/  IMAD R8, R0, 0x22, RZ ;  /* 0x0000002200087824 */ /* 0x001fe200078e02ff */
[----:B-1----:R-:W-:-:S04]  /*1920*/  IADD3 R12, P0, R9, R26, RZ ;  /* 0x0000001a090c7210 */ /* 0x002fc80007f1e0ff */
[----:B------:R-:W-:-:S06]  /*1930*/  LEA.HI.X.SX32 R13, R8, R27, 0x1, P0 ;  /* 0x0000001b080d7211 */ /* 0x000fcc00000f0eff */
[----:B------:R-:W5:Y:S04]  /*1940*/  LDG.E.U16 R13, [R12.64] ;  /* 0x000000060c0d7981 */ /* 0x000f68000c1e1500 */
[----:B--2---:R-:W-:Y:S04]  /*1950*/  STL [R1+0x314], R21 ;  /* 0x0003141501007387 */ /* 0x004fe80000100800 */
[----:B----4-:R0:W-:Y:S02]  /*1960*/  STL [R1+0x310], R10 ;  /* 0x0003100a01007387 */ /* 0x0101e40000100800 */
[----:B0-----:R-:W-:-:S04]  /*1970*/  IADD3 R10, P1, R11, R26, RZ ;  /* 0x0000001a0b0a7210 */ /* 0x001fc80007f3e0ff */
[----:B------:R-:W-:-:S05]  /*1980*/  LEA.HI.X.SX32 R11, R9, R27, 0x1, P1 ;  /* 0x0000001b090b7211 */ /* 0x000fca00008f0eff */
[----:B------:R-:W2:Y:S01]  /*1990*/  LDG.E.U16 R10, [R10.64] ;  /* 0x000000060a0a7981 */ /* 0x000ea2000c1e1500 */
[C---:B------:R-:W-:Y:S02]  /*19a0*/  IMAD R21, R0.reuse, 0x2a, RZ ;  /* 0x0000002a00157824 */ /* 0x040fe400078e02ff */
[----:B------:R-:W-:-:S03]  /*19b0*/  IMAD R9, R0, 0x15, RZ ;  /* 0x0000001500097824 */ /* 0x000fc600078e02ff */
[----:B------:R-:W-:Y:S01]  /*19c0*/  IADD3 R8, P0, R21, R26, RZ ;  /* 0x0000001a15087210 */ /* 0x000fe20007f1e0ff */
[----:B---3--:R-:W-:Y:S03]  /*19d0*/  STL [R1+0x308], R6 ;  /* 0x0003080601007387 */ /* 0x008fe60000100800 */
[----:B------:R-:W-:Y:S01]  /*19e0*/  LEA.HI.X.SX32 R9, R9, R27, 0x1, P0 ;  /* 0x0000001b09097211 */ /* 0x000fe200000f0eff */
[----:B-----5:R-:W-:Y:S04]  /*19f0*/  STL [R1+0x304], R13 ;  /* 0x0003040d01007387 */ /* 0x020fe80000100800 */
[----:B--2---:R0:W-:Y:S04]  /*1a00*/  STL [R1+0x300], R10 ;  /* 0x0003000a01007387 */ /* 0x0041e80000100800 */
[----:B0-----:R0:W2:Y:S01]  /*1a10*/  LDG.E.U16 R10, [R8.64] ;  /* 0x00000006080a7981 */ /* 0x0010a2000c1e1500 */
[----:B------:R-:W-:-:S02]  /*1a20*/  IMAD R7, R0, 0x54, RZ ;  /* 0x0000005400077824 */ /* 0x000fc400078e02ff */
[----:B------:R-:W-:-:S03]  /*1a30*/  IMAD R6, R0, 0xa8, RZ ;  /* 0x000000a800067824 */ /* 0x000fc600078e02ff */
[-C--:B------:R-:W-:Y:S01]  /*1a40*/  IADD3 R12, P1, R7, R26.reuse, RZ ;  /* 0x0000001a070c7210 */ /* 0x080fe20007f3e0ff */
[----:B------:R-:W-:Y:S01]  /*1a50*/  IMAD R11, R0, 0x64, RZ ;  /* 0x00000064000b7824 */ /* 0x000fe200078e02ff */
[-C--:B------:R-:W-:Y:S02]  /*1a60*/  IADD3 R6, P2, R6, R26.reuse, RZ ;  /* 0x0000001a06067210 */ /* 0x080fe40007f5e0ff */
[-C--:B------:R-:W-:Y:S01]  /*1a70*/  LEA.HI.X.SX32 R13, R21, R27.reuse, 0x1, P1 ;  /* 0x0000001b150d7211 */ /* 0x080fe200008f0eff */
[----:B------:R-:W-:Y:S01]  /*1a80*/  IMAD R21, R0, 0xc8, RZ ;  /* 0x000000c800157824 */ /* 0x000fe200078e02ff */
[----:B------:R-:W-:Y:S02]  /*1a90*/  LEA.HI.X.SX32 R7, R7, R27, 0x1, P2 ;  /* 0x0000001b07077211 */ /* 0x000fe400010f0eff */
[-C--:B0-----:R-:W-:Y:S01]  /*1aa0*/  IADD3 R8, P0, R11, R26.reuse, RZ ;  /* 0x0000001a0b087210 */ /* 0x081fe20007f1e0ff */
[----:B------:R0:W3:Y:S04]  /*1ab0*/  LDG.E.U16 R12, [R12.64] ;  /* 0x000000060c0c7981 */ /* 0x0000e8000c1e1500 */
[----:B0-----:R0:W4:Y:S02]  /*1ac0*/  LDG.E.U16 R13, [R6.64] ;  /* 0x00000006060d7981 */ /* 0x001124000c1e1500 */
[----:B0-----:R-:W-:-:S04]  /*1ad0*/  IADD3 R6, P1, R21, R26, RZ ;  /* 0x0000001a15067210 */ /* 0x001fc80007f3e0ff */
[----:B------:R-:W-:Y:S01]  /*1ae0*/  LEA.HI.X.SX32 R7, R11, R27, 0x1, P1 ;  /* 0x0000001b0b077211 */ /* 0x000fe200008f0eff */
[----:B--2---:R0:W-:Y:S02]  /*1af0*/  STL [R1+0x2fc], R10 ;  /* 0x0002fc0a01007387 */ /* 0x0041e40000100800 */
[----:B0-----:R-:W-:-:S05]  /*1b00*/  IMAD R10, R0, 0x32, RZ ;  /* 0x00000032000a7824 */ /* 0x001fca00078e02ff */
[----:B------:R-:W-:-:S05]  /*1b10*/  LEA.HI.X.SX32 R9, R10, R27, 0x1, P0 ;  /* 0x0000001b0a097211 */ /* 0x000fca00000f0eff */
[----:B------:R-:W2:Y:S04]  /*1b20*/  LDG.E.U16 R11, [R8.64] ;  /* 0x00000006080b7981 */ /* 0x000ea8000c1e1500 */
[----:B---3--:R0:W-:Y:S01]  /*1b30*/  STL [R1+0x2f8], R12 ;  /* 0x0002f80c01007387 */ /* 0x0081e20000100800 */
[C---:B------:R-:W-:Y:S02]  /*1b40*/  IMAD R21, R0.reuse, 0x1d, RZ ;  /* 0x0000001d00157824 */ /* 0x040fe400078e02ff */
[----:B0-----:R-:W-:Y:S01]  /*1b50*/  IMAD R12, R0, 0x3a, RZ ;  /* 0x0000003a000c7824 */ /* 0x001fe200078e02ff */
[----:B----4-:R-:W-:Y:S04]  /*1b60*/  STL [R1+0x2ec], R13 ;  /* 0x0002ec0d01007387 */ /* 0x010fe80000100800 */
[----:B------:R-:W-:Y:S01]  /*1b70*/  IADD3 R10, P0, R12, R26, RZ ;  /* 0x0000001a0c0a7210 */ /* 0x000fe20007f1e0ff */
[----:B--2---:R0:W-:Y:S03]  /*1b80*/  STL [R1+0x2f0], R11 ;  /* 0x0002f00b01007387 */ /* 0x0041e60000100800 */
[----:B0-----:R-:W-:-:S02]  /*1b90*/  LEA.HI.X.SX32 R11, R21, R27, 0x1, P0 ;  /* 0x0000001b150b7211 */ /* 0x001fc400000f0eff */
[----:B------:R0:W2:Y:S01]  /*1ba0*/  LDG.E.U16 R21, [R6.64] ;  /* 0x0000000606157981 */ /* 0x0000a2000c1e1500 */
[C---:B------:R-:W-:Y:S02]  /*1bb0*/  IMAD R13, R0.reuse, 0x74, RZ ;  /* 0x00000074000d7824 */ /* 0x040fe400078e02ff */
[----:B------:R-:W-:-:S03]  /*1bc0*/  IMAD R9, R0, 0xe8, RZ ;  /* 0x000000e800097824 */ /* 0x000fc600078e02ff */
[-C--:B------:R-:W-:Y:S02]  /*1bd0*/  IADD3 R8, P1, R13, R26.reuse, RZ ;  /* 0x0000001a0d087210 */ /* 0x080fe40007f3e0ff */
[----:B0-----:R-:W-:Y:S02]  /*1be0*/  IADD3 R6, P0, R9, R26, RZ ;  /* 0x0000001a09067210 */ /* 0x001fe40007f1e0ff */
[-C--:B------:R-:W-:Y:S01]  /*1bf0*/  LEA.HI.X.SX32 R9, R12, R27.reuse, 0x1, P1 ;  /* 0x0000001b0c097211 */ /* 0x080fe200008f0eff */
[----:B--2---:R0:W-:Y:S04]  /*1c00*/  STL [R1+0x2e0], R21 ;  /* 0x0002e01501007387 */ /* 0x0041e80000100800 */
[----:B0-----:R0:W2:Y:S04]  /*1c10*/  LDG.E.U16 R21, [R10.64] ;  /* 0x000000060a157981 */ /* 0x0010a8000c1e1500 */
[----:B0-----:R0:W3:Y:S01]  /*1c20*/  LDG.E.U16 R10, [R8.64] ;  /* 0x00000006080a7981 */ /* 0x0010e2000c1e1500 */
[----:B------:R-:W-:Y:S01]  /*1c30*/  IMAD R11, R0, 0x6, RZ ;  /* 0x00000006000b7824 */ /* 0x000fe200078e02ff */
[----:B------:R-:W-:-:S04]  /*1c40*/  LEA.HI.X.SX32 R7, R13, R27, 0x1, P0 ;  /* 0x0000001b0d077211 */ /* 0x000fc800000f0eff */
[----:B------:R-:W-:Y:S02]  /*1c50*/  IADD3 R12, P0, R11, R26, RZ ;  /* 0x0000001a0b0c7210 */ /* 0x000fe40007f1e0ff */
[----:B------:R1:W4:Y:S01]  /*1c60*/  LDG.E.U16 R7, [R6.64] ;  /* 0x0000000606077981 */ /* 0x000322000c1e1500 */
[C---:B0-----:R-:W-:Y:S02]  /*1c70*/  IMAD R8, R0.reuse, 0x3, RZ ;  /* 0x0000000300087824 */ /* 0x041fe400078e02ff */
[----:B------:R-:W-:-:S03]  /*1c80*/  IMAD R9, R0, 0xc, RZ ;  /* 0x0000000c00097824 */ /* 0x000fc600078e02ff */
[----:B------:R-:W-:-:S06]  /*1c90*/  LEA.HI.X.SX32 R13, R8, R27, 0x1, P0 ;  /* 0x0000001b080d7211 */ /* 0x000fcc00000f0eff */
[----:B------:R0:W5:Y:S04]  /*1ca0*/  LDG.E.U16 R13, [R12.64] ;  /* 0x000000060c0d7981 */ /* 0x000168000c1e1500 */
[----:B--2---:R-:W-:Y:S04]  /*1cb0*/  STL [R1+0x2e8], R21 ;  /* 0x0002e81501007387 */ /* 0x004fe80000100800 */
[----:B---3--:R2:W-:Y:S02]  /*1cc0*/  STL [R1+0x2e4], R10 ;  /* 0x0002e40a01007387 */ /* 0x0085e40000100800 */
[----:B--2---:R-:W-:-:S04]  /*1cd0*/  IADD3 R10, P1, R9, R26, RZ ;  /* 0x0000001a090a7210 */ /* 0x004fc80007f3e0ff */
[----:B------:R-:W-:-:S05]  /*1ce0*/  LEA.HI.X.SX32 R11, R11, R27, 0x1, P1 ;  /* 0x0000001b0b0b7211 */ /* 0x000fca00008f0eff */
[----:B------:R-:W2:Y:S01]  /*1cf0*/  LDG.E.U16 R10, [R10.64] ;  /* 0x000000060a0a7981 */ /* 0x000ea2000c1e1500 */
[C---:B-1----:R-:W-:Y:S02]  /*1d00*/  IMAD R6, R0.reuse, 0x18, RZ ;  /* 0x0000001800067824 */ /* 0x042fe400078e02ff */
[----:B------:R-:W-:-:S03]  /*1d10*/  IMAD R21, R0, 0xe, RZ ;  /* 0x0000000e00157824 */ /* 0x000fc600078e02ff */
[-C--:B------:R-:W-:Y:S01]  /*1d20*/  IADD3 R8, P2, R6, R26.reuse, RZ ;  /* 0x0000001a06087210 */ /* 0x080fe20007f5e0ff */
[----:B----4-:R1:W-:Y:S01]  /*1d30*/  STL [R1+0x2dc], R7 ;  /* 0x0002dc0701007387 */ /* 0x0103e20000100800 */
[----:B------:R-:W-:Y:S01]  /*1d40*/  IADD3 R6, P0, R21, R26, RZ ;  /* 0x0000001a15067210 */ /* 0x000fe20007f1e0ff */
[C---:B0-----:R-:W-:Y:S01]  /*1d50*/  IMAD R12, R0.reuse, 0x1c, RZ ;  /* 0x0000001c000c7824 */ /* 0x041fe200078e02ff */
[----:B------:R-:W-:Y:S01]  /*1d60*/  LEA.HI.X.SX32 R9, R9, R27, 0x1, P2 ;  /* 0x0000001b09097211 */ /* 0x000fe200010f0eff */
[----:B-----5:R0:W-:Y:S01]  /*1d70*/  STL [R1+0x2d4], R13 ;  /* 0x0002d40d01007387 */ /* 0x0201e20000100800 */
[----:B-1----:R-:W-:-:S03]  /*1d80*/  IMAD R7, R0, 0x7, RZ ;  /* 0x0000000700077824 */ /* 0x002fc600078e02ff */
[----:B0-----:R0:W3:Y:S02]  /*1d90*/  LDG.E.U16 R13, [R8.64] ;  /* 0x00000006080d7981 */ /* 0x0010e4000c1e1500 */
[----:B------:R-:W-:Y:S02]  /*1da0*/  LEA.HI.X.SX32 R7, R7, R27, 0x1, P0 ;  /* 0x0000001b07077211 */ /* 0x000fe400000f0eff */
[----:B0-----:R-:W-:-:S04]  /*1db0*/  IADD3 R8, P0, R12, R26, RZ ;  /* 0x0000001a0c087210 */ /* 0x001fc80007f1e0ff */
[----:B------:R-:W-:-:S06]  /*1dc0*/  LEA.HI.X.SX32 R9, R21, R27, 0x1, P0 ;  /* 0x0000001b15097211 */ /* 0x000fcc00000f0eff */
[----:B------:R-:W4:Y:S04]  /*1dd0*/  LDG.E.U16 R9, [R8.64] ;  /* 0x0000000608097981 */ /* 0x000f28000c1e1500 */
[----:B--2---:R0:W-:Y:S04]  /*1de0*/  STL [R1+0x2d0], R10 ;  /* 0x0002d00a01007387 */ /* 0x0041e80000100800 */
[----:B0-----:R0:W2:Y:S01]  /*1df0*/  LDG.E.U16 R10, [R6.64] ;  /* 0x00000006060a7981 */ /* 0x0010a2000c1e1500 */
[----:B------:R-:W-:-:S05]  /*1e00*/  IMAD R11, R0, 0x38, RZ ;  /* 0x00000038000b7824 */ /* 0x000fca00078e02ff */
[----:B0-----:R-:W-:Y:S01]  /*1e10*/  IADD3 R6, P1, R11, R26, RZ ;  /* 0x0000001a0b067210 */ /* 0x001fe20007f3e0ff */
[----:B---3--:R-:W-:Y:S03]  /*1e20*/  STL [R1+0x2cc], R13 ;  /* 0x0002cc0d01007387 */ /* 0x008fe60000100800 */
[----:B------:R-:W-:Y:S01]  /*1e30*/  LEA.HI.X.SX32 R7, R12, R27, 0x1, P1 ;  /* 0x0000001b0c077211 */ /* 0x000fe200008f0eff */
[----:B--2---:R-:W-:Y:S04]  /*1e40*/  STL [R1+0x328], R10 ;  /* 0x0003280a01007387 */ /* 0x004fe80000100800 */
[----:B----4-:R0:W-:Y:S04]  /*1e50*/  STL [R1+0x2c8], R9 ;  /* 0x0002c80901007387 */ /* 0x0101e80000100800 */
[----:B0-----:R0:W2:Y:S01]  /*1e60*/  LDG.E.U16 R9, [R6.64] ;  /* 0x0000000606097981 */ /* 0x0010a2000c1e1500 */
[----:B------:R-:W-:-:S02]  /*1e70*/  IMAD R13, R0, 0x16, RZ ;  /* 0x00000016000d7824 */ /* 0x000fc400078e02ff */
[C---:B------:R-:W-:Y:S02]  /*1e80*/  IMAD R21, R0.reuse, 0x2c, RZ ;  /* 0x0000002c00157824 */ /* 0x040fe400078e02ff */
[C---:B------:R-:W-:Y:S01]  /*1e90*/  IMAD R11, R0.reuse, 0xb, RZ ;  /* 0x0000000b000b7824 */ /* 0x040fe200078e02ff */
[-C--:B------:R-:W-:Y:S01]  /*1ea0*/  IADD3 R10, P0, R13, R26.reuse, RZ ;  /* 0x0000001a0d0a7210 */ /* 0x080fe20007f1e0ff */
[----:B------:R-:W-:Y:S01]  /*1eb0*/  IMAD R12, R0, 0x58, RZ ;  /* 0x00000058000c7824 */ /* 0x000fe200078e02ff */
[-C--:B------:R-:W-:Y:S02]  /*1ec0*/  IADD3 R8, P1, R21, R26.reuse, RZ ;  /* 0x0000001a15087210 */ /* 0x080fe40007f3e0ff */
[----:B------:R-:W-:Y:S02]  /*1ed0*/  LEA.HI.X.SX32 R11, R11, R27, 0x1, P0 ;  /* 0x0000001b0b0b7211 */ /* 0x000fe400000f0eff */
[----:B0-----:R-:W-:-:S04]  /*1ee0*/  IADD3 R6, P0, R12, R26, RZ ;  /* 0x0000001a0c067210 */ /* 0x001fc80007f1e0ff */
[-C--:B------:R-:W-:Y:S01]  /*1ef0*/  LEA.HI.X.SX32 R7, R21, R27.reuse, 0x1, P0 ;  /* 0x0000001b15077211 */ /* 0x080fe200000f0eff */
[----:B------:R-:W3:Y:S05]  /*1f00*/  LDG.E.U16 R11, [R10.64] ;  /* 0x000000060a0b7981 */ /* 0x000eea000c1e1500 */
[----:B------:R0:W4:Y:S04]  /*1f10*/  LDG.E.U16 R7, [R6.64] ;  /* 0x0000000606077981 */ /* 0x000128000c1e1500 */
[----:B--2---:R1:W-:Y:S02]  /*1f20*/  STL [R1+0x2bc], R9 ;  /* 0x0002bc0901007387 */ /* 0x0043e40000100800 */
[----:B-1----:R-:W-:-:S05]  /*1f30*/  LEA.HI.X.SX32 R9, R13, R27, 0x1, P1 ;  /* 0x0000001b0d097211 */ /* 0x002fca00008f0eff */
[----:B------:R1:W2:Y:S01]  /*1f40*/  LDG.E.U16 R12, [R8.64] ;  /* 0x00000006080c7981 */ /* 0x0002a2000c1e1500 */
[C---:B------:R-:W-:Y:S02]  /*1f50*/  IMAD R13, R0.reuse, 0x1e, RZ ;  /* 0x0000001e000d7824 */ /* 0x040fe400078e02ff */
[C---:B0-----:R-:W-:Y:S01]  /*1f60*/  IMAD R6, R0.reuse, 0x78, RZ ;  /* 0x0000007800067824 */ /* 0x041fe200078e02ff */
[----:B---3--:R0:W-:Y:S02]  /*1f70*/  STL [R1+0x2c4], R11 ;  /* 0x0002c40b01007387 */ /* 0x0081e40000100800 */
[----:B------:R-:W-:Y:S01]  /*1f80*/  IADD3 R10, P0, R13, R26, RZ ;  /* 0x0000001a0d0a7210 */ /* 0x000fe20007f1e0ff */
[C---:B-1----:R-:W-:Y:S02]  /*1f90*/  IMAD R9, R0.reuse, 0x3c, RZ ;  /* 0x0000003c00097824 */ /* 0x042fe400078e02ff */
[C---:B------:R-:W-:Y:S02]  /*1fa0*/  IMAD R8, R0.reuse, 0xf, RZ ;  /* 0x0000000f00087824 */ /* 0x040fe400078e02ff */
[----:B------:R-:W-:-:S03]  /*1fb0*/  IMAD R21, R0, 0x26, RZ ;  /* 0x0000002600157824 */ /* 0x000fc600078e02ff */
[----:B0-----:R-:W-:Y:S02]  /*1fc0*/  LEA.HI.X.SX32 R11, R8, R27, 0x1, P0 ;  /* 0x0000001b080b7211 */ /* 0x001fe400000f0eff */
[-C--:B------:R-:W-:Y:S02]  /*1fd0*/  IADD3 R8, P2, R6, R26.reuse, RZ ;  /* 0x0000001a06087210 */ /* 0x080fe40007f5e0ff */
[-C--:B------:R-:W-:Y:S02]  /*1fe0*/  IADD3 R6, P0, R21, R26.reuse, RZ ;  /* 0x0000001a15067210 */ /* 0x080fe40007f1e0ff */
[----:B------:R0:W3:Y:S02]  /*1ff0*/  LDG.E.U16 R11, [R10.64] ;  /* 0x000000060a0b7981 */ /* 0x0000e4000c1e1500 */
[C---:B0-----:R-:W-:Y:S02]  /*2000*/  IMAD R10, R0.reuse, 0x26, RZ ;  /* 0x00000026000a7824 */ /* 0x041fe400078e02ff */
[----:B--2---:R0:W-:Y:S04]  /*2010*/  STL [R1+0x2c0], R12 ;  /* 0x0002c00c01007387 */ /* 0x0041e80000100800 */
[----:B----4-:R1:W-:Y:S01]  /*2020*/  STL [R1+0x2b8], R7 ;  /* 0x0002b80701007387 */ /* 0x0103e20000100800 */
[----:B0-----:R-:W-:Y:S01]  /*2030*/  IADD3 R12, P1, R9, R26, RZ ;  /* 0x0000001a090c7210 */ /* 0x001fe20007f3e0ff */
[----:B-1----:R-:W-:-:S03]  /*2040*/  IMAD R7, R0, 0x13, RZ ;  /* 0x0000001300077824 */ /* 0x002fc600078e02ff */
[-C--:B------:R-:W-:Y:S02]  /*2050*/  LEA.HI.X.SX32 R13, R13, R27.reuse, 0x1, P1 ;  /* 0x0000001b0d0d7211 */ /* 0x080fe400008f0eff */
[-C--:B------:R-:W-:Y:S02]  /*2060*/  LEA.HI.X.SX32 R9, R9, R27.reuse, 0x1, P2 ;  /* 0x0000001b09097211 */ /* 0x080fe400010f0eff */
[----:B------:R-:W-:Y:S01]  /*2070*/  LEA.HI.X.SX32 R7, R7, R27, 0x1, P0 ;  /* 0x0000001b07077211 */ /* 0x000fe200000f0eff */
[----:B------:R0:W2:Y:S04]  /*2080*/  LDG.E.U16 R21, [R12.64] ;  /* 0x000000060c157981 */ /* 0x0000a8000c1e1500 */
[----:B------:R1:W4:Y:S01]  /*2090*/  LDG.E.U16 R9, [R8.64] ;  /* 0x0000000608097981 */ /* 0x000322000c1e1500 */
[----:B0-----:R-:W-:-:S03]  /*20a0*/  IMAD R13, R0, 0x4c, RZ ;  /* 0x0000004c000d7824 */ /* 0x001fc600078e02ff */
[----:B-1----:R0:W5:Y:S01]  /*20b0*/  LDG.E.U16 R8, [R6.64] ;  /* 0x0000000606087981 */ /* 0x002162000c1e1500 */
[----:B------:R-:W-:Y:S01]  /*20c0*/  IMAD R12, R0, 0x98, RZ ;  /* 0x00000098000c7824 */ /* 0x000fe200078e02ff */
[----:B0-----:R-:W-:-:S04]  /*20d0*/  IADD3 R6, P0, R13, R26, RZ ;  /* 0x0000001a0d067210 */ /* 0x001fc80007f1e0ff */
[----:B------:R-:W-:Y:S02]  /*20e0*/  LEA.HI.X.SX32 R7, R10, R27, 0x1, P0 ;  /* 0x0000001b0a077211 */ /* 0x000fe400000f0eff */
[----:B------:R-:W-:-:S03]  /*20f0*/  IADD3 R12, P2, R12, R26, RZ ;  /* 0x0000001a0c0c7210 */ /* 0x000fc60007f5e0ff */
[----:B------:R0:W5:Y:S01]  /*2100*/  LDG.E.U16 R6, [R6.64] ;  /* 0x0000000606067981 */ /* 0x000162000c1e1500 */
[----:B------:R-:W-:-:S06]  /*2110*/  LEA.HI.X.SX32 R13, R13, R27, 0x1, P2 ;  /* 0x0000001b0d0d7211 */ /* 0x000fcc00010f0eff */
[----:B------:R1:W5:Y:S04]  /*2120*/  LDG.E.U16 R13, [R12.64] ;  /* 0x000000060c0d7981 */ /* 0x000368000c1e1500 */
[----:B---3--:R3:W-:Y:S01]  /*2130*/  STL [R1+0x30c], R11 ;  /* 0x00030c0b01007387 */ /* 0x0087e20000100800 */
[C---:B0-----:R-:W-:Y:S02]  /*2140*/  IMAD R7, R0.reuse, 0xb8, RZ ;  /* 0x000000b800077824 */ /* 0x041fe400078e02ff */
[C---:B---3--:R-:W-:Y:S01]  /*2150*/  IMAD R11, R0.reuse, 0x2e, RZ ;  /* 0x0000002e000b7824 */ /* 0x048fe200078e02ff */
[----:B--2---:R0:W-:Y:S04]  /*2160*/  STL [R1+0x2b0], R21 ;  /* 0x0002b01501007387 */ /* 0x0041e80000100800 */
[----:B----4-:R2:W-:Y:S01]  /*2170*/  STL [R1+0x2ac], R9 ;  /* 0x0002ac0901007387 */ /* 0x0105e20000100800 */
[----:B0-----:R-:W-:-:S05]  /*2180*/  IMAD R21, R0, 0x5c, RZ ;  /* 0x0000005c00157824 */ /* 0x001fca00078e02ff */
[-C--:B------:R-:W-:Y:S01]  /*2190*/  IADD3 R10, P1, R21, R26.reuse, RZ ;  /* 0x0000001a150a7210 */ /* 0x080fe20007f3e0ff */
[----:B-----5:R0:W-:Y:S01]  /*21a0*/  STL [R1+0x2b4], R8 ;  /* 0x0002b40801007387 */ /* 0x0201e20000100800 */
[----:B--2---:R-:W-:Y:S01]  /*21b0*/  IMAD R9, R0, 0x17, RZ ;  /* 0x0000001700097824 */ /* 0x004fe200078e02ff */
[C---:B0-----:R-:W-:Y:S02]  /*21c0*/  IADD3 R8, P0, R11.reuse, R26, RZ ;  /* 0x0000001a0b087210 */ /* 0x041fe40007f1e0ff */
[-C--:B------:R-:W-:Y:S01]  /*21d0*/  LEA.HI.X.SX32 R11, R11, R27.reuse, 0x1, P1 ;  /* 0x0000001b0b0b7211 */ /* 0x080fe200008f0eff */
[----:B------:R0:W-:Y:S01]  /*21e0*/  STL [R1+0x2a8], R6 ;  /* 0x0002a80601007387 */ /* 0x0001e20000100800 */
[----:B------:R-:W-:-:S03]  /*21f0*/  LEA.HI.X.SX32 R9, R9, R27, 0x1, P0 ;  /* 0x0000001b09097211 */ /* 0x000fc600000f0eff */
[----:B-1----:R1:W2:Y:S01]  /*2200*/  LDG.E.U16 R12, [R10.64] ;  /* 0x000000060a0c7981 */ /* 0x0022a2000c1e1500 */
[----:B0-----:R-:W-:-:S04]  /*2210*/  IADD3 R6, P2, R7, R26, RZ ;  /* 0x0000001a07067210 */ /* 0x001fc80007f5e0ff */
[----:B------:R-:W-:Y:S01]  /*2220*/  LEA.HI.X.SX32 R7, R21, R27, 0x1, P2 ;  /* 0x0000001b15077211 */ /* 0x000fe200010f0eff */
[C---:B-1----:R-:W-:Y:S01]  /*2230*/  IMAD R11, R0.reuse, 0x36, RZ ;  /* 0x00000036000b7824 */ /* 0x042fe200078e02ff */
[----:B------:R0:W-:Y:S04]  /*2240*/  STL [R1+0x2a0], R13 ;  /* 0x0002a00d01007387 */ /* 0x0001e80000100800 */
[----:B------:R1:W3:Y:S04]  /*2250*/  LDG.E.U16 R21, [R8.64] ;  /* 0x0000000608157981 */ /* 0x0002e8000c1e1500 */
[----:B0-----:R0:W4:Y:S01]  /*2260*/  LDG.E.U16 R13, [R6.64] ;  /* 0x00000006060d7981 */ /* 0x001122000c1e1500 */
[----:B-1----:R-:W-:Y:S01]  /*2270*/  IADD3 R8, P0, R11, R26, RZ ;  /* 0x0000001a0b087210 */ /* 0x002fe20007f1e0ff */
[----:B0-----:R-:W-:-:S05]  /*2280*/  IMAD R6, R0, 0x1b, RZ ;  /* 0x0000001b00067824 */ /* 0x001fca00078e02ff */
[----:B------:R-:W-:-:S06]  /*2290*/  LEA.HI.X.SX32 R9, R6, R27, 0x1, P0 ;  /* 0x0000001b06097211 */ /* 0x000fcc00000f0eff */
[----:B------:R-:W5:Y:S01]  /*22a0*/  LDG.E.U16 R9, [R8.64] ;  /* 0x0000000608097981 */ /* 0x000f62000c1e1500 */
[C---:B------:R-:W-:Y:S02]  /*22b0*/  IMAD R7, R0.reuse, 0x6c, RZ ;  /* 0x0000006c00077824 */ /* 0x040fe400078e02ff */
[----:B------:R-:W-:-:S05]  /*22c0*/  IMAD R10, R0, 0xd8, RZ ;  /* 0x000000d8000a7824 */ /* 0x000fca00078e02ff */
[-C--:B------:R-:W-:Y:S01]  /*22d0*/  IADD3 R10, P2, R10, R26.reuse, RZ ;  /* 0x0000001a0a0a7210 */ /* 0x080fe20007f5e0ff */
[----:B---3--:R0:W-:Y:S04]  /*22e0*/  STL [R1+0x2f4], R21 ;  /* 0x0002f41501007387 */ /* 0x0081e80000100800 */
[----:B----4-:R-:W-:Y:S04]  /*22f0*/  STL [R1+0x29c], R13 ;  /* 0x00029c0d01007387 */ /* 0x010fe80000100800 */
[----:B--2---:R1:W-:Y:S01]  /*2300*/  STL [R1+0x2a4], R12 ;  /* 0x0002a40c01007387 */ /* 0x0043e20000100800 */
[----:B0-----:R-:W-:Y:S01]  /*2310*/  IMAD R21, R0, 0x3e, RZ ;  /* 0x0000003e00157824 */ /* 0x001fe200078e02ff */
[----:B-1----:R-:W-:-:S04]  /*2320*/  IADD3 R12, P1, R7, R26, RZ ;  /* 0x0000001a070c7210 */ /* 0x002fc80007f3e0ff */
[----:B------:R-:W-:Y:S01]  /*2330*/  LEA.HI.X.SX32 R13, R11, R27, 0x1, P1 ;  /* 0x0000001b0b0d7211 */ /* 0x000fe200008f0eff */
[----:B------:R-:W-:Y:S01]  /*2340*/  IMAD R11, R0, 0x7c, RZ ;  /* 0x0000007c000b7824 */ /* 0x000fe200078e02ff */
[----:B-----5:R0:W-:Y:S01]  /*2350*/  STL [R1+0x298], R9 ;  /* 0x0002980901007387 */ /* 0x0201e20000100800 */
[----:B------:R-:W-:-:S03]  /*2360*/  IADD3 R6, P0, R21, R26, RZ ;  /* 0x0000001a15067210 */ /* 0x000fc60007f1e0ff */
[----:B------:R-:W-:Y:S01]  /*2370*/  IADD3 R8, P1, R11, R26, RZ ;  /* 0x0000001a0b087210 */ /* 0x000fe20007f3e0ff */
[----:B------:R1:W2:Y:S01]  /*2380*/  LDG.E.U16 R12, [R12.64] ;  /* 0x000000060c0c7981 */ /* 0x0002a2000c1e1500 */
[----:B------:R-:W-:Y:S01]  /*2390*/  LEA.HI.X.SX32 R11, R7, R27, 0x1, P2 ;  /* 0x0000001b070b7211 */ /* 0x000fe200010f0eff */
[----:B0-----:R-:W-:-:S05]  /*23a0*/  IMAD R9, R0, 0x1f, RZ ;  /* 0x0000001f00097824 */ /* 0x001fca00078e02ff */
[-C--:B------:R-:W-:Y:S02]  /*23b0*/  LEA.HI.X.SX32 R7, R9, R27.reuse, 0x1, P0 ;  /* 0x0000001b09077211 */ /* 0x080fe400000f0eff */
[----:B------:R-:W-:Y:S02]  /*23c0*/  LEA.HI.X.SX32 R9, R21, R27, 0x1, P1 ;  /* 0x0000001b15097211 */ /* 0x000fe400008f0eff */
[----:B------:R0:W3:Y:S04]  /*23d0*/  LDG.E.U16 R21, [R10.64] ;  /* 0x000000060a157981 */ /* 0x0000e8000c1e1500 */
[----:B0-----:R0:W4:Y:S04]  /*23e0*/  LDG.E.U16 R11, [R8.64] ;  /* 0x00000006080b7981 */ /* 0x001128000c1e1500 */
[----:B------:R5:W4:Y:S01]  /*23f0*/  LDG.E.U16 R10, [R6.64] ;  /* 0x00000006060a7981 */ /* 0x000b22000c1e1500 */
[----:B-1----:R-:W-:-:S02]  /*2400*/  IMAD R13, R0, 0xf8, RZ ;  /* 0x000000f8000d7824 */ /* 0x002fc400078e02ff */
[C---:B0-----:R-:W-:Y:S02]  /*2410*/  IMAD R9, R0.reuse, 0x82, RZ ;  /* 0x0000008200097824 */ /* 0x041fe400078e02ff */
[C---:B-----5:R-:W-:Y:S02]  /*2420*/  IMAD R6, R0.reuse, 0x104, RZ ;  /* 0x0000010400067824 */ /* 0x060fe400078e02ff */
[----:B------:R-:W-:-:S03]  /*2430*/  IMAD R7, R0, 0x114, RZ ;  /* 0x0000011400077824 */ /* 0x000fc600078e02ff */
[----:B------:R-:W-:-:S04]  /*2440*/  IADD3 R8, P2, R6, R26, RZ ;  /* 0x0000001a06087210 */ /* 0x000fc80007f5e0ff */
[----:B------:R-:W-:Y:S01]  /*2450*/  LEA.HI.X.SX32 R9, R9, R27, 0x1, P2 ;  /* 0x0000001b09097211 */ /* 0x000fe200010f0eff */
[----:B--2---:R0:W-:Y:S02]  /*2460*/  STL [R1+0x294], R12 ;  /* 0x0002940c01007387 */ /* 0x0041e40000100800 */
[----:B0-----:R-:W-:Y:S02]  /*2470*/  IADD3 R12, P1, R13, R26, RZ ;  /* 0x0000001a0d0c7210 */ /* 0x001fe40007f3e0ff */
[----:B---3--:R0:W-:Y:S04]  /*2480*/  STL [R1+0x28c], R21 ;  /* 0x00028c1501007387 */ /* 0x0081e80000100800 */
[----:B----4-:R1:W-:Y:S01]  /*2490*/  STL [R1+0x290], R11 ;  /* 0x0002900b01007387 */ /* 0x0103e20000100800 */
[----:B0-----:R-:W-:-:S03]  /*24a0*/  IMAD R21, R0, 0x7c, RZ ;  /* 0x0000007c00157824 */ /* 0x001fc600078e02ff */
[----:B------:R0:W-:Y:S02]  /*24b0*/  STL [R1+0x2d8], R10 ;  /* 0x0002d80a01007387 */ /* 0x0001e40000100800 */
[-C--:B------:R-:W-:Y:S02]  /*24c0*/  LEA.HI.X.SX32 R13, R21, R27.reuse, 0x1, P1 ;  /* 0x0000001b150d7211 */ /* 0x080fe400008f0eff */
[C---:B-1----:R-:W-:Y:S02]  /*24d0*/  SHF.L.U32 R11, R0.reuse, 0x1, RZ ;  /* 0x00000001000b7819 */ /* 0x042fe400000006ff */
[C---:B0-----:R-:W-:Y:S01]  /*24e0*/  LEA R10, P0, R0.reuse, R26, 0x2 ;  /* 0x0000001a000a7211 */ /* 0x041fe200078010ff */
[----:B------:R-:W-:Y:S01]  /*24f0*/  IMAD R21, R0, 0x8a, RZ ;  /* 0x0000008a00157824 */ /* 0x000fe200078e02ff */
[----:B------:R0:W2:Y:S02]  /*2500*/  LDG.E.U16 R12, [R12.64] ;  /* 0x000000060c0c7981 */ /* 0x0000a4000c1e1500 */
[----:B------:R-:W-:-:S02]  /*2510*/  LEA.HI.X.SX32 R11, R11, R27, 0x1, P0 ;  /* 0x0000001b0b0b7211 */ /* 0x000fc400000f0eff */
[----:B------:R-:W-:-:S04]  /*2520*/  IADD3 R6, P1, R7, R26, RZ ;  /* 0x0000001a07067210 */ /* 0x000fc80007f3e0ff */
[----:B------:R1:W3:Y:S01]  /*2530*/  LDG.E.U16 R11, [R10.64] ;  /* 0x000000060a0b7981 */ /* 0x0002e2000c1e1500 */
[----:B------:R-:W-:-:S03]  /*2540*/  LEA.HI.X.SX32 R7, R21, R27, 0x1, P1 ;  /* 0x0000001b15077211 */ /* 0x000fc600008f0eff */
[----:B0-----:R0:W4:Y:S04]  /*2550*/  LDG.E.U16 R13, [R8.64] ;  /* 0x00000006080d7981 */ /* 0x001128000c1e1500 */
[----:B-1----:R1:W5:Y:S01]  /*2560*/  LDG.E.U16 R10, [R6.64] ;  /* 0x00000006060a7981 */ /* 0x002362000c1e1500 */
[----:B0-----:R-:W-:-:S05]  /*2570*/  IMAD R8, R0, 0x124, RZ ;  /* 0x0000012400087824 */ /* 0x001fca00078e02ff */
[-C--:B-1----:R-:W-:Y:S01]  /*2580*/  IADD3 R6, P0, R8, R26.reuse, RZ ;  /* 0x0000001a08067210 */ /* 0x082fe20007f1e0ff */
[----:B--2---:R-:W-:Y:S04]  /*2590*/  STL [R1+0x284], R12 ;  /* 0x0002840c01007387 */ /* 0x004fe80000100800 */
[----:B---3--:R0:W-:Y:S02]  /*25a0*/  STL [R1+0x288], R11 ;  /* 0x0002880b01007387 */ /* 0x0081e40000100800 */
[----:B0-----:R-:W-:Y:S02]  /*25b0*/  IMAD R11, R0, 0x92, RZ ;  /* 0x00000092000b7824 */ /* 0x001fe400078e02ff */
[----:B----4-:R-:W-:Y:S03]  /*25c0*/  STL [R1+0x280], R13 ;  /* 0x0002800d01007387 */ /* 0x010fe60000100800 */
[----:B------:R-:W-:Y:S01]  /*25d0*/  LEA.HI.X.SX32 R7, R11, R27, 0x1, P0 ;  /* 0x0000001b0b077211 */ /* 0x000fe200000f0eff */
[----:B-----5:R0:W-:Y:S02]  /*25e0*/  STL [R1+0x27c], R10 ;  /* 0x00027c0a01007387 */ /* 0x0201e40000100800 */
[----:B0-----:R-:W-:-:S02]  /*25f0*/  IADD3 R10, P0, R21, R26, RZ ;  /* 0x0000001a150a7210 */ /* 0x001fc40007f1e0ff */
[----:B------:R0:W2:Y:S01]  /*2600*/  LDG.E.U16 R21, [R6.64] ;  /* 0x0000000606157981 */ /* 0x0000a2000c1e1500 */
[C---:B------:R-:W-:Y:S02]  /*2610*/  IMAD R12, R0.reuse, 0x134, RZ ;  /* 0x00000134000c7824 */ /* 0x040fe400078e02ff */
[C---:B------:R-:W-:Y:S02]  /*2620*/  IMAD R9, R0.reuse, 0x9a, RZ ;  /* 0x0000009a00097824 */ /* 0x040fe400078e02ff */
[----:B------:R-:W-:Y:S01]  /*2630*/  IMAD R11, R0, 0x144, RZ ;  /* 0x00000144000b7824 */ /* 0x000fe200078e02ff */
[-C--:B------:R-:W-:Y:S02]  /*2640*/  IADD3 R12, P2, R12, R26.reuse, RZ ;  /* 0x0000001a0c0c7210 */ /* 0x080fe40007f5e0ff */
[C---:B------:R-:W-:Y:S02]  /*2650*/  IADD3 R8, P1, R9.reuse, R26, RZ ;  /* 0x0000001a09087210 */ /* 0x040fe40007f3e0ff */
[----:B------:R-:W-:-:S02]  /*2660*/  LEA.HI.X.SX32 R13, R9, R27, 0x1, P2 ;  /* 0x0000001b090d7211 */ /* 0x000fc400010f0eff */
[----:B0-----:R-:W-:Y:S01]  /*2670*/  IADD3 R6, P2, R11, R26, RZ ;  /* 0x0000001a0b067210 */ /* 0x001fe20007f5e0ff */
[C---:B------:R-:W-:Y:S02]  /*2680*/  IMAD R11, R0.reuse, 0x45, RZ ;  /* 0x00000045000b7824 */ /* 0x040fe400078e02ff */
[C---:B------:R-:W-:Y:S01]  /*2690*/  IMAD R9, R0.reuse, 0x4d, RZ ;  /* 0x0000004d00097824 */ /* 0x040fe200078e02ff */
[----:B------:R-:W3:Y:S02]  /*26a0*/  LDG.E.U16 R13, [R12.64] ;  /* 0x000000060c0d7981 */ /* 0x000ee4000c1e1500 */
[-C--:B------:R-:W-:Y:S02]  /*26b0*/  LEA.HI.X.SX32 R11, R11, R27.reuse, 0x1, P0 ;  /* 0x0000001b0b0b7211 */ /* 0x080fe400000f0eff */
[----:B------:R-:W-:Y:S01]  /*26c0*/  LEA.HI.X.SX32 R9, R9, R27, 0x1, P1 ;  /* 0x0000001b09097211 */ /* 0x000fe200008f0eff */
[----:B--2---:R0:W-:Y:S02]  /*26d0*/  STL [R1+0x278], R21 ;  /* 0x0002781501007387 */ /* 0x0041e40000100800 */
[----:B0-----:R-:W-:-:S05]  /*26e0*/  IMAD R21, R0, 0xa2, RZ ;  /* 0x000000a200157824 */ /* 0x001fca00078e02ff */
[----:B------:R-:W-:Y:S02]  /*26f0*/  LEA.HI.X.SX32 R7, R21, R27, 0x1, P2 ;  /* 0x0000001b15077211 */ /* 0x000fe400010f0eff */
[----:B------:R0:W2:Y:S04]  /*2700*/  LDG.E.U16 R21, [R10.64] ;  /* 0x000000060a157981 */ /* 0x0000a8000c1e1500 */
[----:B------:R1:W4:Y:S04]  /*2710*/  LDG.E.U16 R7, [R6.64] ;  /* 0x0000000606077981 */ /* 0x000328000c1e1500 */
[----:B0-----:R0:W5:Y:S01]  /*2720*/  LDG.E.U16 R11, [R8.64] ;  /* 0x00000006080b7981 */ /* 0x001162000c1e1500 */
[----:B------:R-:W-:-:S03]  /*2730*/  IMAD R10, R0, 0x154, RZ ;  /* 0x00000154000a7824 */ /* 0x000fc600078e02ff */
[----:B---3--:R3:W-:Y:S02]  /*2740*/  STL [R1+0x26c], R13 ;  /* 0x00026c0d01007387 */ /* 0x0087e40000100800 */
[-C--:B------:R-:W-:Y:S01]  /*2750*/  IADD3 R10, P1, R10, R26.reuse, RZ ;  /* 0x0000001a0a0a7210 */ /* 0x080fe20007f3e0ff */
[C---:B0-----:R-:W-:Y:S02]  /*2760*/  IMAD R9, R0.reuse, 0xaa, RZ ;  /* 0x000000aa00097824 */ /* 0x041fe400078e02ff */
[C---:B------:R-:W-:Y:S02]  /*2770*/  IMAD R8, R0.reuse, 0x164, RZ ;  /* 0x0000016400087824 */ /* 0x040fe400078e02ff */
[----:B-1----:R-:W-:Y:S01]  /*2780*/  IMAD R6, R0, 0x55, RZ ;  /* 0x0000005500067824 */ /* 0x002fe200078e02ff */
[-C--:B------:R-:W-:Y:S02]  /*2790*/  IADD3 R12, P0, R9, R26.reuse, RZ ;  /* 0x0000001a090c7210 */ /* 0x080fe40007f1e0ff */
[----:B------:R-:W-:-:S02]  /*27a0*/  IADD3 R8, P2, R8, R26, RZ ;  /* 0x0000001a08087210 */ /* 0x000fc40007f5e0ff */
[----:B---3--:R-:W-:-:S05]  /*27b0*/  LEA.HI.X.SX32 R13, R6, R27, 0x1, P0 ;  /* 0x0000001b060d7211 */ /* 0x008fca00000f0eff */
[----:B------:R0:W3:Y:S04]  /*27c0*/  LDG.E.U16 R12, [R12.64] ;  /* 0x000000060c0c7981 */ /* 0x0000e8000c1e1500 */
[----:B--2---:R1:W-:Y:S04]  /*27d0*/  STL [R1+0x274], R21 ;  /* 0x0002741501007387 */ /* 0x0043e80000100800 */
[----:B-----5:R2:W-:Y:S01]  /*27e0*/  STL [R1+0x270], R11 ;  /* 0x0002700b01007387 */ /* 0x0205e20000100800 */
[----:B-1----:R-:W-:-:S03]  /*27f0*/  IMAD R21, R0, 0xba, RZ ;  /* 0x000000ba00157824 */ /* 0x002fc600078e02ff */
[----:B----4-:R1:W-:Y:S01]  /*2800*/  STL [R1+0x268], R7 ;  /* 0x0002680701007387 */ /* 0x0103e20000100800 */
[-C--:B--2---:R-:W-:Y:S01]  /*2810*/  LEA.HI.X.SX32 R11, R9, R27.reuse, 0x1, P1 ;  /* 0x0000001b090b7211 */ /* 0x084fe200008f0eff */
[C---:B------:R-:W-:Y:S01]  /*2820*/  IMAD R9, R0.reuse, 0xb2, RZ ;  /* 0x000000b200097824 */ /* 0x040fe200078e02ff */
[----:B------:R-:W-:Y:S01]  /*2830*/  IADD3 R6, P0, R21, R26, RZ ;  /* 0x0000001a15067210 */ /* 0x000fe20007f1e0ff */
[----:B-1----:R-:W-:Y:S02]  /*2840*/  IMAD R7, R0, 0x5d, RZ ;  /* 0x0000005d00077824 */ /* 0x002fe400078e02ff */
[----:B0-----:R0:W2:Y:S01]  /*2850*/  LDG.E.U16 R13, [R10.64] ;  /* 0x000000060a0d7981 */ /* 0x0010a2000c1e1500 */
[-C--:B------:R-:W-:Y:S02]  /*2860*/  LEA.HI.X.SX32 R9, R9, R27.reuse, 0x1, P2 ;  /* 0x0000001b09097211 */ /* 0x080fe400010f0eff */
[----:B------:R-:W-:-:S03]  /*2870*/  LEA.HI.X.SX32 R7, R7, R27, 0x1, P0 ;  /* 0x0000001b07077211 */ /* 0x000fc600000f0eff */
[----:B0-----:R0:W4:Y:S04]  /*2880*/  LDG.E.U16 R11, [R8.64] ;  /* 0x00000006080b7981 */ /* 0x001128000c1e1500 */
[----:B------:R1:W5:Y:S01]  /*2890*/  LDG.E.U16 R10, [R6.64] ;  /* 0x00000006060a7981 */ /* 0x000362000c1e1500 */
[----:B0-----:R-:W-:-:S05]  /*28a0*/  IMAD R8, R0, 0x174, RZ ;  /* 0x0000017400087824 */ /* 0x001fca00078e02ff */
[----:B-1----:R-:W-:-:S04]  /*28b0*/  IADD3 R6, P0, R8, R26, RZ ;  /* 0x0000001a08067210 */ /* 0x002fc80007f1e0ff */
[----:B------:R-:W-:-:S05]  /*28c0*/  LEA.HI.X.SX32 R7, R21, R27, 0x1, P0 ;  /* 0x0000001b15077211 */ /* 0x000fca00000f0eff */
[----:B------:R0:W5:Y:S04]  /*28d0*/  LDG.E.U16 R21, [R6.64] ;  /* 0x0000000606157981 */ /* 0x000168000c1e1500 */
[----:B---3--:R1:W-:Y:S01]  /*28e0*/  STL [R1+0x264], R12 ;  /* 0x0002640c01007387 */ /* 0x0083e20000100800 */
[C---:B------:R-:W-:Y:S02]  /*28f0*/  IMAD R9, R0.reuse, 0xca, RZ ;  /* 0x000000ca00097824 */ /* 0x040fe400078e02ff */
[C---:B-1----:R-:W-:Y:S02]  /*2900*/  IMAD R12, R0.reuse, 0x184, RZ ;  /* 0x00000184000c7824 */ /* 0x042fe400078e02ff */
[----:B------:R-:W-:-:S03]  /*2910*/  IMAD R8, R0, 0x194, RZ ;  /* 0x0000019400087824 */ /* 0x000fc600078e02ff */
[-C--:B------:R-:W-:Y:S02]  /*2920*/  IADD3 R12, P1, R12, R26.reuse, RZ ;  /* 0x0000001a0c0c7210 */ /* 0x080fe40007f3e0ff */
[-C--:B------:R-:W-:Y:S01]  /*2930*/  IADD3 R8, P2, R8, R26.reuse, RZ ;  /* 0x0000001a08087210 */ /* 0x080fe20007f5e0ff */
[----:B--2---:R1:W-:Y:S02]  /*2940*/  STL [R1+0x25c], R13 ;  /* 0x00025c0d01007387 */ /* 0x0043e40000100800 */
[C---:B-1----:R-:W-:Y:S02]  /*2950*/  IMAD R13, R0.reuse, 0xc2, RZ ;  /* 0x000000c2000d7824 */ /* 0x042fe400078e02ff */
[----:B----4-:R1:W-:Y:S03]  /*2960*/  STL [R1+0x258], R11 ;  /* 0x0002580b01007387 */ /* 0x0103e60000100800 */
[----:B------:R-:W-:Y:S01]  /*2970*/  LEA.HI.X.SX32 R13, R13, R27, 0x1, P1 ;  /* 0x0000001b0d0d7211 */ /* 0x000fe200008f0eff */
[C---:B-1----:R-:W-:Y:S01]  /*2980*/  IMAD R11, R0.reuse, 0x1a4, RZ ;  /* 0x000001a4000b7824 */ /* 0x042fe200078e02ff */
[----:B-----5:R1:W-:Y:S04]  /*2990*/  STL [R1+0x260], R10 ;  /* 0x0002600a01007387 */ /* 0x0203e80000100800 */
[-C--:B0-----:R-:W-:Y:S01]  /*29a0*/  IADD3 R6, P1, R11, R26.reuse, RZ ;  /* 0x0000001a0b067210 */ /* 0x081fe20007f3e0ff */
[----:B------:R-:W-:Y:S01]  /*29b0*/  IMAD R11, R0, 0x65, RZ ;  /* 0x00000065000b7824 */ /* 0x000fe200078e02ff */
[----:B------:R0:W2:Y:S01]  /*29c0*/  LDG.E.U16 R13, [R12.64] ;  /* 0x000000060c0d7981 */ /* 0x0000a2000c1e1500 */
[----:B-1----:R-:W-:-:S03]  /*29d0*/  IADD3 R10, P0, R9, R26, RZ ;  /* 0x0000001a090a7210 */ /* 0x002fc60007f1e0ff */
[----:B------:R1:W-:Y:S01]  /*29e0*/  STL [R1+0x254], R21 ;  /* 0x0002541501007387 */ /* 0x0003e20000100800 */
[-C--:B------:R-:W-:Y:S02]  /*29f0*/  LEA.HI.X.SX32 R9, R9, R27.reuse, 0x1, P2 ;  /* 0x0000001b09097211 */ /* 0x080fe400010f0eff */
[----:B------:R-:W-:Y:S01]  /*2a00*/  LEA.HI.X.SX32 R11, R11, R27, 0x1, P0 ;  /* 0x0000001b0b0b7211 */ /* 0x000fe200000f0eff */
[----:B-1----:R-:W-:-:S05]  /*2a10*/  IMAD R21, R0, 0xd2, RZ ;  /* 0x000000d200157824 */ /* 0x002fca00078e02ff */
[----:B------:R-:W-:Y:S02]  /*2a20*/  LEA.HI.X.SX32 R7, R21, R27, 0x1, P1 ;  /* 0x0000001b15077211 */ /* 0x000fe400008f0eff */
[----:B------:R1:W3:Y:S04]  /*2a30*/  LDG.E.U16 R21, [R10.64] ;  /* 0x000000060a157981 */ /* 0x0002e8000c1e1500 */
[----:B------:R4:W5:Y:S04]  /*2a40*/  LDG.E.U16 R7, [R6.64] ;  /* 0x0000000606077981 */ /* 0x000968000c1e1500 */
[----:B-1----:R1:W5:Y:S01]  /*2a50*/  LDG.E.U16 R11, [R8.64] ;  /* 0x00000006080b7981 */ /* 0x002362000c1e1500 */
[----:B------:R-:W-:-:S02]  /*2a60*/  IMAD R10, R0, 0x1b4, RZ ;  /* 0x000001b4000a7824 */ /* 0x000fc400078e02ff */
[----:B----4-:R-:W-:-:S03]  /*2a70*/  IMAD R6, R0, 0x6d, RZ ;  /* 0x0000006d00067824 */ /* 0x010fc600078e02ff */
[----:B------:R-:W-:Y:S01]  /*2a80*/  IADD3 R10, P1, R10, R26, RZ ;  /* 0x0000001a0a0a7210 */ /* 0x000fe20007f3e0ff */
[C---:B-1----:R-:W-:Y:S02]  /*2a90*/  IMAD R9, R0.reuse, 0xda, RZ ;  /* 0x000000da00097824 */ /* 0x042fe400078e02ff */
[----:B------:R-:W-:-:S03]  /*2aa0*/  IMAD R8, R0, 0x1c4, RZ ;  /* 0x000001c400087824 */ /* 0x000fc600078e02ff */
[-C--:B0-----:R-:W-:Y:S02]  /*2ab0*/  IADD3 R12, P0, R9, R26.reuse, RZ ;  /* 0x0000001a090c7210 */ /* 0x081fe40007f1e0ff */
[----:B------:R-:W-:Y:S01]  /*2ac0*/  IADD3 R8, P2, R8, R26, RZ ;  /* 0x0000001a08087210 */ /* 0x000fe20007f5e0ff */
[----:B--2---:R0:W-:Y:S02]  /*2ad0*/  STL [R1+0x24c], R13 ;  /* 0x00024c0d01007387 */ /* 0x0041e40000100800 */
[----:B0-----:R-:W-:-:S05]  /*2ae0*/  LEA.HI.X.SX32 R13, R6, R27, 0x1, P0 ;  /* 0x0000001b060d7211 */ /* 0x001fca00000f0eff */
[----:B------:R0:W2:Y:S04]  /*2af0*/  LDG.E.U16 R12, [R12.64] ;  /* 0x000000060c0c7981 */ /* 0x0000a8000c1e1500 */
[----:B---3--:R-:W-:Y:S04]  /*2b00*/  STL [R1+0x250], R21 ;  /* 0x0002501501007387 */ /* 0x008fe80000100800 */
[----:B-----5:R1:W-:Y:S02]  /*2b10*/  STL [R1+0x248], R11 ;  /* 0x0002480b01007387 */ /* 0x0203e40000100800 */
[----:B-1----:R-:W-:Y:S01]  /*2b20*/  LEA.HI.X.SX32 R11, R9, R27, 0x1, P1 ;  /* 0x0000001b090b7211 */ /* 0x002fe200008f0eff */
[----:B------:R-:W-:-:S05]  /*2b30*/  IMAD R9, R0, 0xe2, RZ ;  /* 0x000000e200097824 */ /* 0x000fca00078e02ff */
[----:B------:R-:W-:Y:S01]  /*2b40*/  LEA.HI.X.SX32 R9, R9, R27, 0x1, P2 ;  /* 0x0000001b09097211 */ /* 0x000fe200010f0eff */
[----:B------:R1:W3:Y:S04]  /*2b50*/  LDG.E.U16 R11, [R10.64] ;  /* 0x000000060a0b7981 */ /* 0x0002e8000c1e1500 */
[----:B0-----:R0:W4:Y:S01]  /*2b60*/  LDG.E.U16 R13, [R8.64] ;  /* 0x00000006080d7981 */ /* 0x001122000c1e1500 */
[----:B------:R-:W-:-:S03]  /*2b70*/  IMAD R21, R0, 0xea, RZ ;  /* 0x000000ea00157824 */ /* 0x000fc600078e02ff */
[----:B------:R5:W-:Y:S02]  /*2b80*/  STL [R1+0x244], R7 ;  /* 0x0002440701007387 */ /* 0x000be40000100800 */
[----:B------:R-:W-:Y:S01]  /*2b90*/  IADD3 R6, P0, R21, R26, RZ ;  /* 0x0000001a15067210 */ /* 0x000fe20007f1e0ff */
[C---:B-----5:R-:W-:Y:S02]  /*2ba0*/  IMAD R7, R0.reuse, 0x75, RZ ;  /* 0x0000007500077824 */ /* 0x060fe400078e02ff */
[----:B0-----:R-:W-:-:S03]  /*2bb0*/  IMAD R8, R0, 0x1d4, RZ ;  /* 0x000001d400087824 */ /* 0x001fc600078e02ff */
[----:B------:R-:W-:-:S05]  /*2bc0*/  LEA.HI.X.SX32 R7, R7, R27, 0x1, P0 ;  /* 0x0000001b07077211 */ /* 0x000fca00000f0eff */
[----:B-1----:R0:W5:Y:S02]  /*2bd0*/  LDG.E.U16 R10, [R6.64] ;  /* 0x00000006060a7981 */ /* 0x002164000c1e1500 */
[----:B0-----:R-:W-:-:S04]  /*2be0*/  IADD3 R6, P0, R8, R26, RZ ;  /* 0x0000001a08067210 */ /* 0x001fc80007f1e0ff */
[----:B------:R-:W-:-:S06]  /*2bf0*/  LEA.HI.X.SX32 R7, R21, R27, 0x1, P0 ;  /* 0x0000001b15077211 */ /* 0x000fcc00000f0eff */
[----:B------:R0:W5:Y:S04]  /*2c00*/  LDG.E.U16 R7, [R6.64] ;  /* 0x0000000606077981 */ /* 0x000168000c1e1500 */
[----:B--2---:R1:W-:Y:S02]  /*2c10*/  STL [R1+0x240], R12 ;  /* 0x0002400c01007387 */ /* 0x0043e40000100800 */
[----:B-1----:R-:W-:-:S05]  /*2c20*/  IMAD R12, R0, 0x1e4, RZ ;  /* 0x000001e4000c7824 */ /* 0x002fca00078e02ff */
[----:B------:R-:W-:Y:S01]  /*2c30*/  IADD3 R12, P2, R12, R26, RZ ;  /* 0x0000001a0c0c7210 */ /* 0x000fe20007f5e0ff */
[----:B---3--:R-:W-:Y:S04]  /*2c40*/  STL [R1+0x238], R11 ;  /* 0x0002380b01007387 */ /* 0x008fe80000100800 */
[----:B----4-:R1:W-:Y:S02]  /*2c50*/  STL [R1+0x234], R13 ;  /* 0x0002340d01007387 */ /* 0x0103e40000100800 */
[----:B-1----:R-:W-:-:S05]  /*2c60*/  IMAD R13, R0, 0xf2, RZ ;  /* 0x000000f2000d7824 */ /* 0x002fca00078e02ff */
[----:B------:R-:W-:-:S06]  /*2c70*/  LEA.HI.X.SX32 R13, R13, R27, 0x1, P2 ;  /* 0x0000001b0d0d7211 */ /* 0x000fcc00010f0eff */
[----:B------:R1:W2:Y:S01]  /*2c80*/  LDG.E.U16 R13, [R12.64] ;  /* 0x000000060c0d7981 */ /* 0x0002a2000c1e1500 */
[C---:B------:R-:W-:Y:S02]  /*2c90*/  IMAD R9, R0.reuse, 0xfa, RZ ;  /* 0x000000fa00097824 */ /* 0x040fe400078e02ff */
[C---:B------:R-:W-:Y:S02]  /*2ca0*/  IMAD R8, R0.reuse, 0x1f4, RZ ;  /* 0x000001f400087824 */ /* 0x040fe400078e02ff */
[C---:B------:R-:W-:Y:S01]  /*2cb0*/  IMAD R21, R0.reuse, 0x84, RZ ;  /* 0x0000008400157824 */ /* 0x040fe200078e02ff */
[----:B-----5:R3:W-:Y:S01]  /*2cc0*/  STL [R1+0x23c], R10 ;  /* 0x00023c0a01007387 */ /* 0x0207e20000100800 */
[----:B------:R-:W-:Y:S01]  /*2cd0*/  IMAD R11, R0, 0x7d, RZ ;  /* 0x0000007d000b7824 */ /* 0x000fe200078e02ff */
[-C--:B------:R-:W-:Y:S02]  /*2ce0*/  IADD3 R8, P3, R8, R26.reuse, RZ ;  /* 0x0000001a08087210 */ /* 0x080fe40007f7e0ff */
[-C--:B0-----:R-:W-:Y:S01]  /*2cf0*/  IADD3 R6, P0, R21, R26.reuse, RZ ;  /* 0x0000001a15067210 */ /* 0x081fe20007f1e0ff */
[----:B------:R-:W-:Y:S01]  /*2d00*/  IMAD R21, R0, 0x42, RZ ;  /* 0x0000004200157824 */ /* 0x000fe200078e02ff */
[----:B---3--:R-:W-:-:S02]  /*2d10*/  IADD3 R10, P1, R9, R26, RZ ;  /* 0x0000001a090a7210 */ /* 0x008fc40007f3e0ff */
[-C--:B------:R-:W-:Y:S02]  /*2d20*/  LEA.HI.X.SX32 R9, R9, R27.reuse, 0x1, P3 ;  /* 0x0000001b09097211 */ /* 0x080fe400018f0eff */
[-C--:B------:R-:W-:Y:S01]  /*2d30*/  LEA.HI.X.SX32 R11, R11, R27.reuse, 0x1, P1 ;  /* 0x0000001b0b0b7211 */ /* 0x080fe200008f0eff */
[----:B------:R0:W-:Y:S02]  /*2d40*/  STL [R1+0x230], R7 ;  /* 0x0002300701007387 */ /* 0x0001e40000100800 */
[----:B0-----:R-:W-:Y:S02]  /*2d50*/  LEA.HI.X.SX32 R7, R21, R27, 0x1, P0 ;  /* 0x0000001b15077211 */ /* 0x001fe400000f0eff */
[----:B------:R0:W3:Y:S04]  /*2d60*/  LDG.E.U16 R21, [R10.64] ;  /* 0x000000060a157981 */ /* 0x0000e8000c1e1500 */
[----:B------:R4:W5:Y:S04]  /*2d70*/  LDG.E.U16 R7, [R6.64] ;  /* 0x0000000606077981 */ /* 0x000968000c1e1500 */
[----:B0-----:R0:W5:Y:S01]  /*2d80*/  LDG.E.U16 R11, [R8.64] ;  /* 0x00000006080b7981 */ /* 0x001162000c1e1500 */
[----:B----4-:R-:W-:-:S02]  /*2d90*/  IMAD R6, R0, 0x25, RZ ;  /* 0x0000002500067824 */ /* 0x010fc400078e02ff */
[----:B0-----:R-:W-:-:S05]  /*2da0*/  IMAD R9, R0, 0x4a, RZ ;  /* 0x0000004a00097824 */ /* 0x001fca00078e02ff */
[----:B-1----:R-:W-:Y:S01]  /*2db0*/  IADD3 R12, P0, R9, R26, RZ ;  /* 0x0000001a090c7210 */ /* 0x002fe20007f1e0ff */
[----:B--2---:R0:W-:Y:S03]  /*2dc0*/  STL [R1+0x224], R13 ;  /* 0x0002240d01007387 */ /* 0x0041e60000100800 */
[----:B0-----:R-:W-:-:S06]  /*2dd0*/  LEA.HI.X.SX32 R13, R6, R27, 0x1, P0 ;  /* 0x0000001b060d7211 */ /* 0x001fcc00000f0eff */
[----:B------:R-:W2:Y:S01]  /*2de0*/  LDG.E.U16 R13, [R12.64] ;  /* 0x000000060c0d7981 */ /* 0x000ea2000c1e1500 */
[C---:B------:R-:W-:Y:S02]  /*2df0*/  IMAD R10, R0.reuse, 0x94, RZ ;  /* 0x00000094000a7824 */ /* 0x040fe400078e02ff */
[----:B------:R-:W-:-:S03]  /*2e00*/  IMAD R8, R0, 0xa4, RZ ;  /* 0x000000a400087824 */ /* 0x000fc600078e02ff */
[-C--:B------:R-:W-:Y:S02]  /*2e10*/  IADD3 R10, P1, R10, R26.reuse, RZ ;  /* 0x0000001a0a0a7210 */ /* 0x080fe40007f3e0ff */
[-C--:B------:R-:W-:Y:S01]  /*2e20*/  IADD3 R8, P2, R8, R26.reuse, RZ ;  /* 0x0000001a08087210 */ /* 0x080fe20007f5e0ff */
[----:B---3--:R0:W-:Y:S02]  /*2e30*/  STL [R1+0x228], R21 ;  /* 0x0002281501007387 */ /* 0x0081e40000100800 */
[----:B0-----:R-:W-:Y:S02]  /*2e40*/  IMAD R21, R0, 0x5a, RZ ;  /* 0x0000005a00157824 */ /* 0x001fe400078e02ff */
[----:B-----5:R0:W-:Y:S04]  /*2e50*/  STL [R1+0x220], R11 ;  /* 0x0002200b01007387 */ /* 0x0201e80000100800 */
[----:B------:R1:W-:Y:S01]  /*2e60*/  STL [R1+0x22c], R7 ;  /* 0x00022c0701007387 */ /* 0x0003e20000100800 */
[----:B------:R-:W-:-:S02]  /*2e70*/  IADD3 R6, P0, R21, R26, RZ ;  /* 0x0000001a15067210 */ /* 0x000fc40007f1e0ff */
[----:B0-----:R-:W-:Y:S01]  /*2e80*/  LEA.HI.X.SX32 R11, R9, R27, 0x1, P1 ;  /* 0x0000001b090b7211 */ /* 0x001fe200008f0eff */
[C---:B------:R-:W-:Y:S02]  /*2e90*/  IMAD R9, R0.reuse, 0x52, RZ ;  /* 0x0000005200097824 */ /* 0x040fe400078e02ff */
[----:B-1----:R-:W-:-:S03]  /*2ea0*/  IMAD R7, R0, 0x2d, RZ ;  /* 0x0000002d00077824 */ /* 0x002fc600078e02ff */
[-C--:B------:R-:W-:Y:S01]  /*2eb0*/  LEA.HI.X.SX32 R9, R9, R27.reuse, 0x1, P2 ;  /* 0x0000001b09097211 */ /* 0x080fe200010f0eff */
[----:B------:R0:W3:Y:S01]  /*2ec0*/  LDG.E.U16 R11, [R10.64] ;  /* 0x000000060a0b7981 */ /* 0x0000e2000c1e1500 */
[----:B------:R-:W-:-:S03]  /*2ed0*/  LEA.HI.X.SX32 R7, R7, R27, 0x1, P0 ;  /* 0x0000001b07077211 */ /* 0x000fc600000f0eff */
[----:B------:R1:W4:Y:S04]  /*2ee0*/  LDG.E.U16 R8, [R8.64] ;  /* 0x0000000608087981 */ /* 0x000328000c1e1500 */
[----:B--2---:R2:W-:Y:S04]  /*2ef0*/  STL [R1+0x21c], R13 ;  /* 0x00021c0d01007387 */ /* 0x0045e80000100800 */
[----:B--2---:R2:W5:Y:S01]  /*2f00*/  LDG.E.U16 R13, [R6.64] ;  /* 0x00000006060d7981 */ /* 0x004562000c1e1500 */
[C---:B------:R-:W-:Y:S02]  /*2f10*/  IMAD R12, R0.reuse, 0xb4, RZ ;  /* 0x000000b4000c7824 */ /* 0x040fe400078e02ff */
[----:B0-----:R-:W-:-:S03]  /*2f20*/  IMAD R10, R0, 0xc4, RZ ;  /* 0x000000c4000a7824 */ /* 0x001fc600078e02ff */
[----:B--2---:R-:W-:Y:S01]  /*2f30*/  IADD3 R6, P0, R12, R26, RZ ;  /* 0x0000001a0c067210 */ /* 0x004fe20007f1e0ff */
[----:B-1----:R-:W-:-:S03]  /*2f40*/  IMAD R9, R0, 0x6a, RZ ;  /* 0x0000006a00097824 */ /* 0x002fc600078e02ff */
[----:B------:R-:W-:Y:S02]  /*2f50*/  LEA.HI.X.SX32 R7, R21, R27, 0x1, P0 ;  /* 0x0000001b15077211 */ /* 0x000fe400000f0eff */
[-C--:B------:R-:W-:Y:S02]  /*2f60*/  IADD3 R12, P1, R10, R26.reuse, RZ ;  /* 0x0000001a0a0c7210 */ /* 0x080fe40007f3e0ff */
[----:B------:R-:W-:Y:S02]  /*2f70*/  IADD3 R10, P0, R9, R26, RZ ;  /* 0x0000001a090a7210 */ /* 0x000fe40007f1e0ff */
[----:B------:R0:W2:Y:S04]  /*2f80*/  LDG.E.U16 R7, [R6.64] ;  /* 0x0000000606077981 */ /* 0x0000a8000c1e1500 */
[----:B---3--:R1:W-:Y:S04]  /*2f90*/  STL [R1+0x214], R11 ;  /* 0x0002140b01007387 */ /* 0x0083e80000100800 */
[----:B----4-:R3:W-:Y:S01]  /*2fa0*/  STL [R1+0x210], R8 ;  /* 0x0002100801007387 */ /* 0x0107e20000100800 */
[----:B-1----:R-:W-:-:S02]  /*2fb0*/  IMAD R11, R0, 0x35, RZ ;  /* 0x00000035000b7824 */ /* 0x002fc400078e02ff */
[----:B---3--:R-:W-:-:S03]  /*2fc0*/  IMAD R8, R0, 0xd4, RZ ;  /* 0x000000d400087824 */ /* 0x008fc600078e02ff */
[----:B------:R-:W-:Y:S02]  /*2fd0*/  LEA.HI.X.SX32 R11, R11, R27, 0x1, P0 ;  /* 0x0000001b0b0b7211 */ /* 0x000fe400000f0eff */
[----:B------:R-:W-:-:S04]  /*2fe0*/  IADD3 R8, P2, R8, R26, RZ ;  /* 0x0000001a08087210 */ /* 0x000fc80007f5e0ff */
[----:B------:R-:W-:Y:S01]  /*2ff0*/  LEA.HI.X.SX32 R9, R9, R27, 0x1, P2 ;  /* 0x0000001b09097211 */ /* 0x000fe200010f0eff */
[----:B-----5:R1:W-:Y:S02]  /*3000*/  STL [R1+0x218], R13 ;  /* 0x0002180d01007387 */ /* 0x0203e40000100800 */
[----:B-1----:R-:W-:-:S05]  /*3010*/  IMAD R13, R0, 0x62, RZ ;  /* 0x00000062000d7824 */ /* 0x002fca00078e02ff */
[----:B------:R-:W-:-:S05]  /*3020*/  LEA.HI.X.SX32 R13, R13, R27, 0x1, P1 ;  /* 0x0000001b0d0d7211 */ /* 0x000fca00008f0eff */
[----:B------:R1:W3:Y:S04]  /*3030*/  LDG.E.U16 R12, [R12.64] ;  /* 0x000000060c0c7981 */ /* 0x0002e8000c1e1500 */
[----:B-1----:R1:W4:Y:S04]  /*3040*/  LDG.E.U16 R13, [R10.64] ;  /* 0x000000060a0d7981 */ /* 0x002328000c1e1500 */
[----:B-1----:R1:W5:Y:S01]  /*3050*/  LDG.E.U16 R11, [R8.64] ;  /* 0x00000006080b7981 */ /* 0x002362000c1e1500 */
[----:B------:R-:W-:-:S05]  /*3060*/  IMAD R21, R0, 0xe4, RZ ;  /* 0x000000e400157824 */ /* 0x000fca00078e02ff */
[----:B0-----:R-:W-:Y:S01]  /*3070*/  IADD3 R6, P1, R21, R26, RZ ;  /* 0x0000001a15067210 */ /* 0x001fe20007f3e0ff */
[C---:B------:R-:W-:Y:S01]  /*3080*/  IMAD R21, R0.reuse, 0x72, RZ ;  /* 0x0000007200157824 */ /* 0x040fe200078e02ff */
[----:B--2---:R0:W-:Y:S01]  /*3090*/  STL [R1+0x20c], R7 ;  /* 0x00020c0701007387 */ /* 0x0041e20000100800 */
[----:B------:R-:W-:-:S03]  /*30a0*/  IMAD R10, R0, 0xf4, RZ ;  /* 0x000000f4000a7824 */ /* 0x000fc600078e02ff */
[----:B0-----:R-:W-:-:S05]  /*30b0*/  LEA.HI.X.SX32 R7, R21, R27, 0x1, P1 ;  /* 0x0000001b15077211 */ /* 0x001fca00008f0eff */
[----:B------:R0:W2:Y:S01]  /*30c0*/  LDG.E.U16 R21, [R6.64] ;  /* 0x0000000606157981 */ /* 0x0000a2000c1e1500 */
[----:B-1----:R-:W-:Y:S01]  /*30d0*/  IMAD R9, R0, 0x3d, RZ ;  /* 0x0000003d00097824 */ /* 0x002fe200078e02ff */
[----:B------:R-:W-:Y:S01]  /*30e0*/  IADD3 R10, P1, R10, R26, RZ ;  /* 0x0000001a0a0a7210 */ /* 0x000fe20007f3e0ff */
[C---:B0-----:R-:W-:Y:S02]  /*30f0*/  IMAD R7, R0.reuse, 0x7a, RZ ;  /* 0x0000007a00077824 */ /* 0x041fe400078e02ff */
[----:B------:R-:W-:-:S05]  /*3100*/  IMAD R8, R0, 0x106, RZ ;  /* 0x0000010600087824 */ /* 0x000fca00078e02ff */
[-C--:B------:R-:W-:Y:S01]  /*3110*/  IADD3 R8, P2, R8, R26.reuse, RZ ;  /* 0x0000001a08087210 */ /* 0x080fe20007f5e0ff */
[----:B----4-:R-:W-:Y:S04]  /*3120*/  STL [R1+0x208], R13 ;  /* 0x0002080d01007387 */ /* 0x010fe80000100800 */
[----:B---3--:R0:W-:Y:S04]  /*3130*/  STL [R1+0x204], R12 ;  /* 0x0002040c01007387 */ /* 0x0081e80000100800 */
[----:B-----5:R1:W-:Y:S01]  /*3140*/  STL [R1+0x200], R11 ;  /* 0x0002000b01007387 */ /* 0x0203e20000100800 */
[----:B0-----:R-:W-:-:S04]  /*3150*/  IADD3 R12, P0, R7, R26, RZ ;  /* 0x0000001a070c7210 */ /* 0x001fc80007f1e0ff */
[-C--:B------:R-:W-:Y:S02]  /*3160*/  LEA.HI.X.SX32 R13, R9, R27.reuse, 0x1, P0 ;  /* 0x0000001b090d7211 */ /* 0x080fe400000f0eff */
[-C--:B-1----:R-:W-:Y:S01]  /*3170*/  LEA.HI.X.SX32 R11, R7, R27.reuse, 0x1, P1 ;  /* 0x0000001b070b7211 */ /* 0x082fe200008f0eff */
[----:B------:R-:W-:Y:S02]  /*3180*/  IMAD R9, R0, 0x83, RZ ;  /* 0x0000008300097824 */ /* 0x000fe400078e02ff */
[----:B------:R0:W3:Y:S04]  /*3190*/  LDG.E.U16 R12, [R12.64] ;  /* 0x000000060c0c7981 */ /* 0x0000e8000c1e1500 */
[----:B------:R1:W4:Y:S01]  /*31a0*/  LDG.E.U16 R10, [R10.64] ;  /* 0x000000060a0a7981 */ /* 0x000322000c1e1500 */
[----:B------:R-:W-:-:S05]  /*31b0*/  LEA.HI.X.SX32 R9, R9, R27, 0x1, P2 ;  /* 0x0000001b09097211 */ /* 0x000fca00010f0eff */
[----:B0-----:R0:W5:Y:S01]  /*31c0*/  LDG.E.U16 R13, [R8.64] ;  /* 0x00000006080d7981 */ /* 0x001162000c1e1500 */
[----:B------:R-:W-:-:S03]  /*31d0*/  IMAD R6, R0, 0x116, RZ ;  /* 0x0000011600067824 */ /* 0x000fc600078e02ff */
[----:B--2---:R2:W-:Y:S02]  /*31e0*/  STL [R1+0x1fc], R21 ;  /* 0x0001fc1501007387 */ /* 0x0045e40000100800 */
[----:B------:R-:W-:Y:S01]  /*31f0*/  IADD3 R6, P0, R6, R26, RZ ;  /* 0x0000001a06067210 */ /* 0x000fe20007f1e0ff */
[----:B--2---:R-:W-:-:S05]  /*3200*/  IMAD R21, R0, 0x8b, RZ ;  /* 0x0000008b00157824 */ /* 0x004fca00078e02ff */
[----:B------:R-:W-:Y:S01]  /*3210*/  LEA.HI.X.SX32 R7, R21, R27, 0x1, P0 ;  /* 0x0000001b15077211 */ /* 0x000fe200000f0eff */
[----:B-1----:R-:W-:-:S04]  /*3220*/  IMAD R11, R0, 0x9b, RZ ;  /* 0x0000009b000b7824 */ /* 0x002fc800078e02ff */
[----:B------:R1:W2:Y:S01]  /*3230*/  LDG.E.U16 R21, [R6.64] ;  /* 0x0000000606157981 */ /* 0x0002a2000c1e1500 */
[C---:B0-----:R-:W-:Y:S02]  /*3240*/  IMAD R8, R0.reuse, 0x146, RZ ;  /* 0x0000014600087824 */ /* 0x041fe400078e02ff */
[----:B-1----:R-:W-:-:S03]  /*3250*/  IMAD R7, R0, 0x93, RZ ;  /* 0x0000009300077824 */ /* 0x002fc600078e02ff */
[----:B------:R-:W-:Y:S01]  /*3260*/  IADD3 R8, P2, R8, R26, RZ ;  /* 0x0000001a08087210 */ /* 0x000fe20007f5e0ff */
[----:B------:R-:W-:-:S05]  /*3270*/  IMAD R9, R0, 0xa3, RZ ;  /* 0x000000a300097824 */ /* 0x000fca00078e02ff */
[----:B------:R-:W-:Y:S01]  /*3280*/  LEA.HI.X.SX32 R9, R9, R27, 0x1, P2 ;  /* 0x0000001b09097211 */ /* 0x000fe200010f0eff */
[----:B---3--:R0:W-:Y:S04]  /*3290*/  STL [R1+0x1f8], R12 ;  /* 0x0001f80c01007387 */ /* 0x0081e80000100800 */
[----:B----4-:R1:W-:Y:S01]  /*32a0*/  STL [R1+0x1f4], R10 ;  /* 0x0001f40a01007387 */ /* 0x0103e20000100800 */
[C---:B0-----:R-:W-:Y:S02]  /*32b0*/  IMAD R12, R0.reuse, 0x126, RZ ;  /* 0x00000126000c7824 */ /* 0x041fe400078e02ff */
[----:B-1----:R-:W-:-:S03]  /*32c0*/  IMAD R10, R0, 0x136, RZ ;  /* 0x00000136000a7824 */ /* 0x002fc600078e02ff */
[-C--:B------:R-:W-:Y:S01]  /*32d0*/  IADD3 R12, P0, R12, R26.reuse, RZ ;  /* 0x0000001a0c0c7210 */ /* 0x080fe20007f1e0ff */
[----:B-----5:R0:W-:Y:S01]  /*32e0*/  STL [R1+0x1f0], R13 ;  /* 0x0001f00d01007387 */ /* 0x0201e20000100800 */
[----:B------:R-:W-:-:S04]  /*32f0*/  IADD3 R10, P1, R10, R26, RZ ;  /* 0x0000001a0a0a7210 */ /* 0x000fc80007f3e0ff */
[-C--:B------:R-:W-:Y:S02]  /*3300*/  LEA.HI.X.SX32 R11, R11, R27.reuse, 0x1, P1 ;  /* 0x0000001b0b0b7211 */ /* 0x080fe400008f0eff */
[----:B0-----:R-:W-:-:S03]  /*3310*/  LEA.HI.X.SX32 R13, R7, R27, 0x1, P0 ;  /* 0x0000001b070d7211 */ /* 0x001fc600000f0eff */
[----:B------:R0:W3:Y:S04]  /*3320*/  LDG.E.U16 R10, [R10.64] ;  /* 0x000000060a0a7981 */ /* 0x0000e8000c1e1500 */
[----:B------:R1:W4:Y:S04]  /*3330*/  LDG.E.U16 R12, [R12.64] ;  /* 0x000000060c0c7981 */ /* 0x000328000c1e1500 */
[----:B-1----:R1:W5:Y:S01]  /*3340*/  LDG.E.U16 R13, [R8.64] ;  /* 0x00000006080d7981 */ /* 0x002362000c1e1500 */
[C---:B------:R-:W-:Y:S02]  /*3350*/  IMAD R6, R0.reuse, 0x156, RZ ;  /* 0x0000015600067824 */ /* 0x040fe400078e02ff */
[----:B------:R-:W-:-:S03]  /*3360*/  IMAD R7, R0, 0xab, RZ ;  /* 0x000000ab00077824 */ /* 0x000fc600078e02ff */
[----:B------:R-:W-:Y:S01]  /*3370*/  IADD3 R6, P0, R6, R26, RZ ;  /* 0x0000001a06067210 */ /* 0x000fe20007f1e0ff */
[----:B--2---:R2:W-:Y:S03]  /*3380*/  STL [R1+0x1ec], R21 ;  /* 0x0001ec1501007387 */ /* 0x0045e60000100800 */
[----:B------:R-:W-:Y:S01]  /*3390*/  LEA.HI.X.SX32 R7, R7, R27, 0x1, P0 ;  /* 0x0000001b07077211 */ /* 0x000fe200000f0eff */
[----:B0-----:R-:W-:-:S04]  /*33a0*/  IMAD R11, R0, 0xbb, RZ ;  /* 0x000000bb000b7824 */ /* 0x001fc800078e02ff */
[----:B--2---:R0:W2:Y:S01]  /*33b0*/  LDG.E.U16 R21, [R6.64] ;  /* 0x0000000606157981 */ /* 0x0040a2000c1e1500 */
[C---:B-1----:R-:W-:Y:S02]  /*33c0*/  IMAD R8, R0.reuse, 0x186, RZ ;  /* 0x0000018600087824 */ /* 0x042fe400078e02ff */
[----:B0-----:R-:W-:-:S03]  /*33d0*/  IMAD R7, R0, 0xb3, RZ ;  /* 0x000000b300077824 */ /* 0x001fc600078e02ff */
[----:B------:R-:W-:Y:S01]  /*33e0*/  IADD3 R8, P2, R8, R26, RZ ;  /* 0x0000001a08087210 */ /* 0x000fe20007f5e0ff */
[----:B------:R-:W-:-:S05]  /*33f0*/  IMAD R9, R0, 0xc3, RZ ;  /* 0x000000c300097824 */ /* 0x000fca00078e02ff */
[----:B------:R-:W-:Y:S01]  /*3400*/  LEA.HI.X.SX32 R9, R9, R27, 0x1, P2 ;  /* 0x0000001b09097211 */ /* 0x000fe200010f0eff */
[----:B----4-:R0:W-:Y:S04]  /*3410*/  STL [R1+0x1e8], R12 ;  /* 0x0001e80c01007387 */ /* 0x0101e80000100800 */
[----:B---3--:R1:W-:Y:S01]  /*3420*/  STL [R1+0x1e4], R10 ;  /* 0x0001e40a01007387 */ /* 0x0083e20000100800 */
        /* <DEDUP_REMOVED lines=21> */
[----:B------:R-:W-:-:S05]  /*3580*/  LEA.HI.X.SX32 R9, R9, R27, 0x1, P2 ;  /* 0x0000001b09097211 */ /* 0x000fca00010f0eff */
[----:B------:R0:W2:Y:S04]  /*3590*/  LDG.E.U16 R8, [R8.64] ;  /* 0x0000000608087981 */ /* 0x0000a8000c1e1500 */
[----:B----4-:R1:W-:Y:S04]  /*35a0*/  STL [R1+0x1d8], R12 ;  /* 0x0001d80c01007387 */ /* 0x0103e80000100800 */
[----:B---3--:R3:W-:Y:S01]  /*35b0*/  STL [R1+0x1d4], R10 ;  /* 0x0001d40a01007387 */ /* 0x0087e20000100800 */
[C---:B-1----:R-:W-:Y:S02]  /*35c0*/  IMAD R12, R0.reuse, 0x1a6, RZ ;  /* 0x000001a6000c7824 */ /* 0x042fe400078e02ff */
[----:B---3--:R-:W-:-:S03]  /*35d0*/  IMAD R10, R0, 0x1b6, RZ ;  /* 0x000001b6000a7824 */ /* 0x008fc600078e02ff */
[-C--:B------:R-:W-:Y:S01]  /*35e0*/  IADD3 R12, P0, R12, R26.reuse, RZ ;  /* 0x0000001a0c0c7210 */ /* 0x080fe20007f1e0ff */
[----:B-----5:R1:W-:Y:S01]  /*35f0*/  STL [R1+0x1d0], R13 ;  /* 0x0001d00d01007387 */ /* 0x0203e20000100800 */
[----:B------:R-:W-:-:S04]  /*3600*/  IADD3 R10, P1, R10, R26, RZ ;  /* 0x0000001a0a0a7210 */ /* 0x000fc80007f3e0ff */
[-C--:B------:R-:W-:Y:S02]  /*3610*/  LEA.HI.X.SX32 R11, R11, R27.reuse, 0x1, P1 ;  /* 0x0000001b0b0b7211 */ /* 0x080fe400008f0eff */
[----:B-1----:R-:W-:-:S04]  /*3620*/  LEA.HI.X.SX32 R13, R7, R27, 0x1, P0 ;  /* 0x0000001b070d7211 */ /* 0x002fc800000f0eff */
[----:B------:R1:W3:Y:S04]  /*3630*/  LDG.E.U16 R11, [R10.64] ;  /* 0x000000060a0b7981 */ /* 0x0002e8000c1e1500 */
[----:B------:R4:W5:Y:S01]  /*3640*/  LDG.E.U16 R13, [R12.64] ;  /* 0x000000060c0d7981 */ /* 0x000962000c1e1500 */
[C---:B------:R-:W-:Y:S02]  /*3650*/  IMAD R6, R0.reuse, 0x1d6, RZ ;  /* 0x000001d600067824 */ /* 0x040fe400078e02ff */
[----:B------:R-:W-:-:S03]  /*3660*/  IMAD R7, R0, 0xeb, RZ ;  /* 0x000000eb00077824 */ /* 0x000fc600078e02ff */
[----:B------:R-:W-:-:S04]  /*3670*/  IADD3 R6, P0, R6, R26, RZ ;  /* 0x0000001a06067210 */ /* 0x000fc80007f1e0ff */
[----:B------:R-:W-:Y:S01]  /*3680*/  LEA.HI.X.SX32 R7, R7, R27, 0x1, P0 ;  /* 0x0000001b07077211 */ /* 0x000fe200000f0eff */
[C---:B----4-:R-:W-:Y:S01]  /*3690*/  IMAD R12, R0.reuse, 0x1e6, RZ ;  /* 0x000001e6000c7824 */ /* 0x050fe200078e02ff */
[----:B--2---:R2:W-:Y:S01]  /*36a0*/  STL [R1+0x1cc], R21 ;  /* 0x0001cc1501007387 */ /* 0x0045e20000100800 */
[----:B-1----:R-:W-:-:S03]  /*36b0*/  IMAD R10, R0, 0x1f6, RZ ;  /* 0x000001f6000a7824 */ /* 0x002fc600078e02ff */
[----:B------:R1:W4:Y:S01]  /*36c0*/  LDG.E.U16 R7, [R6.64] ;  /* 0x0000000606077981 */ /* 0x000322000c1e1500 */
[-C--:B------:R-:W-:Y:S01]  /*36d0*/  IADD3 R12, P1, R12, R26.reuse, RZ ;  /* 0x0000001a0c0c7210 */ /* 0x080fe20007f3e0ff */
[----:B0-----:R-:W-:Y:S01]  /*36e0*/  IMAD R9, R0, 0xfb, RZ ;  /* 0x000000fb00097824 */ /* 0x001fe200078e02ff */
[----:B------:R-:W-:Y:S01]  /*36f0*/  IADD3 R10, P2, R10, R26, RZ ;  /* 0x0000001a0a0a7210 */ /* 0x000fe20007f5e0ff */
[C---:B-1----:R-:W-:Y:S02]  /*3700*/  IMAD R6, R0.reuse, 0xf3, RZ ;  /* 0x000000f300067824 */ /* 0x042fe400078e02ff */
[----:B--2---:R-:W-:Y:S01]  /*3710*/  IMAD R21, R0, 0x46, RZ ;  /* 0x0000004600157824 */ /* 0x004fe200078e02ff */
[----:B-----5:R0:W-:Y:S04]  /*3720*/  STL [R1+0x1c0], R13 ;  /* 0x0001c00d01007387 */ /* 0x0201e80000100800 */
[----:B---3--:R1:W-:Y:S01]  /*3730*/  STL [R1+0x1bc], R11 ;  /* 0x0001bc0b01007387 */ /* 0x0083e20000100800 */
[----:B0-----:R-:W-:Y:S01]  /*3740*/  LEA.HI.X.SX32 R13, R6, R27, 0x1, P1 ;  /* 0x0000001b060d7211 */ /* 0x001fe200008f0eff */
[----:B-1----:R-:W-:-:S02]  /*3750*/  IMAD R11, R0, 0x56, RZ ;  /* 0x00000056000b7824 */ /* 0x002fc400078e02ff */
[----:B------:R0:W-:Y:S03]  /*3760*/  STL [R1+0x1b8], R8 ;  /* 0x0001b80801007387 */ /* 0x0001e60000100800 */
[-C--:B------:R-:W-:Y:S01]  /*3770*/  IADD3 R6, P1, R11, R26.reuse, RZ ;  /* 0x0000001a0b067210 */ /* 0x080fe20007f3e0ff */
[----:B------:R1:W2:Y:S01]  /*3780*/  LDG.E.U16 R12, [R12.64] ;  /* 0x000000060c0c7981 */ /* 0x0002a2000c1e1500 */
[----:B------:R-:W-:Y:S01]  /*3790*/  LEA.HI.X.SX32 R11, R9, R27, 0x1, P2 ;  /* 0x0000001b090b7211 */ /* 0x000fe200010f0eff */
[----:B------:R-:W-:Y:S01]  /*37a0*/  IMAD R9, R0, 0x23, RZ ;  /* 0x0000002300097824 */ /* 0x000fe200078e02ff */
[----:B0-----:R-:W-:-:S03]  /*37b0*/  IADD3 R8, P0, R21, R26, RZ ;  /* 0x0000001a15087210 */ /* 0x001fc60007f1e0ff */
[----:B------:R0:W3:Y:S01]  /*37c0*/  LDG.E.U16 R10, [R10.64] ;  /* 0x000000060a0a7981 */ /* 0x0000e2000c1e1500 */
[----:B------:R-:W-:-:S05]  /*37d0*/  LEA.HI.X.SX32 R9, R9, R27, 0x1, P0 ;  /* 0x0000001b09097211 */ /* 0x000fca00000f0eff */
[----:B-1----:R-:W5:Y:S04]  /*37e0*/  LDG.E.U16 R13, [R8.64] ;  /* 0x00000006080d7981 */ /* 0x002f68000c1e1500 */
[----:B----4-:R1:W-:Y:S02]  /*37f0*/  STL [R1+0x1b4], R7 ;  /* 0x0001b40701007387 */ /* 0x0103e40000100800 */
[----:B-1----:R-:W-:-:S05]  /*3800*/  IMAD R7, R0, 0x2b, RZ ;  /* 0x0000002b00077824 */ /* 0x002fca00078e02ff */
[----:B------:R-:W-:Y:S01]  /*3810*/  LEA.HI.X.SX32 R7, R7, R27, 0x1, P1 ;  /* 0x0000001b07077211 */ /* 0x000fe200008f0eff */
[----:B0-----:R-:W-:-:S05]  /*3820*/  IMAD R11, R0, 0x3b, RZ ;  /* 0x0000003b000b7824 */ /* 0x001fca00078e02ff */
[----:B------:R0:W4:Y:S02]  /*3830*/  LDG.E.U16 R7, [R6.64] ;  /* 0x0000000606077981 */ /* 0x000124000c1e1500 */
[C---:B0-----:R-:W-:Y:S02]  /*3840*/  IMAD R6, R0.reuse, 0x33, RZ ;  /* 0x0000003300067824 */ /* 0x041fe400078e02ff */
[----:B--2---:R0:W-:Y:S04]  /*3850*/  STL [R1+0x1a0], R12 ;  /* 0x0001a00c01007387 */ /* 0x0041e80000100800 */
        /* <DEDUP_REMOVED lines=8> */
[----:B------:R0:W2:Y:S04]  /*38e0*/  LDG.E.U16 R10, [R10.64] ;  /* 0x000000060a0a7981 */ /* 0x0000a8000c1e1500 */
[----:B------:R1:W3:Y:S01]  /*38f0*/  LDG.E.U16 R13, [R12.64] ;  /* 0x000000060c0d7981 */ /* 0x0002e2000c1e1500 */
[C---:B------:R-:W-:Y:S02]  /*3900*/  IMAD R6, R0.reuse, 0x96, RZ ;  /* 0x0000009600067824 */ /* 0x040fe400078e02ff */
[C---:B------:R-:W-:Y:S01]  /*3910*/  IMAD R8, R0.reuse, 0x86, RZ ;  /* 0x0000008600087824 */ /* 0x040fe200078e02ff */
[----:B----4-:R4:W-:Y:S01]  /*3920*/  STL [R1+0x1a8], R7 ;  /* 0x0001a80701007387 */ /* 0x0109e20000100800 */
[----:B------:R-:W-:Y:S01]  /*3930*/  IMAD R9, R0, 0x43, RZ ;  /* 0x0000004300097824 */ /* 0x000fe200078e02ff */
[----:B------:R-:W-:-:S02]  /*3940*/  IADD3 R6, P0, R6, R26, RZ ;  /* 0x0000001a06067210 */ /* 0x000fc40007f1e0ff */
[----:B------:R-:W-:Y:S01]  /*3950*/  IADD3 R8, P2, R8, R26, RZ ;  /* 0x0000001a08087210 */ /* 0x000fe20007f5e0ff */
[----:B----4-:R-:W-:-:S03]  /*3960*/  IMAD R7, R0, 0x4b, RZ ;  /* 0x0000004b00077824 */ /* 0x010fc600078e02ff */
[-C--:B------:R-:W-:Y:S01]  /*3970*/  LEA.HI.X.SX32 R9, R9, R27.reuse, 0x1, P2 ;  /* 0x0000001b09097211 */ /* 0x080fe200010f0eff */
[----:B0-----:R-:W-:Y:S01]  /*3980*/  IMAD R11, R0, 0xa6, RZ ;  /* 0x000000a6000b7824 */ /* 0x001fe200078e02ff */
[----:B------:R-:W-:-:S03]  /*3990*/  LEA.HI.X.SX32 R7, R7, R27, 0x1, P0 ;  /* 0x0000001b07077211 */ /* 0x000fc600000f0eff */
[----:B-1----:R0:W4:Y:S02]  /*39a0*/  LDG.E.U16 R12, [R8.64] ;  /* 0x00000006080c7981 */ /* 0x002124000c1e1500 */
[----:B0-----:R-:W-:Y:S01]  /*39b0*/  IADD3 R8, P0, R11, R26, RZ ;  /* 0x0000001a0b087210 */ /* 0x001fe20007f1e0ff */
[C---:B------:R-:W-:Y:S01]  /*39c0*/  IMAD R11, R0.reuse, 0xc6, RZ ;  /* 0x000000c6000b7824 */ /* 0x040fe200078e02ff */
[----:B---3--:R0:W-:Y:S04]  /*39d0*/  STL [R1+0x194], R13 ;  /* 0x0001940d01007387 */ /* 0x0081e80000100800 */
[----:B--2---:R1:W-:Y:S04]  /*39e0*/  STL [R1+0x190], R10 ;  /* 0x0001900a01007387 */ /* 0x0043e80000100800 */
[----:B0-----:R0:W2:Y:S01]  /*39f0*/  LDG.E.U16 R13, [R6.64] ;  /* 0x00000006060d7981 */ /* 0x0010a2000c1e1500 */
[----:B-1----:R-:W-:-:S02]  /*3a00*/  IMAD R10, R0, 0xb6, RZ ;  /* 0x000000b6000a7824 */ /* 0x002fc400078e02ff */
[----:B0-----:R-:W-:-:S03]  /*3a10*/  IMAD R6, R0, 0x53, RZ ;  /* 0x0000005300067824 */ /* 0x001fc600078e02ff */
[-C--:B------:R-:W-:Y:S01]  /*3a20*/  IADD3 R10, P1, R10, R26.reuse, RZ ;  /* 0x0000001a0a0a7210 */ /* 0x080fe20007f3e0ff */
[----:B------:R-:W-:Y:S01]  /*3a30*/  IMAD R7, R0, 0x5b, RZ ;  /* 0x0000005b00077824 */ /* 0x000fe200078e02ff */
[-C--:B------:R-:W-:Y:S02]  /*3a40*/  LEA.HI.X.SX32 R9, R6, R27.reuse, 0x1, P0 ;  /* 0x0000001b06097211 */ /* 0x080fe400000f0eff */
[----:B------:R-:W-:Y:S02]  /*3a50*/  IADD3 R6, P0, R11, R26, RZ ;  /* 0x0000001a0b067210 */ /* 0x000fe40007f1e0ff */
[----:B------:R-:W-:Y:S02]  /*3a60*/  LEA.HI.X.SX32 R11, R7, R27, 0x1, P1 ;  /* 0x0000001b070b7211 */ /* 0x000fe400008f0eff */
[----:B------:R0:W3:Y:S04]  /*3a70*/  LDG.E.U16 R7, [R8.64] ;  /* 0x0000000608077981 */ /* 0x0000e8000c1e1500 */
[----:B----4-:R1:W-:Y:S02]  /*3a80*/  STL [R1+0x18c], R12 ;  /* 0x00018c0c01007387 */ /* 0x0103e40000100800 */
[----:B-1----:R-:W-:-:S02]  /*3a90*/  IMAD R12, R0, 0x63, RZ ;  /* 0x00000063000c7824 */ /* 0x002fc400078e02ff */
[----:B--2---:R1:W-:Y:S02]  /*3aa0*/  STL [R1+0x184], R13 ;  /* 0x0001840d01007387 */ /* 0x0043e40000100800 */
[----:B-1----:R-:W-:-:S05]  /*3ab0*/  IMAD R13, R0, 0xd6, RZ ;  /* 0x000000d6000d7824 */ /* 0x002fca00078e02ff */
[----:B0-----:R-:W-:Y:S02]  /*3ac0*/  IADD3 R8, P1, R13, R26, RZ ;  /* 0x0000001a0d087210 */ /* 0x001fe40007f3e0ff */
[----:B------:R0:W2:Y:S04]  /*3ad0*/  LDG.E.U16 R13, [R10.64] ;  /* 0x000000060a0d7981 */ /* 0x0000a8000c1e1500 */
[----:B---3--:R1:W-:Y:S02]  /*3ae0*/  STL [R1+0x180], R7 ;  /* 0x0001800701007387 */ /* 0x0083e40000100800 */
[----:B-1----:R-:W-:-:S05]  /*3af0*/  LEA.HI.X.SX32 R7, R12, R27, 0x1, P0 ;  /* 0x0000001b0c077211 */ /* 0x002fca00000f0eff */
[----:B0-----:R0:W3:Y:S01]  /*3b00*/  LDG.E.U16 R11, [R6.64] ;  /* 0x00000006060b7981 */ /* 0x0010e2000c1e1500 */
[C---:B------:R-:W-:Y:S02]  /*3b10*/  IMAD R12, R0.reuse, 0xe6, RZ ;  /* 0x000000e6000c7824 */ /* 0x040fe400078e02ff */
[C---:B------:R-:W-:Y:S02]  /*3b20*/  IMAD R9, R0.reuse, 0x6b, RZ ;  /* 0x0000006b00097824 */ /* 0x040fe400078e02ff */
[----:B0-----:R-:W-:Y:S01]  /*3b30*/  IMAD R7, R0, 0x73, RZ ;  /* 0x0000007300077824 */ /* 0x001fe200078e02ff */
[----:B------:R-:W-:Y:S02]  /*3b40*/  IADD3 R6, P0, R12, R26, RZ ;  /* 0x0000001a0c067210 */ /* 0x000fe40007f1e0ff */
[-C--:B------:R-:W-:Y:S01]  /*3b50*/  LEA.HI.X.SX32 R9, R9, R27.reuse, 0x1, P1 ;  /* 0x0000001b09097211 */ /* 0x080fe200008f0eff */
[----:B------:R-:W-:Y:S01]  /*3b60*/  IMAD R10, R0, 0xf6, RZ ;  /* 0x000000f6000a7824 */ /* 0x000fe200078e02ff */
[----:B------:R-:W-:-:S03]  /*3b70*/  LEA.HI.X.SX32 R7, R7, R27, 0x1, P0 ;  /* 0x0000001b07077211 */ /* 0x000fc600000f0eff */
[----:B------:R0:W4:Y:S04]  /*3b80*/  LDG.E.U16 R12, [R8.64] ;  /* 0x00000006080c7981 */ /* 0x000128000c1e1500 */
[----:B------:R1:W5:Y:S01]  /*3b90*/  LDG.E.U16 R7, [R6.64] ;  /* 0x0000000606077981 */ /* 0x000362000c1e1500 */
[----:B0-----:R-:W-:Y:S01]  /*3ba0*/  IMAD R9, R0, 0x7b, RZ ;  /* 0x0000007b00097824 */ /* 0x001fe200078e02ff */
[-C--:B------:R-:W-:Y:S02]  /*3bb0*/  IADD3 R8, P1, R10, R26.reuse, RZ ;  /* 0x0000001a0a087210 */ /* 0x080fe40007f3e0ff */
[C---:B------:R-:W-:Y:S02]  /*3bc0*/  LEA R10, P0, R0.reuse, R26, 0x3 ;  /* 0x0000001a000a7211 */ /* 0x040fe400078018ff */
[----:B------:R-:W-:Y:S01]  /*3bd0*/  LEA.HI.X.SX32 R9, R9, R27, 0x1, P1 ;  /* 0x0000001b09097211 */ /* 0x000fe200008f0eff */
[----:B--2---:R0:W-:Y:S02]  /*3be0*/  STL [R1+0x178], R13 ;  /* 0x0001780d01007387 */ /* 0x0041e40000100800 */
[----:B0-----:R-:W-:-:S02]  /*3bf0*/  IMAD.SHL.U32 R13, R0, 0x4, RZ ;  /* 0x00000004000d7824 */ /* 0x001fc400078e00ff */
[----:B---3--:R0:W-:Y:S02]  /*3c00*/  STL [R1+0x174], R11 ;  /* 0x0001740b01007387 */ /* 0x0081e40000100800 */
[----:B0-----:R-:W-:-:S05]  /*3c10*/  IMAD R11, R0, 0x108, RZ ;  /* 0x00000108000b7824 */ /* 0x001fca00078e02ff */
[----:B-1----:R-:W-:Y:S02]  /*3c20*/  IADD3 R6, P1, R11, R26, RZ ;  /* 0x0000001a0b067210 */ /* 0x002fe40007f3e0ff */
[----:B------:R-:W-:Y:S02]  /*3c30*/  LEA.HI.X.SX32 R11, R13, R27, 0x1, P0 ;  /* 0x0000001b0d0b7211 */ /* 0x000fe400000f0eff */
[----:B------:R0:W2:Y:S04]  /*3c40*/  LDG.E.U16 R13, [R8.64] ;  /* 0x00000006080d7981 */ /* 0x0000a8000c1e1500 */
[----:B----4-:R1:W-:Y:S04]  /*3c50*/  STL [R1+0x170], R12 ;  /* 0x0001700c01007387 */ /* 0x0103e80000100800 */
[----:B-----5:R3:W-:Y:S01]  /*3c60*/  STL [R1+0x168], R7 ;  /* 0x0001680701007387 */ /* 0x0207e20000100800 */
[----:B-1----:R-:W-:-:S02]  /*3c70*/  IMAD R12, R0, 0x8c, RZ ;  /* 0x0000008c000c7824 */ /* 0x002fc400078e02ff */
[----:B---3--:R-:W-:-:S03]  /*3c80*/  IMAD R7, R0, 0x84, RZ ;  /* 0x0000008400077824 */ /* 0x008fc600078e02ff */
[----:B0-----:R-:W-:Y:S02]  /*3c90*/  IADD3 R8, P0, R12, R26, RZ ;  /* 0x0000001a0c087210 */ /* 0x001fe40007f1e0ff */
[-C--:B------:R-:W-:Y:S02]  /*3ca0*/  LEA.HI.X.SX32 R7, R7, R27.reuse, 0x1, P1 ;  /* 0x0000001b07077211 */ /* 0x080fe400008f0eff */
[----:B------:R-:W-:-:S03]  /*3cb0*/  LEA.HI.X.SX32 R9, R21, R27, 0x1, P0 ;  /* 0x0000001b15097211 */ /* 0x000fc600000f0eff */
[----:B------:R0:W3:Y:S04]  /*3cc0*/  LDG.E.U16 R21, [R6.64] ;  /* 0x0000000606157981 */ /* 0x0000e8000c1e1500 */
[----:B------:R-:W4:Y:S04]  /*3cd0*/  LDG.E.U16 R8, [R8.64] ;  /* 0x0000000608087981 */ /* 0x000f28000c1e1500 */
[----:B--2---:R1:W-:Y:S04]  /*3ce0*/  STL [R1+0x15c], R13 ;  /* 0x00015c0d01007387 */ /* 0x0043e80000100800 */
[----:B-1----:R1:W2:Y:S02]  /*3cf0*/  LDG.E.U16 R13, [R10.64] ;  /* 0x000000060a0d7981 */ /* 0x0022a4000c1e1500 */
[----:B-1----:R-:W-:-:S02]  /*3d00*/  IMAD R10, R0, 0x118, RZ ;  /* 0x00000118000a7824 */ /* 0x002fc400078e02ff */
[----:B------:R-:W-:-:S03]  /*3d10*/  IMAD R11, R0, 0x128, RZ ;  /* 0x00000128000b7824 */ /* 0x000fc600078e02ff */
[-C--:B0-----:R-:W-:Y:S02]  /*3d20*/  IADD3 R6, P0, R10, R26.reuse, RZ ;  /* 0x0000001a0a067210 */ /* 0x081fe40007f1e0ff */
[----:B------:R-:W-:Y:S02]  /*3d30*/  IADD3 R10, P1, R11, R26, RZ ;  /* 0x0000001a0b0a7210 */ /* 0x000fe40007f3e0ff */
[----:B------:R-:W-:Y:S01]  /*3d40*/  LEA.HI.X.SX32 R7, R12, R27, 0x1, P0 ;  /* 0x0000001b0c077211 */ /* 0x000fe200000f0eff */
[----:B--2---:R-:W-:Y:S04]  /*3d50*/  STL [R1+0x160], R13 ;  /* 0x0001600d01007387 */ /* 0x004fe80000100800 */
[----:B---3--:R0:W-:Y:S02]  /*3d60*/  STL [R1+0x154], R21 ;  /* 0x0001541501007387 */ /* 0x0081e40000100800 */
[----:B0-----:R-:W-:-:S05]  /*3d70*/  IMAD R21, R0, 0x94, RZ ;  /* 0x0000009400157824 */ /* 0x001fca00078e02ff */
[----:B------:R-:W-:Y:S02]  /*3d80*/  LEA.HI.X.SX32 R11, R21, R27, 0x1, P1 ;  /* 0x0000001b150b7211 */ /* 0x000fe400008f0eff */
[----:B------:R-:W2:Y:S04]  /*3d90*/  LDG.E.U16 R21, [R6.64] ;  /* 0x0000000606157981 */ /* 0x000ea8000c1e1500 */
[----:B----4-:R-:W-:Y:S01]  /*3da0*/  STL [R1+0x1c8], R8 ;  /* 0x0001c80801007387 */ /* 0x010fe20000100800 */
[C---:B------:R-:W-:Y:S02]  /*3db0*/  IMAD R13, R0.reuse, 0x4e, RZ ;  /* 0x0000004e000d7824 */ /* 0x040fe400078e02ff */
[C---:B------:R-:W-:Y:S01]  /*3dc0*/  IMAD R9, R0.reuse, 0x27, RZ ;  /* 0x0000002700097824 */ /* 0x040fe200078e02ff */
[----:B--2---:R0:W-:Y:S04]  /*3dd0*/  STL [R1+0x150], R21 ;  /* 0x0001501501007387 */ /* 0x0041e80000100800 */
[----:B0-----:R0:W2:Y:S01]  /*3de0*/  LDG.E.U16 R21, [R10.64] ;  /* 0x000000060a157981 */ /* 0x0010a2000c1e1500 */
[C---:B------:R-:W-:Y:S01]  /*3df0*/  IMAD R12, R0.reuse, 0x9c, RZ ;  /* 0x0000009c000c7824 */ /* 0x040fe200078e02ff */
[----:B------:R-:W-:Y:S01]  /*3e00*/  IADD3 R8, P0, R13, R26, RZ ;  /* 0x0000001a0d087210 */ /* 0x000fe20007f1e0ff */
[----:B------:R-:W-:-:S03]  /*3e10*/  IMAD R7, R0, 0x138, RZ ;  /* 0x0000013800077824 */ /* 0x000fc600078e02ff */
[-C--:B------:R-:W-:Y:S02]  /*3e20*/  LEA.HI.X.SX32 R9, R9, R27.reuse, 0x1, P0 ;  /* 0x0000001b09097211 */ /* 0x080fe400000f0eff */
[-C--:B------:R-:W-:Y:S01]  /*3e30*/  IADD3 R6, P1, R12, R26.reuse, RZ ;  /* 0x0000001a0c067210 */ /* 0x080fe20007f3e0ff */
[----:B0-----:R-:W-:Y:S01]  /*3e40*/  IMAD R11, R0, 0x148, RZ ;  /* 0x00000148000b7824 */ /* 0x001fe200078e02ff */
[-C--:B------:R-:W-:Y:S02]  /*3e50*/  IADD3 R10, P0, R7, R26.reuse, RZ ;  /* 0x0000001a070a7210 */ /* 0x080fe40007f1e0ff */
[----:B------:R-:W-:Y:S01]  /*3e60*/  LEA.HI.X.SX32 R7, R13, R27, 0x1, P1 ;  /* 0x0000001b0d077211 */ /* 0x000fe200008f0eff */
[----:B--2---:R0:W-:Y:S04]  /*3e70*/  STL [R1+0x144], R21 ;  /* 0x0001441501007387 */ /* 0x0041e80000100800 */
[----:B0-----:R0:W2:Y:S02]  /*3e80*/  LDG.E.U16 R21, [R8.64] ;  /* 0x0000000608157981 */ /* 0x0010a4000c1e1500 */
[----:B0-----:R-:W-:-:S02]  /*3e90*/  IADD3 R8, P1, R11, R26, RZ ;  /* 0x0000001a0b087210 */ /* 0x001fc40007f3e0ff */
[----:B------:R-:W-:Y:S02]  /*3ea0*/  LEA.HI.X.SX32 R11, R12, R27, 0x1, P0 ;  /* 0x0000001b0c0b7211 */ /* 0x000fe400000f0eff */
[----:B------:R0:W3:Y:S01]  /*3eb0*/  LDG.E.U16 R12, [R6.64] ;  /* 0x00000006060c7981 */ /* 0x0000e2000c1e1500 */
[C---:B------:R-:W-:Y:S02]  /*3ec0*/  IMAD R13, R0.reuse, 0xac, RZ ;  /* 0x000000ac000d7824 */ /* 0x040fe400078e02ff */
[----:B------:R-:W-:-:S05]  /*3ed0*/  IMAD R9, R0, 0xa4, RZ ;  /* 0x000000a400097824 */ /* 0x000fca00078e02ff */
[-C--:B------:R-:W-:Y:S02]  /*3ee0*/  LEA.HI.X.SX32 R9, R9, R27.reuse, 0x1, P1 ;  /* 0x0000001b09097211 */ /* 0x080fe400008f0eff */
[----:B0-----:R-:W-:Y:S01]  /*3ef0*/  IADD3 R6, P0, R13, R26, RZ ;  /* 0x0000001a0d067210 */ /* 0x001fe20007f1e0ff */
[----:B--2---:R0:W-:Y:S02]  /*3f00*/  STL [R1+0x1c4], R21 ;  /* 0x0001c41501007387 */ /* 0x0041e40000100800 */
[----:B0-----:R-:W-:Y:S02]  /*3f10*/  IMAD R21, R0, 0x56, RZ ;  /* 0x0000005600157824 */ /* 0x001fe400078e02ff */
[----:B---3--:R0:W-:Y:S03]  /*3f20*/  STL [R1+0x1b0], R12 ;  /* 0x0001b00c01007387 */ /* 0x0081e60000100800 */
[----:B------:R-:W-:-:S02]  /*3f30*/  LEA.HI.X.SX32 R7, R21, R27, 0x1, P0 ;  /* 0x0000001b15077211 */ /* 0x000fc400000f0eff */
[----:B------:R1:W2:Y:S04]  /*3f40*/  LDG.E.U16 R21, [R8.64] ;  /* 0x0000000608157981 */ /* 0x0002a8000c1e1500 */
[----:B------:R3:W4:Y:S04]  /*3f50*/  LDG.E.U16 R6, [R6.64] ;  /* 0x0000000606067981 */ /* 0x000728000c1e1500 */
[----:B0-----:R0:W5:Y:S02]  /*3f60*/  LDG.E.U16 R12, [R10.64] ;  /* 0x000000060a0c7981 */ /* 0x001164000c1e1500 */
[----:B0-----:R-:W-:-:S02]  /*3f70*/  IMAD R10, R0, 0x158, RZ ;  /* 0x00000158000a7824 */ /* 0x001fc400078e02ff */
[----:B------:R-:W-:-:S03]  /*3f80*/  IMAD R11, R0, 0x168, RZ ;  /* 0x00000168000b7824 */ /* 0x000fc600078e02ff */
[-C--:B-1----:R-:W-:Y:S02]  /*3f90*/  IADD3 R8, P0, R10, R26.reuse, RZ ;  /* 0x0000001a0a087210 */ /* 0x082fe40007f1e0ff */
[----:B------:R-:W-:Y:S02]  /*3fa0*/  IADD3 R10, P1, R11, R26, RZ ;  /* 0x0000001a0b0a7210 */ /* 0x000fe40007f3e0ff */
[----:B------:R-:W-:Y:S01]  /*3fb0*/  LEA.HI.X.SX32 R9, R13, R27, 0x1, P0 ;  /* 0x0000001b0d097211 */ /* 0x000fe200000f0eff */
[----:B-----5:R-:W-:Y:S04]  /*3fc0*/  STL [R1+0x140], R12 ;  /* 0x0001400c01007387 */ /* 0x020fe80000100800 */
[----:B--2---:R0:W-:Y:S02]  /*3fd0*/  STL [R1+0x13c], R21 ;  /* 0x00013c1501007387 */ /* 0x0041e40000100800 */
[----:B0-----:R-:W-:-:S05]  /*3fe0*/  IMAD R21, R0, 0xb4, RZ ;  /* 0x000000b400157824 */ /* 0x001fca00078e02ff */
[----:B------:R-:W-:Y:S02]  /*3ff0*/  LEA.HI.X.SX32 R11, R21, R27, 0x1, P1 ;  /* 0x0000001b150b7211 */ /* 0x000fe400008f0eff */
[----:B------:R-:W2:Y:S01]  /*4000*/  LDG.E.U16 R21, [R8.64] ;  /* 0x0000000608157981 */ /* 0x000ea2000c1e1500 */
[C---:B------:R-:W-:Y:S02]  /*4010*/  IMAD R12, R0.reuse, 0x5e, RZ ;  /* 0x0000005e000c7824 */ /* 0x040fe400078e02ff */
[----:B---3--:R-:W-:Y:S01]  /*4020*/  IMAD R7, R0, 0x2f, RZ ;  /* 0x0000002f00077824 */ /* 0x008fe200078e02ff */
[----:B----4-:R0:W-:Y:S04]  /*4030*/  STL [R1+0x1a4], R6 ;  /* 0x0001a40601007387 */ /* 0x0101e80000100800 */
[----:B------:R1:W3:Y:S01]  /*4040*/  LDG.E.U16 R11, [R10.64] ;  /* 0x000000060a0b7981 */ /* 0x0002e2000c1e1500 */
[----:B0-----:R-:W-:-:S04]  /*4050*/  IADD3 R6, P0, R12, R26, RZ ;  /* 0x0000001a0c067210 */ /* 0x001fc80007f1e0ff */
[----:B------:R-:W-:Y:S01]  /*4060*/  LEA.HI.X.SX32 R7, R7, R27, 0x1, P0 ;  /* 0x0000001b07077211 */ /* 0x000fe200000f0eff */
[----:B--2---:R0:W-:Y:S04]  /*4070*/  STL [R1+0x138], R21 ;  /* 0x0001381501007387 */ /* 0x0041e80000100800 */
[----:B0-----:R0:W2:Y:S01]  /*4080*/  LDG.E.U16 R21, [R6.64] ;  /* 0x0000000606157981 */ /* 0x0010a2000c1e1500 */
[----:B------:R-:W-:-:S05]  /*4090*/  IMAD R13, R0, 0xbc, RZ ;  /* 0x000000bc000d7824 */ /* 0x000fca00078e02ff */
[----:B------:R-:W-:Y:S01]  /*40a0*/  IADD3 R8, P1, R13, R26, RZ ;  /* 0x0000001a0d087210 */ /* 0x000fe20007f3e0ff */
[----:B-1----:R-:W-:-:S03]  /*40b0*/  IMAD R10, R0, 0x178, RZ ;  /* 0x00000178000a7824 */ /* 0x002fc600078e02ff */
[-C--:B------:R-:W-:Y:S01]  /*40c0*/  LEA.HI.X.SX32 R9, R12, R27.reuse, 0x1, P1 ;  /* 0x0000001b0c097211 */ /* 0x080fe200008f0eff */
[----:B---3--:R1:W-:Y:S01]  /*40d0*/  STL [R1+0x134], R11 ;  /* 0x0001340b01007387 */ /* 0x0083e20000100800 */
[----:B------:R-:W-:Y:S01]  /*40e0*/  IMAD R12, R0, 0x188, RZ ;  /* 0x00000188000c7824 */ /* 0x000fe200078e02ff */
[-C--:B0-----:R-:W-:Y:S02]  /*40f0*/  IADD3 R6, P0, R10, R26.reuse, RZ ;  /* 0x0000001a0a067210 */ /* 0x081fe40007f1e0ff */
[----:B-1----:R0:W3:Y:S02]  /*4100*/  LDG.E.U16 R11, [R8.64] ;  /* 0x00000006080b7981 */ /* 0x0020e4000c1e1500 */
[----:B------:R-:W-:Y:S02]  /*4110*/  IADD3 R12, P1, R12, R26, RZ ;  /* 0x0000001a0c0c7210 */ /* 0x000fe40007f3e0ff */
[----:B------:R-:W-:Y:S01]  /*4120*/  LEA.HI.X.SX32 R7, R13, R27, 0x1, P0 ;  /* 0x0000001b0d077211 */ /* 0x000fe200000f0eff */
[----:B--2---:R1:W-:Y:S02]  /*4130*/  STL [R1+0x198], R21 ;  /* 0x0001981501007387 */ /* 0x0043e40000100800 */
[----:B-1----:R-:W-:-:S05]  /*4140*/  IMAD R21, R0, 0xc4, RZ ;  /* 0x000000c400157824 */ /* 0x002fca00078e02ff */
[----:B------:R-:W-:Y:S02]  /*4150*/  LEA.HI.X.SX32 R13, R21, R27, 0x1, P1 ;  /* 0x0000001b150d7211 */ /* 0x000fe400008f0eff */
[----:B------:R1:W2:Y:S01]  /*4160*/  LDG.E.U16 R21, [R6.64] ;  /* 0x0000000606157981 */ /* 0x0002a2000c1e1500 */
[----:B0-----:R-:W-:-:S03]  /*4170*/  IMAD R9, R0, 0xcc, RZ ;  /* 0x000000cc00097824 */ /* 0x001fc600078e02ff */
[----:B---3--:R0:W-:Y:S01]  /*4180*/  STL [R1+0x188], R11 ;  /* 0x0001880b01007387 */ /* 0x0081e20000100800 */
[C---:B------:R-:W-:Y:S01]  /*4190*/  IMAD R8, R0.reuse, 0x198, RZ ;  /* 0x0000019800087824 */ /* 0x040fe200078e02ff */
[-C--:B------:R-:W-:Y:S02]  /*41a0*/  IADD3 R10, P0, R9, R26.reuse, RZ ;  /* 0x0000001a090a7210 */ /* 0x080fe40007f1e0ff */
[----:B------:R3:W4:Y:S01]  /*41b0*/  LDG.E.U16 R12, [R12.64] ;  /* 0x000000060c0c7981 */ /* 0x000722000c1e1500 */
[----:B0-----:R-:W-:Y:S01]  /*41c0*/  IMAD R11, R0, 0x1a8, RZ ;  /* 0x000001a8000b7824 */ /* 0x001fe200078e02ff */
[----:B------:R-:W-:-:S04]  /*41d0*/  IADD3 R8, P2, R8, R26, RZ ;  /* 0x0000001a08087210 */ /* 0x000fc80007f5e0ff */
[----:B-1----:R-:W-:Y:S01]  /*41e0*/  IADD3 R6, P1, R11, R26, RZ ;  /* 0x0000001a0b067210 */ /* 0x002fe20007f3e0ff */
[----:B------:R-:W-:Y:S01]  /*41f0*/  IMAD R11, R0, 0x66, RZ ;  /* 0x00000066000b7824 */ /* 0x000fe200078e02ff */
[----:B------:R-:W-:-:S04]  /*4200*/  LEA.HI.X.SX32 R9, R9, R27, 0x1, P2 ;  /* 0x0000001b09097211 */ /* 0x000fc800010f0eff */
[----:B------:R-:W-:-:S05]  /*4210*/  LEA.HI.X.SX32 R11, R11, R27, 0x1, P0 ;  /* 0x0000001b0b0b7211 */ /* 0x000fca00000f0eff */
[----:B------:R0:W5:Y:S04]  /*4220*/  LDG.E.U16 R10, [R10.64] ;  /* 0x000000060a0a7981 */ /* 0x000168000c1e1500 */
[----:B0-----:R0:W3:Y:S02]  /*4230*/  LDG.E.U16 R11, [R8.64] ;  /* 0x00000006080b7981 */ /* 0x0010e4000c1e1500 */
[C---:B0-----:R-:W-:Y:S02]  /*4240*/  IMAD R9, R0.reuse, 0x6e, RZ ;  /* 0x0000006e00097824 */ /* 0x041fe400078e02ff */
[----:B--2---:R0:W-:Y:S02]  /*4250*/  STL [R1+0x130], R21 ;  /* 0x0001301501007387 */ /* 0x0041e40000100800 */
[----:B0-----:R-:W-:-:S05]  /*4260*/  IMAD R21, R0, 0xd4, RZ ;  /* 0x000000d400157824 */ /* 0x001fca00078e02ff */
[----:B------:R-:W-:-:S05]  /*4270*/  LEA.HI.X.SX32 R7, R21, R27, 0x1, P1 ;  /* 0x0000001b15077211 */ /* 0x000fca00008f0eff */
[----:B------:R0:W2:Y:S02]  /*4280*/  LDG.E.U16 R21, [R6.64] ;  /* 0x0000000606157981 */ /* 0x0000a4000c1e1500 */
[----:B0-----:R-:W-:Y:S01]  /*4290*/  IMAD R7, R0, 0x37, RZ ;  /* 0x0000003700077824 */ /* 0x001fe200078e02ff */
[----:B------:R-:W-:-:S04]  /*42a0*/  IADD3 R6, P0, R9, R26, RZ ;  /* 0x0000001a09067210 */ /* 0x000fc80007f1e0ff */
[----:B------:R-:W-:-:S06]  /*42b0*/  LEA.HI.X.SX32 R7, R7, R27, 0x1, P0 ;  /* 0x0000001b07077211 */ /* 0x000fcc00000f0eff */
[----:B------:R0:W2:Y:S01]  /*42c0*/  LDG.E.U16 R7, [R6.64] ;  /* 0x0000000606077981 */ /* 0x0000a2000c1e1500 */
[----:B---3--:R-:W-:-:S03]  /*42d0*/  IMAD R13, R0, 0xdc, RZ ;  /* 0x000000dc000d7824 */ /* 0x008fc600078e02ff */
[----:B----4-:R1:W-:Y:S01]  /*42e0*/  STL [R1+0x12c], R12 ;  /* 0x00012c0c01007387 */ /* 0x0103e20000100800 */
[----:B------:R-:W-:-:S03]  /*42f0*/  IMAD R8, R0, 0x1c8, RZ ;  /* 0x000001c800087824 */ /* 0x000fc600078e02ff */
[----:B------:R-:W-:Y:S04]  /*4300*/  STL [R1+0x128], R11 ;  /* 0x0001280b01007387 */ /* 0x000fe80000100800 */
[----:B-----5:R3:W-:Y:S01]  /*4310*/  STL [R1+0x17c], R10 ;  /* 0x00017c0a01007387 */ /* 0x0207e20000100800 */
[----:B-1----:R-:W-:Y:S01]  /*4320*/  IMAD R12, R0, 0x1b8, RZ ;  /* 0x000001b8000c7824 */ /* 0x002fe200078e02ff */
[-C--:B------:R-:W-:Y:S02]  /*4330*/  IADD3 R8, P3, R8, R26.reuse, RZ ;  /* 0x0000001a08087210 */ /* 0x080fe40007f7e0ff */
[-C--:B---3--:R-:W-:Y:S02]  /*4340*/  IADD3 R10, P1, R13, R26.reuse, RZ ;  /* 0x0000001a0d0a7210 */ /* 0x088fe40007f3e0ff */
[----:B------:R-:W-:-:S02]  /*4350*/  IADD3 R12, P2, R12, R26, RZ ;  /* 0x0000001a0c0c7210 */ /* 0x000fc40007f5e0ff */
[-C--:B------:R-:W-:Y:S01]  /*4360*/  LEA.HI.X.SX32 R11, R9, R27.reuse, 0x1, P1 ;  /* 0x0000001b090b7211 */ /* 0x080fe200008f0eff */
[----:B------:R-:W-:Y:S01]  /*4370*/  IMAD R9, R0, 0xe4, RZ ;  /* 0x000000e400097824 */ /* 0x000fe200078e02ff */
[----:B------:R-:W-:-:S04]  /*4380*/  LEA.HI.X.SX32 R13, R13, R27, 0x1, P2 ;  /* 0x0000001b0d0d7211 */ /* 0x000fc800010f0eff */
[----:B------:R-:W-:Y:S01]  /*4390*/  LEA.HI.X.SX32 R9, R9, R27, 0x1, P3 ;  /* 0x0000001b09097211 */ /* 0x000fe200018f0eff */
[----:B------:R1:W3:Y:S04]  /*43a0*/  LDG.E.U16 R11, [R10.64] ;  /* 0x000000060a0b7981 */ /* 0x0002e8000c1e1500 */
[----:B--2---:R2:W-:Y:S02]  /*43b0*/  STL [R1+0x124], R21 ;  /* 0x0001241501007387 */ /* 0x0045e40000100800 */
[----:B--2---:R-:W-:-:S05]  /*43c0*/  IMAD R21, R0, 0xec, RZ ;  /* 0x000000ec00157824 */ /* 0x004fca00078e02ff */
[----:B0-----:R-:W-:Y:S01]  /*43d0*/  IADD3 R6, P0, R21, R26, RZ ;  /* 0x0000001a15067210 */ /* 0x001fe20007f1e0ff */
[C---:B------:R-:W-:Y:S01]  /*43e0*/  IMAD R21, R0.reuse, 0x76, RZ ;  /* 0x0000007600157824 */ /* 0x040fe200078e02ff */
[----:B------:R0:W-:Y:S04]  /*43f0*/  STL [R1+0x16c], R7 ;  /* 0x00016c0701007387 */ /* 0x0001e80000100800 */
[----:B0-----:R-:W-:Y:S02]  /*4400*/  LEA.HI.X.SX32 R7, R21, R27, 0x1, P0 ;  /* 0x0000001b15077211 */ /* 0x001fe400000f0eff */
[----:B------:R0:W2:Y:S04]  /*4410*/  LDG.E.U16 R21, [R12.64] ;  /* 0x000000060c157981 */ /* 0x0000a8000c1e1500 */
[----:B------:R4:W5:Y:S04]  /*4420*/  LDG.E.U16 R6, [R6.64] ;  /* 0x0000000606067981 */ /* 0x000968000c1e1500 */
[----:B0-----:R0:W5:Y:S01]  /*4430*/  LDG.E.U16 R13, [R8.64] ;  /* 0x00000006080d7981 */ /* 0x001162000c1e1500 */
[----:B-1----:R-:W-:-:S02]  /*4440*/  IMAD R10, R0, 0x1d8, RZ ;  /* 0x000001d8000a7824 */ /* 0x002fc400078e02ff */
[----:B------:R-:W-:-:S03]  /*4450*/  IMAD R12, R0, 0x1e8, RZ ;  /* 0x000001e8000c7824 */ /* 0x000fc600078e02ff */
[-C--:B------:R-:W-:Y:S01]  /*4460*/  IADD3 R10, P0, R10, R26.reuse, RZ ;  /* 0x0000001a0a0a7210 */ /* 0x080fe20007f1e0ff */
[----:B0-----:R-:W-:Y:S01]  /*4470*/  IMAD R8, R0, 0xec, RZ ;  /* 0x000000ec00087824 */ /* 0x001fe200078e02ff */
[----:B---3--:R0:W-:Y:S01]  /*4480*/  STL [R1+0x164], R11 ;  /* 0x0001640b01007387 */ /* 0x0081e20000100800 */
[----:B------:R-:W-:Y:S01]  /*4490*/  IADD3 R12, P2, R12, R26, RZ ;  /* 0x0000001a0c0c7210 */ /* 0x000fe20007f5e0ff */
[C---:B----4-:R-:W-:Y:S02]  /*44a0*/  IMAD R7, R0.reuse, 0x1f8, RZ ;  /* 0x000001f800077824 */ /* 0x050fe400078e02ff */
[----:B------:R-:W-:Y:S01]  /*44b0*/  IMAD R9, R0, 0x7e, RZ ;  /* 0x0000007e00097824 */ /* 0x000fe200078e02ff */
[----:B0-----:R-:W-:-:S06]  /*44c0*/  LEA.HI.X.SX32 R11, R8, R27, 0x1, P0 ;  /* 0x0000001b080b7211 */ /* 0x001fcc00000f0eff */
[----:B------:R0:W3:Y:S04]  /*44d0*/  LDG.E.U16 R11, [R10.64] ;  /* 0x000000060a0b7981 */ /* 0x0000e8000c1e1500 */
[----:B--2---:R-:W-:Y:S04]  /*44e0*/  STL [R1+0x120], R21 ;  /* 0x0001201501007387 */ /* 0x004fe80000100800 */
[----:B-----5:R1:W-:Y:S02]  /*44f0*/  STL [R1+0x11c], R13 ;  /* 0x00011c0d01007387 */ /* 0x0203e40000100800 */
[----:B-1----:R-:W-:-:S02]  /*4500*/  IMAD R13, R0, 0xf4, RZ ;  /* 0x000000f4000d7824 */ /* 0x002fc400078e02ff */
[----:B------:R1:W-:Y:S03]  /*4510*/  STL [R1+0x158], R6 ;  /* 0x0001580601007387 */ /* 0x0003e60000100800 */
[----:B------:R-:W-:Y:S02]  /*4520*/  LEA.HI.X.SX32 R13, R13, R27, 0x1, P2 ;  /* 0x0000001b0d0d7211 */ /* 0x000fe400010f0eff */
[-C--:B0-----:R-:W-:Y:S01]  /*4530*/  IADD3 R10, P2, R7, R26.reuse, RZ ;  /* 0x0000001a070a7210 */ /* 0x081fe20007f5e0ff */
[----:B------:R-:W-:Y:S02]  /*4540*/  IMAD R7, R0, 0x3f, RZ ;  /* 0x0000003f00077824 */ /* 0x000fe400078e02ff */
[----:B------:R0:W2:Y:S01]  /*4550*/  LDG.E.U16 R12, [R12.64] ;  /* 0x000000060c0c7981 */ /* 0x0000a2000c1e1500 */
[----:B-1----:R-:W-:-:S04]  /*4560*/  IADD3 R6, P0, R9, R26, RZ ;  /* 0x0000001a09067210 */ /* 0x002fc80007f1e0ff */
[----:B------:R-:W-:-:S05]  /*4570*/  LEA.HI.X.SX32 R7, R7, R27, 0x1, P0 ;  /* 0x0000001b07077211 */ /* 0x000fca00000f0eff */
[----:B0-----:R0:W4:Y:S01]  /*4580*/  LDG.E.U16 R13, [R6.64] ;  /* 0x00000006060d7981 */ /* 0x001122000c1e1500 */
[----:B------:R-:W-:-:S05]  /*4590*/  IMAD R21, R0, 0xfc, RZ ;  /* 0x000000fc00157824 */ /* 0x000fca00078e02ff */
[----:B------:R-:W-:Y:S01]  /*45a0*/  IADD3 R8, P1, R21, R26, RZ ;  /* 0x0000001a15087210 */ /* 0x000fe20007f3e0ff */
[----:B---3--:R1:W-:Y:S03]  /*45b0*/  STL [R1+0x118], R11 ;  /* 0x0001180b01007387 */ /* 0x0083e60000100800 */
[----:B------:R-:W-:Y:S01]  /*45c0*/  LEA.HI.X.SX32 R9, R9, R27, 0x1, P1 ;  /* 0x0000001b09097211 */ /* 0x000fe200008f0eff */
[----:B0-----:R-:W-:-:S04]  /*45d0*/  IMAD R7, R0, 0x85, RZ ;  /* 0x0000008500077824 */ /* 0x001fc800078e02ff */
[----:B------:R0:W3:Y:S01]  /*45e0*/  LDG.E.U16 R6, [R8.64] ;  /* 0x0000000608067981 */ /* 0x0000e2000c1e1500 */
[----:B-1----:R-:W-:-:S05]  /*45f0*/  LEA.HI.X.SX32 R11, R21, R27, 0x1, P2 ;  /* 0x0000001b150b7211 */ /* 0x002fca00010f0eff */
[----:B------:R1:W5:Y:S01]  /*4600*/  LDG.E.U16 R21, [R10.64] ;  /* 0x000000060a157981 */ /* 0x000362000c1e1500 */
[C---:B0-----:R-:W-:Y:S02]  /*4610*/  IMAD R8, R0.reuse, 0x12a, RZ ;  /* 0x0000012a00087824 */ /* 0x041fe400078e02ff */
[C---:B------:R-:W-:Y:S02]  /*4620*/  IMAD R9, R0.reuse, 0x95, RZ ;  /* 0x0000009500097824 */ /* 0x040fe400078e02ff */
[C---:B-1----:R-:W-:Y:S02]  /*4630*/  IMAD R10, R0.reuse, 0x11a, RZ ;  /* 0x0000011a000a7824 */ /* 0x042fe400078e02ff */
[----:B------:R-:W-:Y:S01]  /*4640*/  IMAD R11, R0, 0x8d, RZ ;  /* 0x0000008d000b7824 */ /* 0x000fe200078e02ff */
[-C--:B------:R-:W-:Y:S02]  /*4650*/  IADD3 R8, P2, R8, R26.reuse, RZ ;  /* 0x0000001a08087210 */ /* 0x080fe40007f5e0ff */
[----:B------:R-:W-:-:S02]  /*4660*/  IADD3 R10, P1, R10, R26, RZ ;  /* 0x0000001a0a0a7210 */ /* 0x000fc40007f3e0ff */
[-C--:B------:R-:W-:Y:S02]  /*4670*/  LEA.HI.X.SX32 R9, R9, R27.reuse, 0x1, P2 ;  /* 0x0000001b09097211 */ /* 0x080fe400010f0eff */
[----:B------:R-:W-:-:S05]  /*4680*/  LEA.HI.X.SX32 R11, R11, R27, 0x1, P1 ;  /* 0x0000001b0b0b7211 */ /* 0x000fca00008f0eff */
[----:B------:R0:W5:Y:S04]  /*4690*/  LDG.E.U16 R10, [R10.64] ;  /* 0x000000060a0a7981 */ /* 0x000168000c1e1500 */
[----:B--2---:R1:W-:Y:S02]  /*46a0*/  STL [R1+0x114], R12 ;  /* 0x0001140c01007387 */ /* 0x0043e40000100800 */
[----:B-1----:R-:W-:Y:S02]  /*46b0*/  IMAD R12, R0, 0x10a, RZ ;  /* 0x0000010a000c7824 */ /* 0x002fe400078e02ff */
[----:B----4-:R1:W-:Y:S03]  /*46c0*/  STL [R1+0x14c], R13 ;  /* 0x00014c0d01007387 */ /* 0x0103e60000100800 */
[----:B------:R-:W-:-:S04]  /*46d0*/  IADD3 R12, P0, R12, R26, RZ ;  /* 0x0000001a0c0c7210 */ /* 0x000fc80007f1e0ff */
[----:B-1----:R-:W-:-:S05]  /*46e0*/  LEA.HI.X.SX32 R13, R7, R27, 0x1, P0 ;  /* 0x0000001b070d7211 */ /* 0x002fca00000f0eff */
[----:B------:R1:W2:Y:S04]  /*46f0*/  LDG.E.U16 R12, [R12.64] ;  /* 0x000000060c0c7981 */ /* 0x0002a8000c1e1500 */
[----:B-1----:R1:W4:Y:S04]  /*4700*/  LDG.E.U16 R13, [R8.64] ;  /* 0x00000006080d7981 */ /* 0x002328000c1e1500 */
[----:B---3--:R3:W-:Y:S01]  /*4710*/  STL [R1+0x148], R6 ;  /* 0x0001480601007387 */ /* 0x0087e20000100800 */
[C---:B------:R-:W-:Y:S02]  /*4720*/  IMAD R7, R0.reuse, 0x9d, RZ ;  /* 0x0000009d00077824 */ /* 0x040fe400078e02ff */
[----:B---3--:R-:W-:Y:S01]  /*4730*/  IMAD R6, R0, 0x13a, RZ ;  /* 0x0000013a00067824 */ /* 0x008fe200078e02ff */
[----:B-----5:R3:W-:Y:S04]  /*4740*/  STL [R1+0x110], R21 ;  /* 0x0001101501007387 */ /* 0x0207e80000100800 */
[----:B------:R-:W-:-:S04]  /*4750*/  IADD3 R6, P0, R6, R26, RZ ;  /* 0x0000001a06067210 */ /* 0x000fc80007f1e0ff */
[----:B------:R-:W-:-:S05]  /*4760*/  LEA.HI.X.SX32 R7, R7, R27, 0x1, P0 ;  /* 0x0000001b07077211 */ /* 0x000fca00000f0eff */
[----:B---3--:R3:W5:Y:S01]  /*4770*/  LDG.E.U16 R21, [R6.64] ;  /* 0x0000000606157981 */ /* 0x008762000c1e1500 */
[C---:B-1----:R-:W-:Y:S02]  /*4780*/  IMAD R8, R0.reuse, 0x16a, RZ ;  /* 0x0000016a00087824 */ /* 0x042fe400078e02ff */
[C---:B---3--:R-:W-:Y:S02]  /*4790*/  IMAD R7, R0.reuse, 0xa5, RZ ;  /* 0x000000a500077824 */ /* 0x048fe400078e02ff */
[----:B0-----:R-:W-:Y:S01]  /*47a0*/  IMAD R11, R0, 0xad, RZ ;  /* 0x000000ad000b7824 */ /* 0x001fe200078e02ff */
[----:B------:R-:W-:Y:S01]  /*47b0*/  IADD3 R8, P2, R8, R26, RZ ;  /* 0x0000001a08087210 */ /* 0x000fe20007f5e0ff */
[----:B------:R-:W-:-:S05]  /*47c0*/  IMAD R9, R0, 0xb5, RZ ;  /* 0x000000b500097824 */ /* 0x000fca00078e02ff */
[----:B------:R-:W-:Y:S01]  /*47d0*/  LEA.HI.X.SX32 R9, R9, R27, 0x1, P2 ;  /* 0x0000001b09097211 */ /* 0x000fe200010f0eff */
[----:B--2---:R0:W-:Y:S02]  /*47e0*/  STL [R1+0x10c], R12 ;  /* 0x00010c0c01007387 */ /* 0x0041e40000100800 */
[----:B0-----:R-:W-:Y:S02]  /*47f0*/  IMAD R12, R0, 0x14a, RZ ;  /* 0x0000014a000c7824 */ /* 0x001fe400078e02ff */
[----:B------:R0:W-:Y:S03]  /*4800*/  STL [R1+0x108], R10 ;  /* 0x0001080a01007387 */ /* 0x0001e60000100800 */
[----:B------:R-:W-:Y:S01]  /*4810*/  IADD3 R12, P0, R12, R26, RZ ;  /* 0x0000001a0c0c7210 */ /* 0x000fe20007f1e0ff */
[----:B----4-:R1:W-:Y:S01]  /*4820*/  STL [R1+0x104], R13 ;  /* 0x0001040d01007387 */ /* 0x0103e20000100800 */
[----:B0-----:R-:W-:-:S02]  /*4830*/  IMAD R10, R0, 0x15a, RZ ;  /* 0x0000015a000a7824 */ /* 0x001fc400078e02ff */
[----:B-1----:R-:W-:-:S03]  /*4840*/  LEA.HI.X.SX32 R13, R7, R27, 0x1, P0 ;  /* 0x0000001b070d7211 */ /* 0x002fc600000f0eff */
[----:B------:R-:W-:Y:S02]  /*4850*/  IADD3 R10, P1, R10, R26, RZ ;  /* 0x0000001a0a0a7210 */ /* 0x000fe40007f3e0ff */
[----:B------:R0:W2:Y:S02]  /*4860*/  LDG.E.U16 R12, [R12.64] ;  /* 0x000000060c0c7981 */ /* 0x0000a4000c1e1500 */
[----:B------:R-:W-:-:S05]  /*4870*/  LEA.HI.X.SX32 R11, R11, R27, 0x1, P1 ;  /* 0x0000001b0b0b7211 */ /* 0x000fca00008f0eff */
[----:B------:R1:W3:Y:S04]  /*4880*/  LDG.E.U16 R10, [R10.64] ;  /* 0x000000060a0a7981 */ /* 0x0002e8000c1e1500 */
[----:B0-----:R-:W4:Y:S01]  /*4890*/  LDG.E.U16 R13, [R8.64] ;  /* 0x00000006080d7981 */ /* 0x001f22000c1e1500 */
[C---:B------:R-:W-:Y:S02]  /*48a0*/  IMAD R6, R0.reuse, 0x17a, RZ ;  /* 0x0000017a00067824 */ /* 0x040fe400078e02ff */
[----:B------:R-:W-:-:S03]  /*48b0*/  IMAD R7, R0, 0xbd, RZ ;  /* 0x000000bd00077824 */ /* 0x000fc600078e02ff */
[----:B------:R-:W-:Y:S01]  /*48c0*/  IADD3 R6, P0, R6, R26, RZ ;  /* 0x0000001a06067210 */ /* 0x000fe20007f1e0ff */
[----:B-----5:R0:W-:Y:S03]  /*48d0*/  STL [R1+0x100], R21 ;  /* 0x0001001501007387 */ /* 0x0201e60000100800 */
[----:B------:R-:W-:-:S05]  /*48e0*/  LEA.HI.X.SX32 R7, R7, R27, 0x1, P0 ;  /* 0x0000001b07077211 */ /* 0x000fca00000f0eff */
[----:B0-----:R0:W5:Y:S01]  /*48f0*/  LDG.E.U16 R21, [R6.64] ;  /* 0x0000000606157981 */ /* 0x001162000c1e1500 */
[C---:B-1----:R-:W-:Y:S02]  /*4900*/  IMAD R11, R0.reuse, 0xcd, RZ ;  /* 0x000000cd000b7824 */ /* 0x042fe400078e02ff */
[C---:B0-----:R-:W-:Y:S01]  /*4910*/  IMAD R7, R0.reuse, 0xc5, RZ ;  /* 0x000000c500077824 */ /* 0x041fe200078e02ff */
[----:B--2---:R0:W-:Y:S02]  /*4920*/  STL [R1+0xfc], R12 ;  /* 0x0000fc0c01007387 */ /* 0x0041e40000100800 */
[----:B0-----:R-:W-:Y:S02]  /*4930*/  IMAD R12, R0, 0x18a, RZ ;  /* 0x0000018a000c7824 */ /* 0x001fe400078e02ff */
[----:B---3--:R0:W-:Y:S03]  /*4940*/  STL [R1+0xf8], R10 ;  /* 0x0000f80a01007387 */ /* 0x0081e60000100800 */
[----:B------:R-:W-:Y:S01]  /*4950*/  IADD3 R12, P0, R12, R26, RZ ;  /* 0x0000001a0c0c7210 */ /* 0x000fe20007f1e0ff */
[----:B----4-:R1:W-:Y:S01]  /*4960*/  STL [R1+0xf4], R13 ;  /* 0x0000f40d01007387 */ /* 0x0103e20000100800 */
[----:B0-----:R-:W-:-:S02]  /*4970*/  IMAD R10, R0, 0x19a, RZ ;  /* 0x0000019a000a7824 */ /* 0x001fc400078e02ff */
[----:B-1----:R-:W-:-:S03]  /*4980*/  LEA.HI.X.SX32 R13, R7, R27, 0x1, P0 ;  /* 0x0000001b070d7211 */ /* 0x002fc600000f0eff */
[----:B------:R-:W-:Y:S02]  /*4990*/  IADD3 R10, P1, R10, R26, RZ ;  /* 0x0000001a0a0a7210 */ /* 0x000fe40007f3e0ff */
[----:B------:R0:W2:Y:S02]  /*49a0*/  LDG.E.U16 R12, [R12.64] ;  /* 0x000000060c0c7981 */ /* 0x0000a4000c1e1500 */
[----:B------:R-:W-:-:S05]  /*49b0*/  LEA.HI.X.SX32 R11, R11, R27, 0x1, P1 ;  /* 0x0000001b0b0b7211 */ /* 0x000fca00008f0eff */
[----:B0-----:R0:W3:Y:S01]  /*49c0*/  LDG.E.U16 R13, [R10.64] ;  /* 0x000000060a0d7981 */ /* 0x0010e2000c1e1500 */
[C---:B------:R-:W-:Y:S02]  /*49d0*/  IMAD R8, R0.reuse, 0x1aa, RZ ;  /* 0x000001aa00087824 */ /* 0x040fe400078e02ff */
[----:B------:R-:W-:-:S03]  /*49e0*/  IMAD R9, R0, 0xd5, RZ ;  /* 0x000000d500097824 */ /* 0x000fc600078e02ff */
[----:B------:R-:W-:-:S04]  /*49f0*/  IADD3 R8, P2, R8, R26, RZ ;  /* 0x0000001a08087210 */ /* 0x000fc80007f5e0ff */
[----:B------:R-:W-:Y:S01]  /*4a00*/  LEA.HI.X.SX32 R9, R9, R27, 0x1, P2 ;  /* 0x0000001b09097211 */ /* 0x000fe200010f0eff */
[----:B------:R-:W-:-:S04]  /*4a10*/  IMAD R6, R0, 0x1ba, RZ ;  /* 0x000001ba00067824 */ /* 0x000fc800078e02ff */
[----:B0-----:R0:W4:Y:S01]  /*4a20*/  LDG.E.U16 R11, [R8.64] ;  /* 0x00000006080b7981 */ /* 0x001122000c1e1500 */
[----:B------:R-:W-:Y:S01]  /*4a30*/  IMAD R7, R0, 0xdd, RZ ;  /* 0x000000dd00077824 */ /* 0x000fe200078e02ff */
[----:B------:R-:W-:Y:S02]  /*4a40*/  IADD3 R6, P0, R6, R26, RZ ;  /* 0x0000001a06067210 */ /* 0x000fe40007f1e0ff */
[----:B-----5:R1:W-:Y:S02]  /*4a50*/  STL [R1+0xf0], R21 ;  /* 0x0000f01501007387 */ /* 0x0203e40000100800 */
[----:B------:R-:W-:-:S05]  /*4a60*/  LEA.HI.X.SX32 R7, R7, R27, 0x1, P0 ;  /* 0x0000001b07077211 */ /* 0x000fca00000f0eff */
[----:B-1----:R1:W5:Y:S02]  /*4a70*/  LDG.E.U16 R21, [R6.64] ;  /* 0x0000000606157981 */ /* 0x002364000c1e1500 */
[C---:B-1----:R-:W-:Y:S02]  /*4a80*/  IMAD R6, R0.reuse, 0xe5, RZ ;  /* 0x000000e500067824 */ /* 0x042fe400078e02ff */
[----:B--2---:R1:W-:Y:S02]  /*4a90*/  STL [R1+0xec], R12 ;  /* 0x0000ec0c01007387 */ /* 0x0043e40000100800 */
[----:B-1----:R-:W-:Y:S02]  /*4aa0*/  IMAD R12, R0, 0x1ca, RZ ;  /* 0x000001ca000c7824 */ /* 0x002fe400078e02ff */
[----:B---3--:R1:W-:Y:S03]  /*4ab0*/  STL [R1+0xe8], R13 ;  /* 0x0000e80d01007387 */ /* 0x0083e60000100800 */
[----:B------:R-:W-:-:S04]  /*4ac0*/  IADD3 R12, P0, R12, R26, RZ ;  /* 0x0000001a0c0c7210 */ /* 0x000fc80007f1e0ff */
[----:B-1----:R-:W-:-:S05]  /*4ad0*/  LEA.HI.X.SX32 R13, R6, R27, 0x1, P0 ;  /* 0x0000001b060d7211 */ /* 0x002fca00000f0eff */
[----:B------:R1:W2:Y:S01]  /*4ae0*/  LDG.E.U16 R12, [R12.64] ;  /* 0x000000060c0c7981 */ /* 0x0002a2000c1e1500 */
[C---:B------:R-:W-:Y:S02]  /*4af0*/  IMAD R10, R0.reuse, 0x1da, RZ ;  /* 0x000001da000a7824 */ /* 0x040fe400078e02ff */
[----:B0-----:R-:W-:-:S03]  /*4b00*/  IMAD R9, R0, 0xed, RZ ;  /* 0x000000ed00097824 */ /* 0x001fc600078e02ff */
[-C--:B------:R-:W-:Y:S01]  /*4b10*/  IADD3 R10, P1, R10, R26.reuse, RZ ;  /* 0x0000001a0a0a7210 */ /* 0x080fe20007f3e0ff */
[----:B----4-:R0:W-:Y:S03]  /*4b20*/  STL [R1+0xe4], R11 ;  /* 0x0000e40b01007387 */ /* 0x0101e60000100800 */
[----:B0-----:R-:W-:Y:S02]  /*4b30*/  LEA.HI.X.SX32 R11, R9, R27, 0x1, P1 ;  /* 0x0000001b090b7211 */ /* 0x001fe400008f0eff */
[----:B------:R-:W0:Y:S01]  /*4b40*/  S2R R9, SR_TID.X ;  /* 0x0000000000097919 */ /* 0x000e220000002100 */
[C---:B------:R-:W-:Y:S02]  /*4b50*/  IMAD R7, R0.reuse, 0x1fa, RZ ;  /* 0x000001fa00077824 */ /* 0x040fe400078e02ff */
[C---:B------:R-:W-:Y:S01]  /*4b60*/  IMAD R8, R0.reuse, 0x1ea, RZ ;  /* 0x000001ea00087824 */ /* 0x040fe200078e02ff */
[----:B-----5:R-:W-:Y:S02]  /*4b70*/  STL [R1+0xe0], R21 ;  /* 0x0000e01501007387 */ /* 0x020fe40000100800 */
[-C--:B------:R-:W-:Y:S01]  /*4b80*/  IADD3 R6, P2, R7, R26.reuse, RZ ;  /* 0x0000001a07067210 */ /* 0x080fe20007f5e0ff */
[----:B------:R-:W-:Y:S01]  /*4b90*/  IMAD R7, R0, 0xf5, RZ ;  /* 0x000000f500077824 */ /* 0x000fe200078e02ff */
[----:B------:R-:W-:Y:S01]  /*4ba0*/  IADD3 R8, P0, R8, R26, RZ ;  /* 0x0000001a08087210 */ /* 0x000fe20007f1e0ff */
[----:B-1----:R-:W3:Y:S04]  /*4bb0*/  LDL.LU R13, [R1+0x8] ;  /* 0x00000800010d7983 */ /* 0x002ee80000300800 */
[----:B------:R1:W4:Y:S04]  /*4bc0*/  LDG.E.U16 R11, [R10.64] ;  /* 0x000000060a0b7981 */ /* 0x000328000c1e1500 */
[----:B--2---:R0:W-:Y:S02]  /*4bd0*/  STL [R1+0xdc], R12 ;  /* 0x0000dc0c01007387 */ /* 0x0041e40000100800 */
[----:B0-----:R-:W-:-:S02]  /*4be0*/  LOP3.LUT R12, R9, 0xff, RZ, 0xc0, !PT ;  /* 0x000000ff090c7812 */ /* 0x001fc400078ec0ff */
[----:B------:R-:W-:-:S06]  /*4bf0*/  LEA.HI.X.SX32 R9, R7, R27, 0x1, P0 ;  /* 0x0000001b07097211 */ /* 0x000fcc00000f0eff */
[----:B------:R0:W2:Y:S01]  /*4c00*/  LDG.E.U16 R9, [R8.64] ;  /* 0x0000000608097981 */ /* 0x0000a2000c1e1500 */
[----:B------:R-:W-:-:S05]  /*4c10*/  IMAD R21, R0, 0xfd, RZ ;  /* 0x000000fd00157824 */ /* 0x000fca00078e02ff */
[----:B------:R-:W-:Y:S02]  /*4c20*/  LEA.HI.X.SX32 R7, R21, R27, 0x1, P2 ;  /* 0x0000001b15077211 */ /* 0x000fe400010f0eff */
[----:B------:R-:W5:Y:S04]  /*4c30*/  LDL.LU R21, [R1] ;  /* 0x0000000001157983 */ /* 0x000f680000300800 */
[----:B-1----:R-:W3:Y:S04]  /*4c40*/  LDL.LU R10, [R1+0xc] ;  /* 0x00000c00010a7983 */ /* 0x002ee80000300800 */
[----:B----4-:R1:W-:Y:S04]  /*4c50*/  STL [R1+0xd8], R11 ;  /* 0x0000d80b01007387 */ /* 0x0103e80000100800 */
[----:B------:R4:W3:Y:S04]  /*4c60*/  LDG.E.U16 R6, [R6.64] ;  /* 0x0000000606067981 */ /* 0x0008e8000c1e1500 */
[----:B-1----:R-:W5:Y:S04]  /*4c70*/  LDL.LU R11, [R1+0x4] ;  /* 0x00000400010b7983 */ /* 0x002f680000300800 */
[----:B0-----:R-:W5:Y:S04]  /*4c80*/  LDL.LU R8, [R1+0x18] ;  /* 0x0000180001087983 */ /* 0x001f680000300800 */
[----:B--2---:R0:W-:Y:S04]  /*4c90*/  STL [R1+0xd4], R9 ;  /* 0x0000d40901007387 */ /* 0x0041e80000100800 */
[----:B0-----:R-:W2:Y:S04]  /*4ca0*/  LDL.LU R9, [R1+0x10] ;  /* 0x0000100001097983 */ /* 0x001ea80000300800 */
[----:B----4-:R-:W4:Y:S01]  /*4cb0*/  LDL.LU R7, [R1+0x14] ;  /* 0x0000140001077983 */ /* 0x010f220000300800 */
[----:B------:R-:W-:-:S03]  /*4cc0*/  SHF.L.U32 R12, R12, 0x1, RZ ;  /* 0x000000010c0c7819 */ /* 0x000fc600000006ff */
[----:B---3--:R-:W-:Y:S04]  /*4cd0*/  STL [R1+0xd0], R6 ;  /* 0x0000d00601007387 */ /* 0x008fe80000100800 */
[----:B----4-:R-:W-:Y:S04]  /*4ce0*/  STS.U16 [R12+0x1000], R7 ;  /* 0x001000070c007388 */ /* 0x010fe80000000400 */
[----:B-----5:R-:W-:Y:S04]  /*4cf0*/  STS.U16 [R12], R8 ;  /* 0x000000080c007388 */ /* 0x020fe80000000400 */
[----:B--2---:R-:W-:Y:S04]  /*4d00*/  STS.U16 [R12+0x2000], R9 ;  /* 0x002000090c007388 */ /* 0x004fe80000000400 */
[----:B------:R-:W-:Y:S04]  /*4d10*/  STS.U16 [R12+0x4000], R10 ;  /* 0x0040000a0c007388 */ /* 0x000fe80000000400 */
[----:B------:R-:W-:Y:S04]  /*4d20*/  STS.U16 [R12+0x8000], R11 ;  /* 0x0080000b0c007388 */ /* 0x000fe80000000400 */
[----:B------:R-:W-:Y:S04]  /*4d30*/  STS.U16 [R12+0x10000], R22 ;  /* 0x010000160c007388 */ /* 0x000fe80000000400 */
[----:B------:R-:W-:Y:S04]  /*4d40*/  STS.U16 [R12+0x11000], R19 ;  /* 0x011000130c007388 */ /* 0x000fe80000000400 */
[----:B------:R-:W-:Y:S04]  /*4d50*/  STS.U16 [R12+0x9000], R21 ;  /* 0x009000150c007388 */ /* 0x000fe80000000400 */
[----:B------:R-:W-:Y:S04]  /*4d60*/  STS.U16 [R12+0x12000], R18 ;  /* 0x012000120c007388 */ /* 0x000fe80000000400 */
[----:B------:R0:W-:Y:S04]  /*4d70*/  STS.U16 [R12+0x13000], R17 ;  /* 0x013000110c007388 */ /* 0x0001e80000000400 */
[----:B------:R-:W-:Y:S04]  /*4d80*/  STS.U16 [R12+0x5000], R13 ;  /* 0x0050000d0c007388 */ /* 0x000fe80000000400 */
[----:B------:R-:W-:Y:S04]  /*4d90*/  STS.U16 [R12+0xa000], R29 ;  /* 0x00a0001d0c007388 */ /* 0x000fe80000000400 */
[----:B------:R1:W-:Y:S04]  /*4da0*/  STS.U16 [R12+0x14000], R16 ;  /* 0x014000100c007388 */ /* 0x0003e80000000400 */
[----:B------:R-:W-:Y:S04]  /*4db0*/  STS.U16 [R12+0x15000], R15 ;  /* 0x0150000f0c007388 */ /* 0x000fe80000000400 */
[----:B------:R-:W-:Y:S01]  /*4dc0*/  STS.U16 [R12+0xb000], R28 ;  /* 0x00b0001c0c007388 */ /* 0x000fe20000000400 */
[----:B0-----:R-:W-:-:S03]  /*4dd0*/  IMAD R17, R0, 0x5f, RZ ;  /* 0x0000005f00117824 */ /* 0x001fc600078e02ff */
[----:B------:R-:W-:Y:S01]  /*4de0*/  STS.U16 [R12+0x16000], R14 ;  /* 0x0160000e0c007388 */ /* 0x000fe20000000400 */
[----:B-1----:R-:W-:-:S03]  /*4df0*/  IMAD R16, R0, 0x57, RZ ;  /* 0x0000005700107824 */ /* 0x002fc600078e02ff */
[----:B------:R-:W-:Y:S01]  /*4e00*/  STS.U16 [R12+0x17000], R5 ;  /* 0x017000050c007388 */ /* 0x000fe20000000400 */
[----:B------:R-:W-:-:S03]  /*4e10*/  IMAD R10, R0, 0x10e, RZ ;  /* 0x0000010e000a7824 */ /* 0x000fc600078e02ff */
[----:B------:R0:W-:Y:S01]  /*4e20*/  STS.U16 [R12+0x3000], R25 ;  /* 0x003000190c007388 */ /* 0x0001e20000000400 */
[----:B------:R-:W-:-:S03]  /*4e30*/  IMAD R18, R0, 0x67, RZ ;  /* 0x0000006700127824 */ /* 0x000fc600078e02ff */
[----:B------:R1:W-:Y:S01]  /*4e40*/  STS.U16 [R12+0x6000], R24 ;  /* 0x006000180c007388 */ /* 0x0003e20000000400 */
[----:B------:R-:W-:-:S03]  /*4e50*/  IMAD R19, R0, 0xee, RZ ;  /* 0x000000ee00137824 */ /* 0x000fc600078e02ff */
[----:B------:R2:W-:Y:S01]  /*4e60*/  STS.U16 [R12+0xc000], R23 ;  /* 0x00c000170c007388 */ /* 0x0005e20000000400 */
[----:B------:R-:W-:-:S03]  /*4e70*/  IMAD R22, R0, 0x12e, RZ ;  /* 0x0000012e00167824 */ /* 0x000fc600078e02ff */
[----:B------:R3:W-:Y:S01]  /*4e80*/  STS.U16 [R12+0x18000], R4 ;  /* 0x018000040c007388 */ /* 0x0007e20000000400 */
[C---:B0-----:R-:W-:Y:S02]  /*4e90*/  IMAD R25, R0.reuse, 0x7f, RZ ;  /* 0x0000007f00197824 */ /* 0x041fe400078e02ff */
[C---:B-1----:R-:W-:Y:S01]  /*4ea0*/  IMAD R24, R0.reuse, 0x13c, RZ ;  /* 0x0000013c00187824 */ /* 0x042fe200078e02ff */
[----:B------:R0:W-:Y:S01]  /*4eb0*/  STS.U16 [R12+0x19000], R3 ;  /* 0x019000030c007388 */ /* 0x0001e20000000400 */
[----:B--2---:R-:W-:-:S03]  /*4ec0*/  IMAD R23, R0, 0x77, RZ ;  /* 0x0000007700177824 */ /* 0x004fc600078e02ff */
[----:B------:R-:W-:Y:S01]  /*4ed0*/  STS.U16 [R12+0xd000], R20 ;  /* 0x00d000140c007388 */ /* 0x000fe20000000400 */
[C---:B------:R-:W-:Y:S02]  /*4ee0*/  IMAD R28, R0.reuse, 0x13e, RZ ;  /* 0x0000013e001c7824 */ /* 0x040fe400078e02ff */
[C---:B---3--:R-:W-:Y:S01]  /*4ef0*/  IMAD R4, R0.reuse, 0x1fe, RZ ;  /* 0x000001fe00047824 */ /* 0x048fe200078e02ff */
[----:B------:R1:W-:Y:S01]  /*4f00*/  STS.U16 [R12+0x1a000], R2 ;  /* 0x01a000020c007388 */ /* 0x0003e20000000400 */
[C---:B------:R-:W-:Y:S02]  /*4f10*/  IMAD R29, R0.reuse, 0x14c, RZ ;  /* 0x0000014c001d7824 */ /* 0x040fe400078e02ff */
[C---:B------:R-:W-:Y:S01]  /*4f20*/  IMAD R5, R0.reuse, 0x10c, RZ ;  /* 0x0000010c00057824 */ /* 0x040fe200078e02ff */
[----:B------:R2:W-:Y:S01]  /*4f30*/  STL.64 [R1+0xab0], R16 ;  /* 0x000ab01001007387 */ /* 0x0005e20000100a00 */
[C---:B0-----:R-:W-:Y:S02]  /*4f40*/  IMAD R3, R0.reuse, 0x9e, RZ ;  /* 0x0000009e00037824 */ /* 0x041fe400078e02ff */
[C---:B------:R-:W-:Y:S01]  /*4f50*/  IMAD R11, R0.reuse, 0x11c, RZ ;  /* 0x0000011c000b7824 */ /* 0x040fe200078e02ff */
[----:B------:R-:W-:Y:S01]  /*4f60*/  STL.64 [R1+0xaa8], R18 ;  /* 0x000aa81201007387 */ /* 0x000fe20000100a00 */
[----:B-1----:R-:W-:-:S02]  /*4f70*/  IMAD R2, R0, 0x8e, RZ ;  /* 0x0000008e00027824 */ /* 0x002fc400078e02ff */
[----:B------:R-:W-:Y:S01]  /*4f80*/  IMAD R12, R0, 0x11e, RZ ;  /* 0x0000011e000c7824 */ /* 0x000fe200078e02ff */
[----:B------:R0:W-:Y:S01]  /*4f90*/  STL.64 [R1+0xaa0], R22 ;  /* 0x000aa01601007387 */ /* 0x0001e20000100a00 */
[-C--:B--2---:R-:W-:Y:S01]  /*4fa0*/  IADD3 R16, P0, R10, R26.reuse, RZ ;  /* 0x0000001a0a107210 */ /* 0x084fe20007f1e0ff */
[C---:B------:R-:W-:Y:S02]  /*4fb0*/  IMAD R13, R0.reuse, 0xff, RZ ;  /* 0x000000ff000d7824 */ /* 0x040fe400078e02ff */
[----:B------:R1:W-:Y:S01]  /*4fc0*/  STL.64 [R1+0xa90], R24 ;  /* 0x000a901801007387 */ /* 0x0003e20000100a00 */
[----:B------:R-:W-:Y:S01]  /*4fd0*/  IMAD R14, R0, 0x47, RZ ;  /* 0x00000047000e7824 */ /* 0x000fe200078e02ff */
[----:B------:R-:W-:Y:S01]  /*4fe0*/  IADD3 R4, P3, R4, R26, RZ ;  /* 0x0000001a04047210 */ /* 0x000fe20007f7e0ff */
[----:B------:R-:W-:Y:S01]  /*4ff0*/  IMAD R15, R0, 0x4f, RZ ;  /* 0x0000004f000f7824 */ /* 0x000fe200078e02ff */
[----:B------:R2:W-:Y:S01]  /*5000*/  STL.64 [R1+0xa98], R28 ;  /* 0x000a981c01007387 */ /* 0x0005e20000100a00 */
[----:B------:R-:W-:-:S02]  /*5010*/  MOV R10, R16 ;  /* 0x00000010000a7202 */ /* 0x000fc40000000f00 */
[-C--:B0-----:R-:W-:Y:S01]  /*5020*/  IADD3 R22, P6, R5, R26.reuse, RZ ;  /* 0x0000001a05167210 */ /* 0x081fe20007fde0ff */
[----:B------:R0:W-:Y:S01]  /*5030*/  STL [R1+0x80], R16 ;  /* 0x0000801001007387 */ /* 0x0001e20000100800 */
[-C--:B------:R-:W-:Y:S02]  /*5040*/  IADD3 R18, P4, R2, R26.reuse, RZ ;  /* 0x0000001a02127210 */ /* 0x080fe40007f9e0ff */
[----:B------:R-:W-:Y:S02]  /*5050*/  LEA.HI.X.SX32 R5, R13, R27, 0x1, P3 ;  /* 0x0000001b0d057211 */ /* 0x000fe400018f0eff */
[-C--:B-1----:R-:W-:Y:S02]  /*5060*/  IADD3 R24, P2, R12, R26.reuse, RZ ;  /* 0x0000001a0c187210 */ /* 0x082fe40007f5e0ff */
[-C--:B--2---:R-:W-:Y:S02]  /*5070*/  IADD3 R28, P1, R11, R26.reuse, RZ ;  /* 0x0000001a0b1c7210 */ /* 0x084fe40007f3e0ff */
[----:B0-----:R-:W-:Y:S01]  /*5080*/  IADD3 R16, P5, R3, R26, RZ ;  /* 0x0000001a03107210 */ /* 0x001fe20007fbe0ff */
[----:B------:R-:W-:Y:S01]  /*5090*/  STL [R1+0x88], R22 ;  /* 0x0000881601007387 */ /* 0x000fe20000100800 */
[----:B------:R-:W-:-:S02]  /*50a0*/  MOV R11, R17 ;  /* 0x00000011000b7202 */ /* 0x000fc40000000f00 */
[-C--:B------:R-:W-:Y:S01]  /*50b0*/  LEA.HI.X.SX32 R19, R14, R27.reuse, 0x1, P4 ;  /* 0x0000001b0e137211 */ /* 0x080fe200020f0eff */
[----:B------:R-:W-:Y:S01]  /*50c0*/  STL [R1+0x78], R28 ;  /* 0x0000781c01007387 */ /* 0x000fe20000100800 */
[----:B------:R-:W-:-:S03]  /*50d0*/  LEA.HI.X.SX32 R17, R15, R27, 0x1, P5 ;  /* 0x0000001b0f117211 */ /* 0x000fc600028f0eff */
[----:B------:R-:W-:Y:S04]  /*50e0*/  STL [R1+0x70], R24 ;  /* 0x0000701801007387 */ /* 0x000fe80000100800 */
[----:B------:R-:W-:Y:S04]  /*50f0*/  STL.64 [R1+0x988], R4 ;  /* 0x0009880401007387 */ /* 0x000fe80000100a00 */
[----:B------:R-:W-:Y:S04]  /*5100*/  STL.64 [R1+0xc8], R18 ;  /* 0x0000c81201007387 */ /* 0x000fe80000100a00 */
[----:B------:R0:W-:Y:S04]  /*5110*/  STL.64 [R1+0xc0], R16 ;  /* 0x0000c01001007387 */ /* 0x0001e80000100a00 */
[----:B0-----:R-:W2:Y:S01]  /*5120*/  LDL.LU.64 R16, [R1+0xab0] ;  /* 0x000ab00001107983 */ /* 0x001ea20000300a00 */
[----:B------:R-:W-:-:S02]  /*5130*/  IMAD R6, R0, 0xae, RZ ;  /* 0x000000ae00067824 */ /* 0x000fc400078e02ff */
[----:B------:R-:W-:Y:S02]  /*5140*/  IMAD R7, R0, 0xbe, RZ ;  /* 0x000000be00077824 */ /* 0x000fe400078e02ff */
[----:B------:R-:W-:Y:S01]  /*5150*/  IMAD.MOV.U32 R12, RZ, RZ, R22 ;  /* 0x000000ffff0c7224 */ /* 0x000fe200078e0016 */
[-C--:B------:R-:W-:Y:S02]  /*5160*/  IADD3 R22, P3, R6, R26.reuse, RZ ;  /* 0x0000001a06167210 */ /* 0x080fe40007f7e0ff */
[----:B------:R-:W-:Y:S02]  /*5170*/  IADD3 R18, P4, R7, R26, RZ ;  /* 0x0000001a07127210 */ /* 0x000fe40007f9e0ff */
[----:B------:R-:W-:Y:S02]  /*5180*/  MOV R13, R23 ;  /* 0x00000017000d7202 */ /* 0x000fe40000000f00 */
[-C--:B--2---:R-:W-:Y:S02]  /*5190*/  LEA.HI.X.SX32 R23, R16, R27.reuse, 0x1, P3 ;  /* 0x0000001b10177211 */ /* 0x084fe400018f0eff */
[----:B------:R-:W-:-:S03]  /*51a0*/  LEA.HI.X.SX32 R19, R17, R27, 0x1, P4 ;  /* 0x0000001b11137211 */ /* 0x000fc600020f0eff */
[----:B------:R-:W-:Y:S04]  /*51b0*/  STL.64 [R1+0xb8], R22 ;  /* 0x0000b81601007387 */ /* 0x000fe80000100a00 */
[----:B------:R0:W-:Y:S04]  /*51c0*/  STL.64 [R1+0xb0], R18 ;  /* 0x0000b01201007387 */ /* 0x0001e80000100a00 */
[----:B0-----:R-:W2:Y:S01]  /*51d0*/  LDL.LU.64 R18, [R1+0xaa8] ;  /* 0x000aa80001127983 */ /* 0x001ea20000300a00 */
[C---:B------:R-:W-:Y:S02]  /*51e0*/  IMAD R8, R0.reuse, 0xce, RZ ;  /* 0x000000ce00087824 */ /* 0x040fe400078e02ff */
[----:B------:R-:W-:-:S02]  /*51f0*/  IMAD R9, R0, 0xde, RZ ;  /* 0x000000de00097824 */ /* 0x000fc400078e02ff */
[----:B------:R-:W-:Y:S01]  /*5200*/  IMAD R21, R0, 0x6f, RZ ;  /* 0x0000006f00157824 */ /* 0x000fe200078e02ff */
[-C--:B------:R-:W-:Y:S02]  /*5210*/  IADD3 R14, P5, R8, R26.reuse, RZ ;  /* 0x0000001a080e7210 */ /* 0x080fe40007fbe0ff */
[----:B------:R-:W-:-:S04]  /*5220*/  IADD3 R22, P3, R9, R26, RZ ;  /* 0x0000001a09167210 */ /* 0x000fc80007f7e0ff */
[-C--:B------:R-:W-:Y:S02]  /*5230*/  LEA.HI.X.SX32 R23, R21, R27.reuse, 0x1, P3 ;  /* 0x0000001b15177211 */ /* 0x080fe400018f0eff */
[----:B--2---:R-:W-:-:S05]  /*5240*/  LEA.HI.X.SX32 R15, R18, R27, 0x1, P5 ;  /* 0x0000001b120f7211 */ /* 0x004fca00028f0eff */
[----:B------:R-:W-:Y:S04]  /*5250*/  STL.64 [R1+0xa8], R14 ;  /* 0x0000a80e01007387 */ /* 0x000fe80000100a00 */
[----:B------:R0:W-:Y:S04]  /*5260*/  STL.64 [R1+0xa0], R22 ;  /* 0x0000a01601007387 */ /* 0x0001e80000100a00 */
[----:B0-----:R-:W2:Y:S01]  /*5270*/  LDL.LU.64 R22, [R1+0xaa0] ;  /* 0x000aa00001167983 */ /* 0x001ea20000300a00 */
[----:B------:R-:W-:Y:S01]  /*5280*/  MOV R16, R24 ;  /* 0x0000001800107202 */ /* 0x000fe20000000f00 */
[----:B------:R-:W-:Y:S01]  /*5290*/  IMAD R20, R0, 0x12c, RZ ;  /* 0x0000012c00147824 */ /* 0x000fe200078e02ff */
[----:B------:R-:W-:-:S02]  /*52a0*/  IADD3 R24, P4, R19, R26, RZ ;  /* 0x0000001a13187210 */ /* 0x000fc40007f9e0ff */
[----:B------:R-:W-:Y:S02]  /*52b0*/  MOV R17, R25 ;  /* 0x0000001900117202 */ /* 0x000fe40000000f00 */
[----:B------:R-:W-:Y:S01]  /*52c0*/  IADD3 R4, P3, R20, R26, RZ ;  /* 0x0000001a14047210 */ /* 0x000fe20007f7e0ff */
[----:B------:R-:W-:Y:S01]  /*52d0*/  IMAD.MOV.U32 R20, RZ, RZ, R28 ;  /* 0x000000ffff147224 */ /* 0x000fe200078e001c */
[----:B------:R-:W-:Y:S02]  /*52e0*/  MOV R21, R29 ;  /* 0x0000001d00157202 */ /* 0x000fe40000000f00 */
[----:B------:R-:W3:Y:S01]  /*52f0*/  LDL.LU.64 R28, [R1+0xa98] ;  /* 0x000a9800011c7983 */ /* 0x000ee20000300a00 */
[----:B--2---:R-:W-:-:S05]  /*5300*/  LEA.HI.X.SX32 R25, R23, R27, 0x1, P4 ;  /* 0x0000001b17197211 */ /* 0x004fca00020f0eff */
[----:B------:R0:W-:Y:S04]  /*5310*/  STL.64 [R1+0x98], R24 ;  /* 0x0000981801007387 */ /* 0x0001e80000100a00 */
[----:B0-----:R-:W2:Y:S01]  /*5320*/  LDL.LU.64 R24, [R1+0xa90] ;  /* 0x000a900001187983 */ /* 0x001ea20000300a00 */
[C---:B------:R-:W-:Y:S02]  /*5330*/  IMAD R11, R0.reuse, 0xfe, RZ ;  /* 0x000000fe000b7824 */ /* 0x040fe400078e02ff */
[----:B------:R-:W-:-:S03]  /*5340*/  IMAD R13, R0, 0x86, RZ ;  /* 0x00000086000d7824 */ /* 0x000fc600078e02ff */
[-C--:B------:R-:W-:Y:S01]  /*5350*/  IADD3 R14, P5, R11, R26.reuse, RZ ;  /* 0x0000001a0b0e7210 */ /* 0x080fe20007fbe0ff */
[C---:B------:R-:W-:Y:S01]  /*5360*/  IMAD R11, R0.reuse, 0x87, RZ ;  /* 0x00000087000b7824 */ /* 0x040fe200078e02ff */
[-C--:B------:R-:W-:Y:S01]  /*5370*/  LEA.HI.X.SX32 R13, R13, R27.reuse, 0x1, P6 ;  /* 0x0000001b0d0d7211 */ /* 0x080fe200030f0eff */
[----:B------:R-:W-:Y:S03]  /*5380*/  STL [R1+0x68], R4 ;  /* 0x0000680401007387 */ /* 0x000fe60000100800 */
[----:B------:R-:W-:Y:S01]  /*5390*/  LEA.HI.X.SX32 R11, R11, R27, 0x1, P0 ;  /* 0x0000001b0b0b7211 */ /* 0x000fe200000f0eff */
[----:B------:R-:W-:Y:S01]  /*53a0*/  IMAD R10, R0, 0x8f, RZ ;  /* 0x0000008f000a7824 */ /* 0x000fe200078e02ff */
[----:B------:R-:W-:-:S04]  /*53b0*/  IADD3 R22, P4, R22, R26, RZ ;  /* 0x0000001a16167210 */ /* 0x000fc80007f9e0ff */
[----:B------:R-:W-:Y:S01]  /*53c0*/  LEA.HI.X.SX32 R17, R10, R27, 0x1, P2 ;  /* 0x0000001b0a117211 */ /* 0x000fe200010f0eff */
[----:B------:R-:W-:Y:S01]  /*53d0*/  IMAD R10, R0, 0x96, RZ ;  /* 0x00000096000a7824 */ /* 0x000fe200078e02ff */
[----:B---3--:R-:W-:Y:S02]  /*53e0*/  IADD3 R12, P0, R29, R26, RZ ;  /* 0x0000001a1d0c7210 */ /* 0x008fe40007f1e0ff */
[----:B------:R-:W-:Y:S02]  /*53f0*/  MOV R29, R5 ;  /* 0x00000005001d7202 */ /* 0x000fe40000000f00 */
[----:B------:R-:W-:Y:S01]  /*5400*/  LEA.HI.X.SX32 R29, R10, R27, 0x1, P3 ;  /* 0x0000001b0a1d7211 */ /* 0x000fe200018f0eff */
[C---:B------:R-:W-:Y:S02]  /*5410*/  IMAD R10, R0.reuse, 0x16c, RZ ;  /* 0x0000016c000a7824 */ /* 0x040fe400078e02ff */
[C---:B------:R-:W-:Y:S02]  /*5420*/  IMAD R5, R0.reuse, 0x14e, RZ ;  /* 0x0000014e00057824 */ /* 0x040fe400078e02ff */
[----:B------:R-:W-:-:S02]  /*5430*/  IMAD R18, R0, 0xa6, RZ ;  /* 0x000000a600127824 */ /* 0x000fc400078e02ff */
[----:B------:R-:W-:-:S05]  /*5440*/  IMAD R16, R0, 0x15e, RZ ;  /* 0x0000015e00107824 */ /* 0x000fca00078e02ff */
[----:B------:R-:W-:Y:S02]  /*5450*/  IADD3 R16, P3, R16, R26, RZ ;  /* 0x0000001a10107210 */ /* 0x000fe40007f7e0ff */
[----:B--2---:R-:W-:-:S05]  /*5460*/  LEA.HI.X.SX32 R15, R25, R27, 0x1, P5 ;  /* 0x0000001b190f7211 */ /* 0x004fca00028f0eff */
[----:B------:R0:W-:Y:S04]  /*5470*/  STL.64 [R1+0x90], R14 ;  /* 0x0000900e01007387 */ /* 0x0001e80000100a00 */
[----:B------:R-:W-:Y:S04]  /*5480*/  STL [R1+0x8c], R13 ;  /* 0x00008c0d01007387 */ /* 0x000fe80000100800 */
[----:B------:R1:W-:Y:S01]  /*5490*/  STL [R1+0x84], R11 ;  /* 0x0000840b01007387 */ /* 0x0003e20000100800 */
[----:B0-----:R-:W-:Y:S02]  /*54a0*/  IADD3 R14, P5, R24, R26, RZ ;  /* 0x0000001a180e7210 */ /* 0x001fe40007fbe0ff */
[----:B------:R-:W-:Y:S01]  /*54b0*/  MOV R24, R20 ;  /* 0x0000001400187202 */ /* 0x000fe20000000f00 */
[----:B-1----:R-:W-:Y:S01]  /*54c0*/  IMAD R11, R0, 0x15c, RZ ;  /* 0x0000015c000b7824 */ /* 0x002fe200078e02ff */
[----:B------:R-:W-:-:S04]  /*54d0*/  MOV R25, R21 ;  /* 0x0000001500197202 */ /* 0x000fc80000000f00 */
[----:B------:R-:W-:Y:S01]  /*54e0*/  IADD3 R24, P2, R11, R26, RZ ;  /* 0x0000001a0b187210 */ /* 0x000fe20007f5e0ff */
[----:B------:R-:W-:Y:S01]  /*54f0*/  IMAD R11, R0, 0x97, RZ ;  /* 0x00000097000b7824 */ /* 0x000fe200078e02ff */
[----:B------:R-:W-:-:S04]  /*5500*/  LEA.HI.X.SX32 R25, R2, R27, 0x1, P1 ;  /* 0x0000001b02197211 */ /* 0x000fc800008f0eff */
[-C--:B------:R-:W-:Y:S01]  /*5510*/  LEA.HI.X.SX32 R23, R11, R27.reuse, 0x1, P4 ;  /* 0x0000001b0b177211 */ /* 0x080fe200020f0eff */
[----:B------:R-:W-:Y:S01]  /*5520*/  STL [R1+0x7c], R25 ;  /* 0x00007c1901007387 */ /* 0x000fe20000100800 */
[----:B------:R-:W-:-:S03]  /*5530*/  LEA.HI.X.SX32 R15, R3, R27, 0x1, P5 ;  /* 0x0000001b030f7211 */ /* 0x000fc600028f0eff */
[----:B------:R-:W-:Y:S01]  /*5540*/  STL [R1+0x74], R17 ;  /* 0x0000741101007387 */ /* 0x000fe20000100800 */
[----:B------:R-:W-:-:S03]  /*5550*/  IMAD R11, R0, 0x16e, RZ ;  /* 0x0000016e000b7824 */ /* 0x000fc600078e02ff */
[----:B------:R-:W-:Y:S01]  /*5560*/  STL [R1+0x6c], R29 ;  /* 0x00006c1d01007387 */ /* 0x000fe20000100800 */
[----:B------:R-:W-:-:S03]  /*5570*/  IADD3 R20, P6, R28, R26, RZ ;  /* 0x0000001a1c147210 */ /* 0x000fc60007fde0ff */
[----:B------:R0:W-:Y:S04]  /*5580*/  STL.64 [R1+0x60], R22 ;  /* 0x0000601601007387 */ /* 0x0001e80000100a00 */
[----:B------:R1:W-:Y:S01]  /*5590*/  STL.64 [R1+0x58], R14 ;  /* 0x0000580e01007387 */ /* 0x0003e20000100a00 */
[-C--:B0-----:R-:W-:Y:S01]  /*55a0*/  IADD3 R22, P4, R10, R26.reuse, RZ ;  /* 0x0000001a0a167210 */ /* 0x081fe20007f9e0ff */
[C---:B------:R-:W-:Y:S01]  /*55b0*/  IMAD R10, R0.reuse, 0x9f, RZ ;  /* 0x0000009f000a7824 */ /* 0x040fe200078e02ff */
[----:B-1----:R-:W-:Y:S01]  /*55c0*/  IADD3 R14, P5, R11, R26, RZ ;  /* 0x0000001a0b0e7210 */ /* 0x002fe20007fbe0ff */
[----:B------:R-:W-:-:S03]  /*55d0*/  IMAD R11, R0, 0x17c, RZ ;  /* 0x0000017c000b7824 */ /* 0x000fc600078e02ff */
[----:B------:R-:W-:Y:S01]  /*55e0*/  LEA.HI.X.SX32 R21, R10, R27, 0x1, P6 ;  /* 0x0000001b0a157211 */ /* 0x000fe200030f0eff */
[----:B------:R-:W-:Y:S01]  /*55f0*/  IMAD.MOV.U32 R28, RZ, RZ, R4 ;  /* 0x000000ffff1c7224 */ /* 0x000fe200078e0004 */
[----:B------:R-:W-:-:S03]  /*5600*/  IADD3 R4, P1, R5, R26, RZ ;  /* 0x0000001a05047210 */ /* 0x000fc60007f3e0ff */
[----:B------:R0:W-:Y:S01]  /*5610*/  STL.64 [R1+0x50], R20 ;  /* 0x0000501401007387 */ /* 0x0001e20000100a00 */
[-C--:B------:R-:W-:Y:S01]  /*5620*/  LEA.HI.X.SX32 R13, R18, R27.reuse, 0x1, P0 ;  /* 0x0000001b120d7211 */ /* 0x080fe200000f0eff */
[----:B------:R-:W-:Y:S01]  /*5630*/  IMAD R18, R0, 0xaf, RZ ;  /* 0x000000af00127824 */ /* 0x000fe200078e02ff */
[-C--:B------:R-:W-:Y:S02]  /*5640*/  LEA.HI.X.SX32 R25, R6, R27.reuse, 0x1, P2 ;  /* 0x0000001b06197211 */ /* 0x080fe400010f0eff */
[----:B0-----:R-:W-:Y:S01]  /*5650*/  IADD3 R20, P6, R11, R26, RZ ;  /* 0x0000001a0b147210 */ /* 0x001fe20007fde0ff */
[----:B------:R-:W-:Y:S01]  /*5660*/  IMAD R11, R0, 0xa7, RZ ;  /* 0x000000a7000b7824 */ /* 0x000fe200078e02ff */
[----:B------:R-:W-:-:S04]  /*5670*/  LEA.HI.X.SX32 R17, R18, R27, 0x1, P3 ;  /* 0x0000001b12117211 */ /* 0x000fc800018f0eff */
[----:B------:R-:W-:Y:S01]  /*5680*/  LEA.HI.X.SX32 R5, R11, R27, 0x1, P1 ;  /* 0x0000001b0b057211 */ /* 0x000fe200008f0eff */
[----:B------:R0:W-:Y:S01]  /*5690*/  STL.64 [R1+0x48], R12 ;  /* 0x0000480c01007387 */ /* 0x0001e20000100a00 */
[----:B------:R-:W-:-:S03]  /*56a0*/  IMAD R10, R0, 0x17e, RZ ;  /* 0x0000017e000a7824 */ /* 0x000fc600078e02ff */
[----:B------:R-:W-:Y:S01]  /*56b0*/  STL.64 [R1+0x40], R4 ;  /* 0x0000400401007387 */ /* 0x000fe20000100a00 */
[----:B------:R-:W-:-:S03]  /*56c0*/  IMAD R18, R0, 0xb7, RZ ;  /* 0x000000b700127824 */ /* 0x000fc600078e02ff */
[----:B------:R-:W-:Y:S04]  /*56d0*/  STL.64 [R1+0x38], R24 ;  /* 0x0000381801007387 */ /* 0x000fe80000100a00 */
[----:B------:R1:W-:Y:S01]  /*56e0*/  STL.64 [R1+0x30], R16 ;  /* 0x0000301001007387 */ /* 0x0003e20000100a00 */
[----:B------:R-:W-:Y:S01]  /*56f0*/  IMAD R2, R0, 0xbf, RZ ;  /* 0x000000bf00027824 */ /* 0x000fe200078e02ff */
[----:B0-----:R-:W-:Y:S02]  /*5700*/  IADD3 R12, P0, R10, R26, RZ ;  /* 0x0000001a0a0c7210 */ /* 0x001fe40007f1e0ff */
[-C--:B------:R-:W-:Y:S01]  /*5710*/  LEA.HI.X.SX32 R15, R18, R27.reuse, 0x1, P5 ;  /* 0x0000001b120f7211 */ /* 0x080fe200028f0eff */
[----:B-1----:R-:W-:Y:S01]  /*5720*/  IMAD R17, R0, 0xb6, RZ ;  /* 0x000000b600117824 */ /* 0x002fe200078e02ff */
[----:B------:R-:W-:-:S04]  /*5730*/  LEA.HI.X.SX32 R21, R7, R27, 0x1, P6 ;  /* 0x0000001b07157211 */ /* 0x000fc800030f0eff */
[-C--:B------:R-:W-:Y:S01]  /*5740*/  LEA.HI.X.SX32 R23, R17, R27.reuse, 0x1, P4 ;  /* 0x0000001b11177211 */ /* 0x080fe200020f0eff */
[----:B------:R-:W-:Y:S01]  /*5750*/  IMAD R5, R0, 0x18e, RZ ;  /* 0x0000018e00057824 */ /* 0x000fe200078e02ff */
[----:B------:R-:W-:Y:S01]  /*5760*/  LEA.HI.X.SX32 R13, R2, R27, 0x1, P0 ;  /* 0x0000001b020d7211 */ /* 0x000fe200000f0eff */
[C---:B------:R-:W-:Y:S02]  /*5770*/  IMAD R10, R0.reuse, 0x18c, RZ ;  /* 0x0000018c000a7824 */ /* 0x040fe400078e02ff */
[----:B------:R-:W-:Y:S01]  /*5780*/  STL.64 [R1+0x28], R22 ;  /* 0x0000281601007387 */ /* 0x000fe20000100a00 */
[C---:B------:R-:W-:Y:S02]  /*5790*/  IMAD R25, R0.reuse, 0x19c, RZ ;  /* 0x0000019c00197824 */ /* 0x040fe400078e02ff */
[C---:B------:R-:W-:Y:S01]  /*57a0*/  IMAD R16, R0.reuse, 0x19e, RZ ;  /* 0x0000019e00107824 */ /* 0x040fe200078e02ff */
[----:B------:R-:W-:Y:S01]  /*57b0*/  STL.64 [R1+0x20], R14 ;  /* 0x0000200e01007387 */ /* 0x000fe20000100a00 */
[----:B------:R-:W-:Y:S01]  /*57c0*/  IMAD R2, R0, 0xc7, RZ ;  /* 0x000000c700027824 */ /* 0x000fe200078e02ff */
[----:B------:R-:W-:-:S02]  /*57d0*/  IADD3 R4, P2, R5, R26, RZ ;  /* 0x0000001a05047210 */ /* 0x000fc40007f5e0ff */
[----:B------:R-:W-:Y:S01]  /*57e0*/  STL.64 [R1+0x18], R20 ;  /* 0x0000181401007387 */ /* 0x000fe20000100a00 */
[----:B------:R-:W-:-:S03]  /*57f0*/  IADD3 R10, P1, R10, R26, RZ ;  /* 0x0000001a0a0a7210 */ /* 0x000fc60007f3e0ff */
[----:B------:R0:W-:Y:S01]  /*5800*/  STL.64 [R1+0x10], R12 ;  /* 0x0000100c01007387 */ /* 0x0001e20000100a00 */
[-C--:B------:R-:W-:Y:S01]  /*5810*/  IADD3 R28, P3, R25, R26.reuse, RZ ;  /* 0x0000001a191c7210 */ /* 0x080fe20007f7e0ff */
[----:B------:R-:W-:Y:S01]  /*5820*/  IMAD R3, R0, 0xcf, RZ ;  /* 0x000000cf00037824 */ /* 0x000fe200078e02ff */
[-C--:B------:R-:W-:Y:S01]  /*5830*/  IADD3 R16, P4, R16, R26.reuse, RZ ;  /* 0x0000001a10107210 */ /* 0x080fe20007f9e0ff */
[----:B------:R-:W-:Y:S01]  /*5840*/  IMAD R24, R0, 0x1ac, RZ ;  /* 0x000001ac00187824 */ /* 0x000fe200078e02ff */
[-C--:B------:R-:W-:Y:S01]  /*5850*/  LEA.HI.X.SX32 R5, R2, R27.reuse, 0x1, P2 ;  /* 0x0000001b02057211 */ /* 0x080fe200010f0eff */
[----:B0-----:R-:W-:Y:S01]  /*5860*/  IMAD R13, R0, 0xc6, RZ ;  /* 0x000000c6000d7824 */ /* 0x001fe200078e02ff */
[-C--:B------:R-:W-:Y:S01]  /*5870*/  LEA.HI.X.SX32 R29, R8, R27.reuse, 0x1, P3 ;  /* 0x0000001b081d7211 */ /* 0x080fe200018f0eff */
[C---:B------:R-:W-:Y:S01]  /*5880*/  IMAD R14, R0.reuse, 0x1ae, RZ ;  /* 0x000001ae000e7824 */ /* 0x040fe200078e02ff */
[-C--:B------:R-:W-:Y:S02]  /*5890*/  LEA.HI.X.SX32 R17, R3, R27.reuse, 0x1, P4 ;  /* 0x0000001b03117211 */ /* 0x080fe400020f0eff */
[----:B------:R-:W-:Y:S01]  /*58a0*/  LEA.HI.X.SX32 R11, R13, R27, 0x1, P1 ;  /* 0x0000001b0d0b7211 */ /* 0x000fe200008f0eff */
[----:B------:R-:W-:Y:S01]  /*58b0*/  IMAD R6, R0, 0xd6, RZ ;  /* 0x000000d600067824 */ /* 0x000fe200078e02ff */
[-C--:B------:R-:W-:Y:S01]  /*58c0*/  IADD3 R24, P5, R24, R26.reuse, RZ ;  /* 0x0000001a18187210 */ /* 0x080fe20007fbe0ff */
[----:B------:R-:W-:Y:S01]  /*58d0*/  STL.64 [R1+0x990], R4 ;  /* 0x0009900401007387 */ /* 0x000fe20000100a00 */
[----:B------:R-:W-:Y:S01]  /*58e0*/  IMAD R3, R0, 0xd7, RZ ;  /* 0x000000d700037824 */ /* 0x000fe200078e02ff */
[----:B------:R-:W-:-:S02]  /*58f0*/  IADD3 R14, P6, R14, R26, RZ ;  /* 0x0000001a0e0e7210 */ /* 0x000fc40007fde0ff */
[----:B------:R-:W-:Y:S01]  /*5900*/  STL.64 [R1+0x8], R10 ;  /* 0x0000080a01007387 */ /* 0x000fe20000100a00 */
[----:B------:R-:W-:-:S03]  /*5910*/  LEA.HI.X.SX32 R25, R6, R27, 0x1, P5 ;  /* 0x0000001b06197211 */ /* 0x000fc600028f0eff */
[----:B------:R-:W-:Y:S04]  /*5920*/  STL.64 [R1+0x998], R28 ;  /* 0x0009981c01007387 */ /* 0x000fe80000100a00 */
[----:B------:R0:W-:Y:S01]  /*5930*/  STL.64 [R1+0x9a0], R16 ;  /* 0x0009a01001007387 */ /* 0x0001e20000100a00 */
[----:B------:R-:W-:-:S03]  /*5940*/  LEA.HI.X.SX32 R15, R3, R27, 0x1, P6 ;  /* 0x0000001b030f7211 */ /* 0x000fc600030f0eff */
[----:B0-----:R-:W2:Y:S04]  /*5950*/  LDL.LU R16, [R1+0x3a4] ;  /* 0x0003a40001107983 */ /* 0x001ea80000300800 */
[----:B------:R-:W3:Y:S04]  /*5960*/  LDL.LU R17, [R1+0x3a0] ;  /* 0x0003a00001117983 */ /* 0x000ee80000300800 */
[----:B------:R-:W4:Y:S04]  /*5970*/  LDL.LU R28, [R1+0x39c] ;  /* 0x00039c00011c7983 */ /* 0x000f280000300800 */
[----:B------:R-:W5:Y:S04]  /*5980*/  LDL.LU R29, [R1+0x398] ;  /* 0x00039800011d7983 */ /* 0x000f680000300800 */
[----:B------:R-:W2:Y:S04]  /*5990*/  LDL.LU R4, [R1+0x3cc] ;  /* 0x0003cc0001047983 */ /* 0x000ea80000300800 */
[----:B------:R0:W-:Y:S04]  /*59a0*/  STL.64 [R1+0x9a8], R24 ;  /* 0x0009a81801007387 */ /* 0x0001e80000100a00 */
[----:B0-----:R-:W2:Y:S04]  /*59b0*/  LDL.LU R24, [R1+0x3ac] ;  /* 0x0003ac0001187983 */ /* 0x001ea80000300800 */
[----:B------:R-:W2:Y:S04]  /*59c0*/  LDL.LU R25, [R1+0x3a8] ;  /* 0x0003a80001197983 */ /* 0x000ea80000300800 */
[----:B------:R0:W-:Y:S04]  /*59d0*/  STL.64 [R1+0x9b0], R14 ;  /* 0x0009b00e01007387 */ /* 0x0001e80000100a00 */
[----:B0-----:R-:W2:Y:S04]  /*59e0*/  LDL.LU R14, [R1+0x3b4] ;  /* 0x0003b400010e7983 */ /* 0x001ea80000300800 */
[----:B------:R-:W3:Y:S01]  /*59f0*/  LDL.LU R15, [R1+0x3b0] ;  /* 0x0003b000010f7983 */ /* 0x000ee20000300800 */
[----:B------:R-:W-:-:S02]  /*5a00*/  IMAD R20, R0, 0x1cc, RZ ;  /* 0x000001cc00147824 */ /* 0x000fc400078e02ff */
[----:B------:R-:W-:-:S03]  /*5a10*/  IMAD R5, R0, 0xe6, RZ ;  /* 0x000000e600057824 */ /* 0x000fc600078e02ff */
[----:B------:R-:W-:Y:S01]  /*5a20*/  IADD3 R20, P2, R20, R26, RZ ;  /* 0x0000001a14147210 */ /* 0x000fe20007f5e0ff */
[----:B------:R-:W-:-:S03]  /*5a30*/  IMAD R22, R0, 0x1bc, RZ ;  /* 0x000001bc00167824 */ /* 0x000fc600078e02ff */
[----:B------:R-:W-:Y:S02]  /*5a40*/  LEA.HI.X.SX32 R21, R5, R27, 0x1, P2 ;  /* 0x0000001b05157211 */ /* 0x000fe400010f0eff */
[----:B------:R-:W0:Y:S01]  /*5a50*/  S2R R5, SR_TID.X ;  /* 0x0000000000057919 */ /* 0x000e220000002100 */
[----:B------:R-:W-:Y:S01]  /*5a60*/  IADD3 R22, P0, R22, R26, RZ ;  /* 0x0000001a16167210 */ /* 0x000fe20007f1e0ff */
[----:B------:R-:W-:-:S03]  /*5a70*/  IMAD R12, R0, 0x1be, RZ ;  /* 0x000001be000c7824 */ /* 0x000fc600078e02ff */
[----:B------:R-:W-:Y:S01]  /*5a80*/  LEA.HI.X.SX32 R23, R9, R27, 0x1, P0 ;  /* 0x0000001b09177211 */ /* 0x000fe200000f0eff */
[----:B------:R-:W-:Y:S01]  /*5a90*/  IMAD R10, R0, 0x1ce, RZ ;  /* 0x000001ce000a7824 */ /* 0x000fe200078e02ff */
[----:B------:R-:W-:Y:S01]  /*5aa0*/  IADD3 R12, P1, R12, R26, RZ ;  /* 0x0000001a0c0c7210 */ /* 0x000fe20007f3e0ff */
[C---:B------:R-:W-:Y:S02]  /*5ab0*/  IMAD R2, R0.reuse, 0x1dc, RZ ;  /* 0x000001dc00027824 */ /* 0x040fe400078e02ff */
[C---:B------:R-:W-:Y:S02]  /*5ac0*/  IMAD R8, R0.reuse, 0x1de, RZ ;  /* 0x000001de00087824 */ /* 0x040fe400078e02ff */
[C---:B------:R-:W-:Y:S02]  /*5ad0*/  IMAD R18, R0.reuse, 0x1ec, RZ ;  /* 0x000001ec00127824 */ /* 0x040fe400078e02ff */
[C---:B------:R-:W-:Y:S02]  /*5ae0*/  IMAD R6, R0.reuse, 0x1ee, RZ ;  /* 0x000001ee00067824 */ /* 0x040fe400078e02ff */
[----:B------:R-:W-:-:S02]  /*5af0*/  IMAD R7, R0, 0xdf, RZ ;  /* 0x000000df00077824 */ /* 0x000fc400078e02ff */
[----:B------:R-:W-:Y:S01]  /*5b00*/  IMAD R3, R0, 0x1fc, RZ ;  /* 0x000001fc00037824 */ /* 0x000fe200078e02ff */
[----:B------:R1:W-:Y:S01]  /*5b10*/  STL.64 [R1+0x9b8], R22 ;  /* 0x0009b81601007387 */ /* 0x0003e20000100a00 */
[-C--:B------:R-:W-:Y:S02]  /*5b20*/  IADD3 R10, P3, R10, R26.reuse, RZ ;  /* 0x0000001a0a0a7210 */ /* 0x080fe40007f7e0ff */
[-C--:B------:R-:W-:Y:S02]  /*5b30*/  IADD3 R2, P4, R2, R26.reuse, RZ ;  /* 0x0000001a02027210 */ /* 0x080fe40007f9e0ff */
[-C--:B------:R-:W-:Y:S02]  /*5b40*/  IADD3 R8, P5, R8, R26.reuse, RZ ;  /* 0x0000001a08087210 */ /* 0x080fe40007fbe0ff */
[-C--:B------:R-:W-:Y:S02]  /*5b50*/  IADD3 R18, P6, R18, R26.reuse, RZ ;  /* 0x0000001a12127210 */ /* 0x080fe40007fde0ff */
[----:B------:R-:W-:-:S02]  /*5b60*/  IADD3 R6, P0, R6, R26, RZ ;  /* 0x0000001a06067210 */ /* 0x000fc40007f1e0ff */
[-C--:B------:R-:W-:Y:S02]  /*5b70*/  LEA.HI.X.SX32 R13, R7, R27.reuse, 0x1, P1 ;  /* 0x0000001b070d7211 */ /* 0x080fe400008f0eff */
[----:B-1----:R-:W-:Y:S02]  /*5b80*/  MOV R23, c[0x0][0x198] ;  /* 0x0000660000177a02 */ /* 0x002fe40000000f00 */
[----:B------:R-:W-:Y:S01]  /*5b90*/  IADD3 R26, P1, R3, R26, RZ ;  /* 0x0000001a031a7210 */ /* 0x000fe20007f3e0ff */
[----:B------:R-:W-:Y:S02]  /*5ba0*/  IMAD R3, R0, 0xe7, RZ ;  /* 0x000000e700037824 */ /* 0x000fe400078e02ff */
[----:B------:R-:W-:Y:S01]  /*5bb0*/  IMAD R23, R23, 0xf6, RZ ;  /* 0x000000f617177824 */ /* 0x000fe200078e02ff */
[----:B0-----:R-:W-:Y:S02]  /*5bc0*/  LOP3.LUT R5, R5, 0xff, RZ, 0xc0, !PT ;  /* 0x000000ff05057812 */ /* 0x001fe400078ec0ff */
[----:B------:R-:W-:-:S02]  /*5bd0*/  LEA.HI.X.SX32 R11, R3, R27, 0x1, P3 ;  /* 0x0000001b030b7211 */ /* 0x000fc400018f0eff */
[-C--:B------:R-:W-:Y:S02]  /*5be0*/  LEA.HI.X.SX32 R3, R19, R27.reuse, 0x1, P4 ;  /* 0x0000001b13037211 */ /* 0x080fe400020f0eff */
[-C--:B------:R-:W-:Y:S02]  /*5bf0*/  LEA.HI.X.SX32 R19, R23, R27.reuse, 0x1, P6 ;  /* 0x0000001b17137211 */ /* 0x080fe400030f0eff */
[----:B------:R-:W-:Y:S01]  /*5c00*/  MOV R23, c[0x0][0x198] ;  /* 0x0000660000177a02 */ /* 0x000fe20000000f00 */
[C---:B------:R-:W-:Y:S02]  /*5c10*/  IMAD R7, R0.reuse, 0xef, RZ ;  /* 0x000000ef00077824 */ /* 0x040fe400078e02ff */
[----:B------:R-:W-:Y:S02]  /*5c20*/  IMAD.SHL.U32 R5, R5, 0x2, RZ ;  /* 0x0000000205057824 */ /* 0x000fe400078e00ff */
[----:B------:R-:W-:Y:S02]  /*5c30*/  IMAD R0, R0, 0xf7, RZ ;  /* 0x000000f700007824 */ /* 0x000fe400078e02ff */
[----:B------:R-:W-:Y:S01]  /*5c40*/  IMAD R23, R23, 0xfe, RZ ;  /* 0x000000fe17177824 */ /* 0x000fe200078e02ff */
[-C--:B------:R-:W-:Y:S01]  /*5c50*/  LEA.HI.X.SX32 R9, R7, R27.reuse, 0x1, P5 ;  /* 0x0000001b07097211 */ /* 0x080fe200028f0eff */
[----:B------:R-:W-:Y:S01]  /*5c60*/  STL.64 [R1+0x9c0], R12 ;  /* 0x0009c00c01007387 */ /* 0x000fe20000100a00 */
[----:B------:R-:W-:-:S02]  /*5c70*/  LEA.HI.X.SX32 R7, R0, R27, 0x1, P0 ;  /* 0x0000001b00077211 */ /* 0x000fc400000f0eff */
[----:B------:R-:W-:Y:S01]  /*5c80*/  LEA.HI.X.SX32 R27, R23, R27, 0x1, P1 ;  /* 0x0000001b171b7211 */ /* 0x000fe200008f0eff */
[----:B------:R-:W-:Y:S04]  /*5c90*/  STL.64 [R1+0x9c8], R20 ;  /* 0x0009c81401007387 */ /* 0x000fe80000100a00 */
[----:B------:R-:W-:Y:S04]  /*5ca0*/  STL.64 [R1+0x9d0], R10 ;  /* 0x0009d00a01007387 */ /* 0x000fe80000100a00 */
[----:B------:R0:W-:Y:S04]  /*5cb0*/  STL.64 [R1+0x9d8], R2 ;  /* 0x0009d80201007387 */ /* 0x0001e80000100a00 */
[----:B------:R-:W-:Y:S04]  /*5cc0*/  STL.64 [R1+0x9e0], R8 ;  /* 0x0009e00801007387 */ /* 0x000fe80000100a00 */
[----:B------:R-:W-:Y:S01]  /*5cd0*/  STL.64 [R1+0x9e8], R18 ;  /* 0x0009e81201007387 */ /* 0x000fe20000100a00 */
[----:B0-----:R-:W-:-:S03]  /*5ce0*/  LOP3.LUT R2, R5, 0x10, RZ, 0x3c, !PT ;  /* 0x0000001005027812 */ /* 0x001fc600078e3cff */
[----:B------:R-:W-:Y:S04]  /*5cf0*/  STL.64 [R1+0x9f0], R6 ;  /* 0x0009f00601007387 */ /* 0x000fe80000100a00 */
[----:B------:R-:W-:Y:S04]  /*5d00*/  STL.64 [R1+0x9f8], R26 ;  /* 0x0009f81a01007387 */ /* 0x000fe80000100a00 */
[----:B--2---:R-:W-:Y:S04]  /*5d10*/  STS.U16 [R5+0x1b000], R14 ;  /* 0x01b0000e05007388 */ /* 0x004fe80000000400 */
[----:B---3--:R-:W-:Y:S04]  /*5d20*/  STS.U16 [R5+0x7000], R15 ;  /* 0x0070000f05007388 */ /* 0x008fe80000000400 */
[----:B------:R-:W-:Y:S04]  /*5d30*/  STS.U16 [R5+0xe000], R24 ;  /* 0x00e0001805007388 */ /* 0x000fe80000000400 */
[----:B------:R-:W-:Y:S04]  /*5d40*/  STS.U16 [R5+0x1c000], R25 ;  /* 0x01c0001905007388 */ /* 0x000fe80000000400 */
[----:B------:R-:W-:Y:S04]  /*5d50*/  STS.U16 [R5+0x1d000], R16 ;  /* 0x01d0001005007388 */ /* 0x000fe80000000400 */
[----:B------:R-:W-:Y:S04]  /*5d60*/  STS.U16 [R5+0xf000], R17 ;  /* 0x00f0001105007388 */ /* 0x000fe80000000400 */
[----:B----4-:R-:W-:Y:S04]  /*5d70*/  STS.U16 [R5+0x1e000], R28 ;  /* 0x01e0001c05007388 */ /* 0x010fe80000000400 */
[----:B-----5:R0:W-:Y:S04]  /*5d80*/  STS.U16 [R5+0x1f000], R29 ;  /* 0x01f0001d05007388 */ /* 0x0201e80000000400 */
[----:B------:R1:W-:Y:S04]  /*5d90*/  STS.U16 [R2+0x1200], R4 ;  /* 0x0012000402007388 */ /* 0x0003e80000000400 */
[----:B0-----:R-:W2:Y:S04]  /*5da0*/  LDL.LU R29, [R1+0x394] ;  /* 0x00039400011d7983 */ /* 0x001ea80000300800 */
[----:B------:R0:W-:Y:S04]  /*5db0*/  STL [R1+0xa88], R5 ;  /* 0x000a880501007387 */ /* 0x0001e80000100800 */
[----:B-1----:R-:W3:Y:S04]  /*5dc0*/  LDL.LU R4, [R1+0x390] ;  /* 0x0003900001047983 */ /* 0x002ee80000300800 */
[----:B0-----:R-:W4:Y:S04]  /*5dd0*/  LDL.LU R5, [R1+0x388] ;  /* 0x0003880001057983 */ /* 0x001f280000300800 */
[----:B----4-:R0:W-:Y:S04]  /*5de0*/  STL [R1+0xa8c], R5 ;  /* 0x000a8c0501007387 */ /* 0x0101e80000100800 */
[----:B0-----:R-:W4:Y:S04]  /*5df0*/  LDL.LU R5, [R1+0x38c] ;  /* 0x00038c0001057983 */ /* 0x001f280000300800 */
[----:B------:R-:W5:Y:S04]  /*5e00*/  LDL.LU R26, [R1+0x384] ;  /* 0x00038400011a7983 */ /* 0x000f680000300800 */
        /* <DEDUP_REMOVED lines=23> */
[----:B--2---:R0:W-:Y:S04]  /*5f80*/  STS.U16 [R2+0x10200], R29 ;  /* 0x0102001d02007388 */ /* 0x0041e80000000400 */
[----:B------:R-:W2:Y:S04]  /*5f90*/  LDL.LU R28, [R1+0x320] ;  /* 0x00032000011c7983 */ /* 0x000ea80000300800 */
[----:B---3--:R1:W-:Y:S04]  /*5fa0*/  STS.U16 [R2+0x11200], R4 ;  /* 0x0112000402007388 */ /* 0x0083e80000000400 */
[----:B0-----:R-:W3:Y:S04]  /*5fb0*/  LDL.LU R29, [R1+0x31c] ;  /* 0x00031c00011d7983 */ /* 0x001ee80000300800 */
[----:B-1----:R-:W2:Y:S04]  /*5fc0*/  LDL.LU R4, [R1+0x318] ;  /* 0x0003180001047983 */ /* 0x002ea80000300800 */
[----:B----4-:R0:W-:Y:S04]  /*5fd0*/  STS.U16 [R2+0x12200], R5 ;  /* 0x0122000502007388 */ /* 0x0101e80000000400 */
[----:B0-----:R-:W4:Y:S04]  /*5fe0*/  LDL.LU R5, [R1+0xa8c] ;  /* 0x000a8c0001057983 */ /* 0x001f280000300800 */
[----:B----4-:R0:W-:Y:S04]  /*5ff0*/  STS.U16 [R2+0x13200], R5 ;  /* 0x0132000502007388 */ /* 0x0101e80000000400 */
[----:B0-----:R-:W4:Y:S04]  /*6000*/  LDL.LU R5, [R1+0xa88] ;  /* 0x000a880001057983 */ /* 0x001f280000300800 */
[----:B-----5:R-:W-:Y:S04]  /*6010*/  STS.U16 [R2+0x14200], R26 ;  /* 0x0142001a02007388 */ /* 0x020fe80000000400 */
[----:B------:R-:W-:Y:S04]  /*6020*/  STS.U16 [R2+0x15200], R27 ;  /* 0x0152001b02007388 */ /* 0x000fe80000000400 */
        /* <DEDUP_REMOVED lines=22> */
[----:B--2---:R-:W-:Y:S04]  /*6190*/  STS.U16 [R2+0xe200], R28 ;  /* 0x00e2001c02007388 */ /* 0x004fe80000000400 */
[----:B---3--:R-:W-:Y:S04]  /*61a0*/  STS.U16 [R2+0xf200], R29 ;  /* 0x00f2001d02007388 */ /* 0x008fe80000000400 */
[----:B------:R0:W-:Y:S04]  /*61b0*/  STS.U16 [R2+0x200], R4 ;  /* 0x0002000402007388 */ /* 0x0001e80000000400 */
[----:B0-----:R-:W2:Y:S01]  /*61c0*/  LDL.LU R4, [R1+0x3bc] ;  /* 0x0003bc0001047983 */ /* 0x001ea20000300800 */
[----:B----4-:R-:W-:-:S03]  /*61d0*/  LOP3.LUT R0, R5, 0x20, RZ, 0x3c, !PT ;  /* 0x0000002005007812 */ /* 0x010fc600078e3cff */
[----:B------:R0:W-:Y:S04]  /*61e0*/  STL [R1+0xa7c], R5 ;  /* 0x000a7c0501007387 */ /* 0x0001e80000100800 */
[----:B0-----:R-:W3:Y:S04]  /*61f0*/  LDL.LU R5, [R1+0x304] ;  /* 0x0003040001057983 */ /* 0x001ee80000300800 */
[----:B---3--:R0:W-:Y:S04]  /*6200*/  STL [R1+0xa80], R5 ;  /* 0x000a800501007387 */ /* 0x0081e80000100800 */
[----:B0-----:R-:W3:Y:S04]  /*6210*/  LDL.LU R5, [R1+0x310] ;  /* 0x0003100001057983 */ /* 0x001ee80000300800 */
[----:B---3--:R0:W-:Y:S04]  /*6220*/  STL [R1+0xa84], R5 ;  /* 0x000a840501007387 */ /* 0x0081e80000100800 */
[----:B0-----:R-:W3:Y:S04]  /*6230*/  LDL.LU R5, [R1+0x3c8] ;  /* 0x0003c80001057983 */ /* 0x001ee80000300800 */
[----:B------:R-:W4:Y:S04]  /*6240*/  LDL.LU R26, [R1+0x2f8] ;  /* 0x0002f800011a7983 */ /* 0x000f280000300800 */
[----:B------:R-:W5:Y:S04]  /*6250*/  LDL.LU R27, [R1+0x2f0] ;  /* 0x0002f000011b7983 */ /* 0x000f680000300800 */
[----:B------:R-:W4:Y:S04]  /*6260*/  LDL.LU R6, [R1+0x2e4] ;  /* 0x0002e40001067983 */ /* 0x000f280000300800 */
        /* <DEDUP_REMOVED lines=22> */
[----:B--2---:R0:W-:Y:S04]  /*63d0*/  STS.U16 [R0+0x1400], R4 ;  /* 0x0014000400007388 */ /* 0x0041e80000000400 */
[----:B------:R-:W2:Y:S04]  /*63e0*/  LDL.LU R29, [R1+0x200] ;  /* 0x00020000011d7983 */ /* 0x000ea80000300800 */
[----:B0-----:R-:W2:Y:S04]  /*63f0*/  LDL.LU R4, [R1+0x1fc] ;  /* 0x0001fc0001047983 */ /* 0x001ea80000300800 */
[----:B---3--:R0:W-:Y:S04]  /*6400*/  STS.U16 [R0+0x2400], R5 ;  /* 0x0024000500007388 */ /* 0x0081e80000000400 */
[----:B0-----:R-:W3:Y:S04]  /*6410*/  LDL.LU R5, [R1+0xa84] ;  /* 0x000a840001057983 */ /* 0x001ee80000300800 */
[----:B---3--:R0:W-:Y:S04]  /*6420*/  STS.U16 [R0+0x3400], R5 ;  /* 0x0034000500007388 */ /* 0x0081e80000000400 */
[----:B0-----:R-:W3:Y:S04]  /*6430*/  LDL.LU R5, [R1+0xa80] ;  /* 0x000a800001057983 */ /* 0x001ee80000300800 */
[----:B---3--:R0:W-:Y:S04]  /*6440*/  STS.U16 [R0+0x4400], R5 ;  /* 0x0044000500007388 */ /* 0x0081e80000000400 */
[----:B----4-:R-:W-:Y:S04]  /*6450*/  STS.U16 [R0+0x5400], R26 ;  /* 0x0054001a00007388 */ /* 0x010fe80000000400 */
        /* <DEDUP_REMOVED lines=25> */
[----:B0-----:R-:W2:Y:S04]  /*65f0*/  LDL.LU R5, [R1+0xa7c] ;  /* 0x000a7c0001057983 */ /* 0x001ea80000300800 */
[----:B------:R0:W-:Y:S04]  /*6600*/  STS.U16 [R0+0xe400], R4 ;  /* 0x00e4000400007388 */ /* 0x0001e80000000400 */
[----:B0-----:R-:W3:Y:S04]  /*6610*/  LDL.LU R4, [R1+0x1f4] ;  /* 0x0001f40001047983 */ /* 0x001ee80000300800 */
[----:B------:R-:W4:Y:S04]  /*6620*/  LDL.LU R26, [R1+0x2b4] ;  /* 0x0002b400011a7983 */ /* 0x000f280000300800 */
[----:B----4-:R0:W-:Y:S04]  /*6630*/  STL [R1+0xa70], R26 ;  /* 0x000a701a01007387 */ /* 0x0101e80000100800 */
[----:B0-----:R-:W4:Y:S04]  /*6640*/  LDL.LU R26, [R1+0x2c4] ;  /* 0x0002c400011a7983 */ /* 0x001f280000300800 */
[----:B----4-:R0:W-:Y:S04]  /*6650*/  STL [R1+0xa74], R26 ;  /* 0x000a741a01007387 */ /* 0x0101e80000100800 */
[----:B0-----:R-:W4:Y:S04]  /*6660*/  LDL.LU R26, [R1+0x2d4] ;  /* 0x0002d400011a7983 */ /* 0x001f280000300800 */
[----:B----4-:R2:W-:Y:S04]  /*6670*/  STL [R1+0xa78], R26 ;  /* 0x000a781a01007387 */ /* 0x0105e80000100800 */
        /* <DEDUP_REMOVED lines=15> */
[----:B------:R-:W4:Y:S01]  /*6770*/  LDL.LU R22, [R1+0x1a0] ;  /* 0x0001a00001167983 */ /* 0x000f220000300800 */
[----:B--2---:R-:W-:-:S03]  /*6780*/  LOP3.LUT R26, R5, 0x20, RZ, 0x3c, !PT ;  /* 0x00000020051a7812 */ /* 0x004fc600078e3cff */
[----:B------:R-:W2:Y:S04]  /*6790*/  LDL.LU R23, [R1+0x19c] ;  /* 0x00019c0001177983 */ /* 0x000ea80000300800 */
        /* <DEDUP_REMOVED lines=8> */
[----:B---3--:R0:W-:Y:S04]  /*6820*/  STS.U16 [R26+0xf400], R4 ;  /* 0x00f400041a007388 */ /* 0x0081e80000000400 */
[----:B0-----:R-:W3:Y:S01]  /*6830*/  LDL.LU R26, [R1+0xa78] ;  /* 0x000a7800011a7983 */ /* 0x001ee20000300800 */
[----:B------:R-:W-:-:S03]  /*6840*/  LOP3.LUT R2, R5, 0x30, RZ, 0x3c, !PT ;  /* 0x0000003005027812 */ /* 0x000fc600078e3cff */
[----:B------:R-:W2:Y:S04]  /*6850*/  LDL.LU R4, [R1+0x174] ;  /* 0x0001740001047983 */ /* 0x000ea80000300800 */
[----:B---3--:R0:W-:Y:S04]  /*6860*/  STS.U16 [R2+0x600], R26 ;  /* 0x0006001a02007388 */ /* 0x0081e80000000400 */
[----:B0-----:R-:W3:Y:S04]  /*6870*/  LDL.LU R26, [R1+0xa74] ;  /* 0x000a7400011a7983 */ /* 0x001ee80000300800 */
[----:B---3--:R0:W-:Y:S04]  /*6880*/  STS.U16 [R2+0x1600], R26 ;  /* 0x0016001a02007388 */ /* 0x0081e80000000400 */
[----:B0-----:R-:W3:Y:S04]  /*6890*/  LDL.LU R26, [R1+0xa70] ;  /* 0x000a7000011a7983 */ /* 0x001ee80000300800 */
[----:B---3--:R-:W-:Y:S04]  /*68a0*/  STS.U16 [R2+0x2600], R26 ;  /* 0x0026001a02007388 */ /* 0x008fe80000000400 */
[----:B----4-:R-:W-:Y:S04]  /*68b0*/  STS.U16 [R2+0x3600], R27 ;  /* 0x0036001b02007388 */ /* 0x010fe80000000400 */
[----:B-----5:R-:W-:Y:S04]  /*68c0*/  STS.U16 [R2+0x10600], R6 ;  /* 0x0106000602007388 */ /* 0x020fe80000000400 */
[----:B------:R-:W-:Y:S04]  /*68d0*/  STS.U16 [R2+0x11600], R7 ;  /* 0x0116000702007388 */ /* 0x000fe80000000400 */
[----:B------:R0:W-:Y:S02]  /*68e0*/  STS.U16 [R2+0x12600], R0 ;  /* 0x0126000002007388 */ /* 0x0001e40000000400 */
[----:B0-----:R-:W-:-:S05]  /*68f0*/  LOP3.LUT R0, R5, 0x40, RZ, 0x3c, !PT ;  /* 0x0000004005007812 */ /* 0x001fca00078e3cff */
[----:B------:R0:W-:Y:S04]  /*6900*/  STL [R1+0xa6c], R0 ;  /* 0x000a6c0001007387 */ /* 0x0001e80000100800 */
[----:B0-----:R-:W3:Y:S04]  /*6910*/  LDL.LU R0, [R1+0x170] ;  /* 0x0001700001007983 */ /* 0x001ee80000300800 */
[----:B------:R-:W4:Y:S04]  /*6920*/  LDL.LU R26, [R1+0x3b8] ;  /* 0x0003b800011a7983 */ /* 0x000f280000300800 */
[----:B----4-:R0:W-:Y:S04]  /*6930*/  STL [R1+0xa5c], R26 ;  /* 0x000a5c1a01007387 */ /* 0x0101e80000100800 */
[----:B0-----:R-:W4:Y:S04]  /*6940*/  LDL.LU R26, [R1+0x2cc] ;  /* 0x0002cc00011a7983 */ /* 0x001f280000300800 */
[----:B----4-:R0:W-:Y:S04]  /*6950*/  STL [R1+0xa60], R26 ;  /* 0x000a601a01007387 */ /* 0x0101e80000100800 */
[----:B0-----:R-:W4:Y:S04]  /*6960*/  LDL.LU R26, [R1+0x15c] ;  /* 0x00015c00011a7983 */ /* 0x001f280000300800 */
[----:B------:R-:W-:Y:S04]  /*6970*/  STS.U16 [R2+0x13600], R18 ;  /* 0x0136001202007388 */ /* 0x000fe80000000400 */
[----:B------:R-:W-:Y:S04]  /*6980*/  STS.U16 [R2+0x14600], R19 ;  /* 0x0146001302007388 */ /* 0x000fe80000000400 */
[----:B----4-:R0:W-:Y:S04]  /*6990*/  STL [R1+0xa68], R26 ;  /* 0x000a681a01007387 */ /* 0x0101e80000100800 */
[----:B0-----:R-:W2:Y:S04]  /*69a0*/  LDL.LU R26, [R1+0x168] ;  /* 0x00016800011a7983 */ /* 0x001ea80000300800 */
[----:B------:R-:W5:Y:S04]  /*69b0*/  LDL.LU R27, [R1+0x2bc] ;  /* 0x0002bc00011b7983 */ /* 0x000f680000300800 */
[----:B------:R0:W-:Y:S04]  /*69c0*/  STS.U16 [R2+0x15600], R8 ;  /* 0x0156000802007388 */ /* 0x0001e80000000400 */
[----:B------:R1:W-:Y:S04]  /*69d0*/  STS.U16 [R2+0x16600], R9 ;  /* 0x0166000902007388 */ /* 0x0003e80000000400 */
        /* <DEDUP_REMOVED lines=17> */
[----:B------:R2:W-:Y:S04]  /*6af0*/  STS.U16 [R2+0xc600], R4 ;  /* 0x00c6000402007388 */ /* 0x0005e80000000400 */
[----:B-----5:R5:W-:Y:S04]  /*6b00*/  STL [R1+0xa64], R27 ;  /* 0x000a641b01007387 */ /* 0x020be80000100800 */
[----:B------:R-:W4:Y:S04]  /*6b10*/  LDL.LU R6, [R1+0x3c4] ;  /* 0x0003c40001067983 */ /* 0x000f280000300800 */
[----:B------:R-:W4:Y:S04]  /*6b20*/  LDL.LU R7, [R1+0x2b8] ;  /* 0x0002b80001077983 */ /* 0x000f280000300800 */
[----:B------:R-:W4:Y:S04]  /*6b30*/  LDL.LU R18, [R1+0x308] ;  /* 0x0003080001127983 */ /* 0x000f280000300800 */
[----:B------:R-:W4:Y:S04]  /*6b40*/  LDL.LU R19, [R1+0x2ac] ;  /* 0x0002ac0001137983 */ /* 0x000f280000300800 */
[----:B0-----:R-:W4:Y:S04]  /*6b50*/  LDL.LU R8, [R1+0x300] ;  /* 0x0003000001087983 */ /* 0x001f280000300800 */
[----:B-1----:R-:W4:Y:S04]  /*6b60*/  LDL.LU R9, [R1+0x2a0] ;  /* 0x0002a00001097983 */ /* 0x002f280000300800 */
[----:B--2---:R-:W2:Y:S04]  /*6b70*/  LDL.LU R2, [R1+0x2ec] ;  /* 0x0002ec0001027983 */ /* 0x004ea80000300800 */
        /* <DEDUP_REMOVED lines=8> */
[----:B------:R-:W2:Y:S01]  /*6c00*/  LDL.LU R23, [R1+0x144] ;  /* 0x0001440001177983 */ /* 0x000ea20000300800 */
[----:B-----5:R-:W-:-:S03]  /*6c10*/  LOP3.LUT R27, R5, 0x30, RZ, 0x3c, !PT ;  /* 0x00000030051b7812 */ /* 0x020fc600078e3cff */
[----:B------:R-:W5:Y:S04]  /*6c20*/  LDL.LU R14, [R1+0x140] ;  /* 0x00014000010e7983 */ /* 0x000f680000300800 */
        /* <DEDUP_REMOVED lines=9> */
[----:B------:R1:W-:Y:S04]  /*6cc0*/  STS.U16 [R27+0xe600], R26 ;  /* 0x00e6001a1b007388 */ /* 0x0003e80000000400 */
[----:B0-----:R-:W3:Y:S04]  /*6cd0*/  LDL.LU R0, [R1+0xa6c] ;  /* 0x000a6c0001007983 */ /* 0x001ee80000300800 */
[----:B-1----:R-:W2:Y:S04]  /*6ce0*/  LDL.LU R26, [R1+0xa68] ;  /* 0x000a6800011a7983 */ /* 0x002ea80000300800 */
[----:B--2---:R0:W-:Y:S04]  /*6cf0*/  STS.U16 [R27+0xf600], R26 ;  /* 0x00f6001a1b007388 */ /* 0x0041e80000000400 */
[----:B0-----:R-:W2:Y:S04]  /*6d00*/  LDL.LU R27, [R1+0xa64] ;  /* 0x000a6400011b7983 */ /* 0x001ea80000300800 */
[----:B------:R-:W3:Y:S04]  /*6d10*/  LDL.LU R26, [R1+0xa60] ;  /* 0x000a6000011a7983 */ /* 0x000ee80000300800 */
[----:B---3--:R0:W-:Y:S04]  /*6d20*/  STS.U16 [R0+0x1800], R26 ;  /* 0x0018001a00007388 */ /* 0x0081e80000000400 */
[----:B0-----:R-:W3:Y:S04]  /*6d30*/  LDL.LU R26, [R1+0xa5c] ;  /* 0x000a5c00011a7983 */ /* 0x001ee80000300800 */
[----:B---3--:R-:W-:Y:S04]  /*6d40*/  STS.U16 [R0+0x2800], R26 ;  /* 0x0028001a00007388 */ /* 0x008fe80000000400 */
[----:B--2---:R-:W-:Y:S04]  /*6d50*/  STS.U16 [R0+0x3800], R27 ;  /* 0x0038001b00007388 */ /* 0x004fe80000000400 */
[----:B----4-:R-:W-:Y:S04]  /*6d60*/  STS.U16 [R0+0x4800], R6 ;  /* 0x0048000600007388 */ /* 0x010fe80000000400 */
        /* <DEDUP_REMOVED lines=23> */
[----:B------:R0:W-:Y:S02]  /*6ee0*/  STS.U16 [R0+0x1b800], R4 ;  /* 0x01b8000400007388 */ /* 0x0001e40000000400 */
[----:B0-----:R-:W-:-:S05]  /*6ef0*/  LOP3.LUT R0, R5, 0x50, RZ, 0x3c, !PT ;  /* 0x0000005005007812 */ /* 0x001fca00078e3cff */
[----:B------:R0:W-:Y:S04]  /*6f00*/  STL [R1+0xa54], R0 ;  /* 0x000a540001007387 */ /* 0x0001e80000100800 */
[----:B0-----:R-:W2:Y:S04]  /*6f10*/  LDL.LU R0, [R1+0x118] ;  /* 0x0001180001007983 */ /* 0x001ea80000300800 */
[----:B--2---:R0:W-:Y:S04]  /*6f20*/  STL [R1+0xa58], R0 ;  /* 0x000a580001007387 */ /* 0x0041e80000100800 */
[----:B0-----:R-:W2:Y:S04]  /*6f30*/  LDL.LU R0, [R1+0x11c] ;  /* 0x00011c0001007983 */ /* 0x001ea80000300800 */
[----:B------:R-:W3:Y:S04]  /*6f40*/  LDL.LU R26, [R1+0x110] ;  /* 0x00011000011a7983 */ /* 0x000ee80000300800 */
[----:B---3--:R0:W-:Y:S04]  /*6f50*/  STL [R1+0xa50], R26 ;  /* 0x000a501a01007387 */ /* 0x0081e80000100800 */
[----:B0-----:R-:W3:Y:S04]  /*6f60*/  LDL.LU R26, [R1+0x114] ;  /* 0x00011400011a7983 */ /* 0x001ee80000300800 */
[----:B------:R-:W4:Y:S04]  /*6f70*/  LDL.LU R27, [R1+0x3c0] ;  /* 0x0003c000011b7983 */ /* 0x000f280000300800 */
[----:B----4-:R0:W-:Y:S04]  /*6f80*/  STL [R1+0xa4c], R27 ;  /* 0x000a4c1b01007387 */ /* 0x0101e80000100800 */
[----:B------:R-:W4:Y:S04]  /*6f90*/  LDL.LU R6, [R1+0x314] ;  /* 0x0003140001067983 */ /* 0x000f280000300800 */
[----:B------:R-:W5:Y:S04]  /*6fa0*/  LDL.LU R7, [R1+0x2fc] ;  /* 0x0002fc0001077983 */ /* 0x000f680000300800 */
[----:B------:R-:W3:Y:S04]  /*6fb0*/  LDL.LU R18, [R1+0x2e8] ;  /* 0x0002e80001127983 */ /* 0x000ee80000300800 */
        /* <DEDUP_REMOVED lines=13> */
[----:B------:R-:W3:Y:S01]  /*7090*/  LDL.LU R14, [R1+0x108] ;  /* 0x00010800010e7983 */ /* 0x000ee20000300800 */
[----:B0-----:R-:W-:-:S03]  /*70a0*/  LOP3.LUT R27, R5, 0x40, RZ, 0x3c, !PT ;  /* 0x00000040051b7812 */ /* 0x001fc600078e3cff */
        /* <DEDUP_REMOVED lines=9> */
[----:B--2---:R0:W-:Y:S04]  /*7140*/  STS.U16 [R27+0x1c800], R0 ;  /* 0x01c800001b007388 */ /* 0x0041e80000000400 */
[----:B0-----:R-:W2:Y:S04]  /*7150*/  LDL.LU R0, [R1+0xa58] ;  /* 0x000a580001007983 */ /* 0x001ea80000300800 */
[----:B--2---:R0:W-:Y:S04]  /*7160*/  STS.U16 [R27+0x1d800], R0 ;  /* 0x01d800001b007388 */ /* 0x0041e80000000400 */
[----:B---3--:R1:W-:Y:S04]  /*7170*/  STS.U16 [R27+0x1e800], R26 ;  /* 0x01e8001a1b007388 */ /* 0x0083e80000000400 */
[----:B0-----:R-:W2:Y:S04]  /*7180*/  LDL.LU R0, [R1+0xa54] ;  /* 0x000a540001007983 */ /* 0x001ea80000300800 */
[----:B-1----:R-:W3:Y:S04]  /*7190*/  LDL.LU R26, [R1+0xa50] ;  /* 0x000a5000011a7983 */ /* 0x002ee80000300800 */
[----:B---3--:R0:W-:Y:S04]  /*71a0*/  STS.U16 [R27+0x1f800], R26 ;  /* 0x01f8001a1b007388 */ /* 0x0081e80000000400 */
[----:B0-----:R-:W2:Y:S04]  /*71b0*/  LDL.LU R27, [R1+0xa4c] ;  /* 0x000a4c00011b7983 */ /* 0x001ea80000300800 */
[----:B--2---:R-:W-:Y:S04]  /*71c0*/  STS.U16 [R0+0xa00], R27 ;  /* 0x000a001b00007388 */ /* 0x004fe80000000400 */
        /* <DEDUP_REMOVED lines=25> */
[----:B------:R1:W-:Y:S04]  /*7360*/  STS.U16 [R0+0x1aa00], R5 ;  /* 0x01aa000500007388 */ /* 0x0003e80000000400 */
[----:B0-----:R-:W2:Y:S04]  /*7370*/  LDL.LU R29, [R1+0xe0] ;  /* 0x0000e000011d7983 */ /* 0x001ea80000300800 */
[----:B-1----:R-:W3:Y:S04]  /*7380*/  LDL.LU R0, [R1+0x290] ;  /* 0x0002900001007983 */ /* 0x002ee80000300800 */
[----:B---3--:R0:W-:Y:S04]  /*7390*/  STL [R1+0xa1c], R0 ;  /* 0x000a1c0001007387 */ /* 0x0081e80000100800 */
[----:B0-----:R-:W3:Y:S04]  /*73a0*/  LDL.LU R0, [R1+0x294] ;  /* 0x0002940001007983 */ /* 0x001ee80000300800 */
        /* <DEDUP_REMOVED lines=20> */
[----:B------:R-:W4:Y:S04]  /*74f0*/  LDL.LU.64 R26, [R1+0xb0] ;  /* 0x0000b000011a7983 */ /* 0x000f280000300a00 */
[----:B----4-:R0:W-:Y:S04]  /*7500*/  STL.64 [R1+0xa00], R26 ;  /* 0x000a001a01007387 */ /* 0x0101e80000100a00 */
[----:B0-----:R-:W4:Y:S04]  /*7510*/  LDL.LU.64 R26, [R1+0xb8] ;  /* 0x0000b800011a7983 */ /* 0x001f280000300a00 */
[----:B----4-:R0:W-:Y:S04]  /*7520*/  STL.64 [R1+0xa08], R26 ;  /* 0x000a081a01007387 */ /* 0x0101e80000100a00 */
[----:B0-----:R-:W4:Y:S04]  /*7530*/  LDL.LU.64 R26, [R1+0xc0] ;  /* 0x0000c000011a7983 */ /* 0x001f280000300a00 */
[----:B------:R-:W0:Y:S04]  /*7540*/  S2R R5, SR_TID.X ;  /* 0x0000000000057919 */ /* 0x000e280000002100 */
[----:B----4-:R1:W-:Y:S04]  /*7550*/  STL.64 [R1+0xa10], R26 ;  /* 0x000a101a01007387 */ /* 0x0103e80000100a00 */
[----:B-1----:R-:W4:Y:S01]  /*7560*/  LDL.LU.64 R26, [R1+0xc8] ;  /* 0x0000c800011a7983 */ /* 0x002f220000300a00 */
[----:B0-----:R-:W-:-:S03]  /*7570*/  LOP3.LUT R5, R5, 0xff, RZ, 0xc0, !PT ;  /* 0x000000ff05057812 */ /* 0x001fc600078ec0ff */
[----:B----4-:R-:W-:Y:S04]  /*7580*/  STL [R1+0xa3c], R26 ;  /* 0x000a3c1a01007387 */ /* 0x010fe80000100800 */
[----:B------:R0:W-:Y:S04]  /*7590*/  STL [R1+0xa18], R27 ;  /* 0x000a181b01007387 */ /* 0x0001e80000100800 */
[----:B------:R-:W4:Y:S04]  /*75a0*/  LDL.LU.64 R6, [R1+0xa8] ;  /* 0x0000a80001067983 */ /* 0x000f280000300a00 */
[----:B------:R-:W5:Y:S01]  /*75b0*/  LDL.LU.64 R18, [R1+0xa0] ;  /* 0x0000a00001127983 */ /* 0x000f620000300a00 */
[----:B0-----:R-:W-:-:S03]  /*75c0*/  SHF.L.U32 R27, R5, 0x1, RZ ;  /* 0x00000001051b7819 */ /* 0x001fc600000006ff */
[----:B------:R-:W4:Y:S04]  /*75d0*/  LDL.LU.64 R4, [R1+0x98] ;  /* 0x0000980001047983 */ /* 0x000f280000300a00 */
[----:B------:R-:W4:Y:S01]  /*75e0*/  LDL.LU.64 R8, [R1+0x90] ;  /* 0x0000900001087983 */ /* 0x000f220000300a00 */
[----:B------:R-:W-:-:S03]  /*75f0*/  LOP3.LUT R26, R27, 0x50, RZ, 0x3c, !PT ;  /* 0x000000501b1a7812 */ /* 0x000fc600078e3cff */
[----:B------:R-:W4:Y:S04]  /*7600*/  LDL.LU.64 R2, [R1+0x88] ;  /* 0x0000880001027983 */ /* 0x000f280000300a00 */
[----:B------:R-:W4:Y:S04]  /*7610*/  LDL.LU.64 R10, [R1+0x78] ;  /* 0x00007800010a7983 */ /* 0x000f280000300a00 */
[----:B------:R-:W4:Y:S04]  /*7620*/  LDL.LU.64 R20, [R1+0x68] ;  /* 0x0000680001147983 */ /* 0x000f280000300a00 */
[----:B------:R-:W4:Y:S04]  /*7630*/  LDL.LU.64 R12, [R1+0x58] ;  /* 0x00005800010c7983 */ /* 0x000f280000300a00 */
[----:B------:R-:W4:Y:S04]  /*7640*/  LDL.LU.64 R22, [R1+0x48] ;  /* 0x0000480001167983 */ /* 0x000f280000300a00 */
[----:B------:R-:W4:Y:S04]  /*7650*/  LDL.LU.64 R14, [R1+0x38] ;  /* 0x00003800010e7983 */ /* 0x000f280000300a00 */
[----:B------:R-:W4:Y:S04]  /*7660*/  LDL.LU.64 R24, [R1+0x28] ;  /* 0x0000280001187983 */ /* 0x000f280000300a00 */
[----:B--2---:R0:W-:Y:S04]  /*7670*/  STS.U16 [R26+0x1ba00], R29 ;  /* 0x01ba001d1a007388 */ /* 0x0041e80000000400 */
[----:B------:R-:W2:Y:S04]  /*7680*/  LDL.LU.64 R16, [R1+0x18] ;  /* 0x0000180001107983 */ /* 0x000ea80000300a00 */
[----:B---3--:R1:W-:Y:S04]  /*7690*/  STS.U16 [R26+0x1ca00], R0 ;  /* 0x01ca00001a007388 */ /* 0x0083e80000000400 */
[----:B0-----:R-:W3:Y:S04]  /*76a0*/  LDL.LU.64 R28, [R1+0x8] ;  /* 0x00000800011c7983 */ /* 0x001ee80000300a00 */
[----:B-1----:R-:W2:Y:S04]  /*76b0*/  LDL.LU R0, [R1+0xa48] ;  /* 0x000a480001007983 */ /* 0x002ea80000300800 */
[----:B--2---:R0:W-:Y:S04]  /*76c0*/  STS.U16 [R26+0x1da00], R0 ;  /* 0x01da00001a007388 */ /* 0x0041e80000000400 */
[----:B0-----:R-:W2:Y:S04]  /*76d0*/  LDL.LU R0, [R1+0xa44] ;  /* 0x000a440001007983 */ /* 0x001ea80000300800 */
[----:B--2---:R0:W-:Y:S04]  /*76e0*/  STS.U16 [R26+0x1ea00], R0 ;  /* 0x01ea00001a007388 */ /* 0x0041e80000000400 */
[----:B0-----:R-:W2:Y:S01]  /*76f0*/  LDL.LU R0, [R1+0xa40] ;  /* 0x000a400001007983 */ /* 0x001ea20000300800 */
[----:B------:R-:W-:-:S03]  /*7700*/  LOP3.LUT R27, R27, 0x60, RZ, 0x3c, !PT ;  /* 0x000000601b1b7812 */ /* 0x000fc600078e3cff */
[----:B--2---:R0:W-:Y:S04]  /*7710*/  STS.U16 [R26+0x1fa00], R0 ;  /* 0x01fa00001a007388 */ /* 0x0041e80000000400 */
[----:B0-----:R-:W2:Y:S04]  /*7720*/  LDL.LU R26, [R1+0xa3c] ;  /* 0x000a3c00011a7983 */ /* 0x001ea80000300800 */
[----:B------:R-:W2:Y:S04]  /*7730*/  LDL.LU R0, [R1+0xa38] ;  /* 0x000a380001007983 */ /* 0x000ea80000300800 */
[----:B--2---:R0:W-:Y:S04]  /*7740*/  STS.U16 [R27+0xc00], R0 ;  /* 0x000c00001b007388 */ /* 0x0041e80000000400 */
[----:B0-----:R-:W2:Y:S04]  /*7750*/  LDL.LU R0, [R1+0xa34] ;  /* 0x000a340001007983 */ /* 0x001ea80000300800 */
        /* <DEDUP_REMOVED lines=14> */
[----:B--2---:R0:W2:Y:S04]  /*7840*/  LDG.E.U16 R0, [R26.64] ;  /* 0x000000061a007981 */ /* 0x0040a8000c1e1500 */
[----:B0-----:R-:W3:Y:S04]  /*7850*/  LDL.LU.64 R26, [R1+0xa10] ;  /* 0x000a1000011a7983 */ /* 0x001ee80000300a00 */
[----:B--2---:R3:W-:Y:S04]  /*7860*/  STL [R1+0xc8], R0 ;  /* 0x0000c80001007387 */ /* 0x0047e80000100800 */
[----:B---3--:R0:W2:Y:S04]  /*7870*/  LDG.E.U16 R0, [R26.64] ;  /* 0x000000061a007981 */ /* 0x0080a8000c1e1500 */
        /* <DEDUP_REMOVED lines=8> */
[----:B----4-:R0:W2:Y:S04]  /*7900*/  LDG.E.U16 R0, [R6.64] ;  /* 0x0000000606007981 */ /* 0x0100a8000c1e1500 */
[----:B---3--:R1:W3:Y:S04]  /*7910*/  LDG.E.U16 R26, [R26.64] ;  /* 0x000000061a1a7981 */ /* 0x0082e8000c1e1500 */
[----:B0-----:R-:W4:Y:S04]  /*7920*/  LDL.LU.64 R6, [R1+0x9f0] ;  /* 0x0009f00001067983 */ /* 0x001f280000300a00 */
[----:B--2---:R5:W-:Y:S04]  /*7930*/  STL [R1+0xa8], R0 ;  /* 0x0000a80001007387 */ /* 0x004be80000100800 */
[----:B-----5:R0:W2:Y:S04]  /*7940*/  LDG.E.U16 R0, [R18.64] ;  /* 0x0000000612007981 */ /* 0x0200a8000c1e1500 */
[----:B----4-:R4:W5:Y:S04]  /*7950*/  LDG.E.U16 R6, [R6.64] ;  /* 0x0000000606067981 */ /* 0x010968000c1e1500 */
[----:B0-----:R-:W3:Y:S04]  /*7960*/  LDL.LU.64 R18, [R1+0x9e8] ;  /* 0x0009e80001127983 */ /* 0x001ee80000300a00 */
[----:B--2---:R0:W-:Y:S04]  /*7970*/  STL [R1+0xa0], R0 ;  /* 0x0000a00001007387 */ /* 0x0041e80000100800 */
[----:B0-----:R0:W2:Y:S04]  /*7980*/  LDG.E.U16 R0, [R4.64] ;  /* 0x0000000604007981 */ /* 0x0010a8000c1e1500 */
[----:B0-----:R-:W3:Y:S04]  /*7990*/  LDL.LU.64 R4, [R1+0x70] ;  /* 0x0000700001047983 */ /* 0x001ee80000300a00 */
[----:B--2---:R0:W-:Y:S04]  /*79a0*/  STL [R1+0x98], R0 ;  /* 0x0000980001007387 */ /* 0x0041e80000100800 */
[----:B0-----:R0:W2:Y:S04]  /*79b0*/  LDG.E.U16 R0, [R8.64] ;  /* 0x0000000608007981 */ /* 0x0010a8000c1e1500 */
[----:B0-----:R-:W3:Y:S04]  /*79c0*/  LDL.LU.64 R8, [R1+0x9e0] ;  /* 0x0009e00001087983 */ /* 0x001ee80000300a00 */
[----:B--2---:R0:W-:Y:S04]  /*79d0*/  STL [R1+0x90], R0 ;  /* 0x0000900001007387 */ /* 0x0041e80000100800 */
[----:B0-----:R0:W2:Y:S04]  /*79e0*/  LDG.E.U16 R0, [R2.64] ;  /* 0x0000000602007981 */ /* 0x0010a8000c1e1500 */
[----:B---3--:R3:W3:Y:S04]  /*79f0*/  LDG.E.U16 R8, [R8.64] ;  /* 0x0000000608087981 */ /* 0x0086e8000c1e1500 */
        /* <DEDUP_REMOVED lines=30> */
[----:B---3--:R0:W2:Y:S04]  /*7be0*/  LDG.E.U16 R0, [R28.64] ;  /* 0x000000061c007981 */ /* 0x0080a8000c1e1500 */
[----:B0-----:R0:W3:Y:S04]  /*7bf0*/  LDG.E.U16 R29, [R24.64] ;  /* 0x00000006181d7981 */ /* 0x0010e8000c1e1500 */
[----:B------:R1:W2:Y:S04]  /*7c00*/  LDG.E.U16 R28, [R22.64] ;  /* 0x00000006161c7981 */ /* 0x0002a8000c1e1500 */
[----:B0-----:R0:W4:Y:S04]  /*7c10*/  LDG.E.U16 R24, [R20.64] ;  /* 0x0000000614187981 */ /* 0x001128000c1e1500 */
[----:B-1----:R1:W4:Y:S04]  /*7c20*/  LDG.E.U16 R22, [R2.64] ;  /* 0x0000000602167981 */ /* 0x002328000c1e1500 */
[----:B0-----:R0:W5:Y:S04]  /*7c30*/  LDG.E.U16 R20, [R18.64] ;  /* 0x0000000612147981 */ /* 0x001168000c1e1500 */
[----:B---3--:R-:W-:Y:S04]  /*7c40*/  STL [R1+0x970], R29 ;  /* 0x0009701d01007387 */ /* 0x008fe80000100800 */
[----:B--2---:R2:W-:Y:S04]  /*7c50*/  STL [R1+0x974], R28 ;  /* 0x0009741c01007387 */ /* 0x0045e80000100800 */
[----:B--2---:R-:W2:Y:S04]  /*7c60*/  LDL.LU.64 R28, [R1+0x10] ;  /* 0x00001000011c7983 */ /* 0x004ea80000300a00 */
[----:B----4-:R3:W-:Y:S04]  /*7c70*/  STL [R1+0x978], R24 ;  /* 0x0009781801007387 */ /* 0x0107e80000100800 */
[----:B---3--:R-:W3:Y:S04]  /*7c80*/  LDL.LU.64 R24, [R1+0x20] ;  /* 0x0000200001187983 */ /* 0x008ee80000300a00 */
[----:B-1----:R-:W4:Y:S04]  /*7c90*/  LDL.LU.64 R2, [R1+0x80] ;  /* 0x0000800001027983 */ /* 0x002f280000300a00 */
[----:B------:R1:W-:Y:S04]  /*7ca0*/  STL [R1+0x97c], R22 ;  /* 0x00097c1601007387 */ /* 0x0003e80000100800 */
[----:B-1----:R-:W2:Y:S04]  /*7cb0*/  LDL.LU.64 R22, [R1+0x30] ;  /* 0x0000300001167983 */ /* 0x002ea80000300a00 */
[----:B0-----:R-:W2:Y:S04]  /*7cc0*/  LDL.LU.64 R18, [R1+0x50] ;  /* 0x0000500001127983 */ /* 0x001ea80000300a00 */
[----:B----4-:R-:W4:Y:S04]  /*7cd0*/  LDG.E.U16 R3, [R2.64] ;  /* 0x0000000602037981 */ /* 0x010f28000c1e1500 */
[----:B-----5:R0:W-:Y:S04]  /*7ce0*/  STL [R1+0x980], R20 ;  /* 0x0009801401007387 */ /* 0x0201e80000100800 */
[----:B0-----:R-:W5:Y:S04]  /*7cf0*/  LDL.LU.64 R20, [R1+0x40] ;  /* 0x0000400001147983 */ /* 0x001f680000300a00 */
[----:B--2---:R5:W2:Y:S04]  /*7d00*/  LDG.E.U16 R18, [R18.64] ;  /* 0x0000000612127981 */ /* 0x004aa8000c1e1500 */
[----:B----4-:R0:W-:Y:S04]  /*7d10*/  STL [R1+0x954], R3 ;  /* 0x0009540301007387 */ /* 0x0101e80000100800 */
[----:B0-----:R-:W4:Y:S04]  /*7d20*/  LDL.LU.64 R2, [R1+0x60] ;  /* 0x0000600001027983 */ /* 0x001f280000300a00 */
[----:B------:R0:W-:Y:S04]  /*7d30*/  STL [R1+0x8], R0 ;  /* 0x0000080001007387 */ /* 0x0001e80000100800 */
[----:B-----5:R1:W5:Y:S04]  /*7d40*/  LDG.E.U16 R19, [R20.64] ;  /* 0x0000000614137981 */ /* 0x020368000c1e1500 */
[----:B0-----:R0:W2:Y:S04]  /*7d50*/  LDG.E.U16 R0, [R4.64] ;  /* 0x0000000604007981 */ /* 0x0010a8000c1e1500 */
[----:B-1----:R3:W5:Y:S04]  /*7d60*/  LDG.E.U16 R21, [R22.64] ;  /* 0x0000000616157981 */ /* 0x002768000c1e1500 */
[----:B0-----:R-:W5:Y:S04]  /*7d70*/  LDL.LU.64 R4, [R1+0x990] ;  /* 0x0009900001047983 */ /* 0x001f680000300a00 */
[----:B---3--:R0:W3:Y:S04]  /*7d80*/  LDG.E.U16 R23, [R24.64] ;  /* 0x0000000618177981 */ /* 0x0080e8000c1e1500 */
[----:B0-----:R0:W3:Y:S04]  /*7d90*/  LDG.E.U16 R25, [R28.64] ;  /* 0x000000061c197981 */ /* 0x0010e8000c1e1500 */
[----:B----4-:R-:W4:Y:S04]  /*7da0*/  LDG.E.U16 R2, [R2.64] ;  /* 0x0000000602027981 */ /* 0x010f28000c1e1500 */
[----:B0-----:R-:W0:Y:S04]  /*7db0*/  S2R R29, SR_TID.X ;  /* 0x00000000001d7919 */ /* 0x001e280000002100 */
[----:B--2---:R-:W-:Y:S04]  /*7dc0*/  STL [R1+0x958], R0 ;  /* 0x0009580001007387 */ /* 0x004fe80000100800 */
[----:B-----5:R1:W2:Y:S01]  /*7dd0*/  LDG.E.U16 R27, [R4.64] ;  /* 0x00000006041b7981 */ /* 0x0202a2000c1e1500 */
[----:B0-----:R-:W-:-:S04]  /*7de0*/  LOP3.LUT R29, R29, 0xff, RZ, 0xc0, !PT ;  /* 0x000000ff1d1d7812 */ /* 0x001fc800078ec0ff */
[----:B------:R-:W-:Y:S01]  /*7df0*/  SHF.L.U32 R29, R29, 0x1, RZ ;  /* 0x000000011d1d7819 */ /* 0x000fe200000006ff */
[----:B----4-:R-:W-:Y:S04]  /*7e00*/  STL [R1+0x95c], R2 ;  /* 0x00095c0201007387 */ /* 0x010fe80000100800 */
[----:B------:R-:W-:Y:S04]  /*7e10*/  STL [R1+0x960], R18 ;  /* 0x0009601201007387 */ /* 0x000fe80000100800 */
[----:B------:R0:W-:Y:S04]  /*7e20*/  STL [R1+0x964], R19 ;  /* 0x0009641301007387 */ /* 0x0001e80000100800 */
[----:B------:R-:W4:Y:S04]  /*7e30*/  LDL.LU R20, [R1+0x1c8] ;  /* 0x0001c80001147983 */ /* 0x000f280000300800 */
[----:B0-----:R-:W5:Y:S04]  /*7e40*/  LDL.LU R19, [R1+0x88] ;  /* 0x0000880001137983 */ /* 0x001f680000300800 */
[----:B------:R-:W2:Y:S04]  /*7e50*/  LDL.LU R18, [R1+0x78] ;  /* 0x0000780001127983 */ /* 0x000ea80000300800 */
[----:B------:R-:W2:Y:S04]  /*7e60*/  LDL.LU R2, [R1+0x68] ;  /* 0x0000680001027983 */ /* 0x000ea80000300800 */
[----:B------:R-:W2:Y:S04]  /*7e70*/  LDL.LU R0, [R1+0x58] ;  /* 0x0000580001007983 */ /* 0x000ea80000300800 */
[----:B------:R-:W2:Y:S04]  /*7e80*/  LDL.LU R3, [R1+0x48] ;  /* 0x0000480001037983 */ /* 0x000ea80000300800 */
[----:B------:R0:W-:Y:S04]  /*7e90*/  STL [R1+0x968], R21 ;  /* 0x0009681501007387 */ /* 0x0001e80000100800 */
[----:B0-----:R-:W2:Y:S04]  /*7ea0*/  LDL.LU R21, [R1+0x148] ;  /* 0x0001480001157983 */ /* 0x001ea80000300800 */
[----:B---3--:R0:W-:Y:S04]  /*7eb0*/  STL [R1+0x96c], R23 ;  /* 0x00096c1701007387 */ /* 0x0081e80000100800 */
[----:B-1----:R-:W3:Y:S04]  /*7ec0*/  LDL.LU.64 R4, [R1+0x988] ;  /* 0x0009880001047983 */ /* 0x002ee80000300a00 */
[----:B------:R-:W2:Y:S04]  /*7ed0*/  LDL.LU R17, [R1+0x158] ;  /* 0x0001580001117983 */ /* 0x000ea80000300800 */
[----:B------:R-:W2:Y:S04]  /*7ee0*/  LDL.LU R15, [R1+0x164] ;  /* 0x00016400010f7983 */ /* 0x000ea80000300800 */
[----:B------:R-:W2:Y:S01]  /*7ef0*/  LDL.LU R13, [R1+0x17c] ;  /* 0x00017c00010d7983 */ /* 0x000ea20000300800 */
[----:B0-----:R-:W-:-:S03]  /*7f00*/  LOP3.LUT R23, R29, 0x60, RZ, 0x3c, !PT ;  /* 0x000000601d177812 */ /* 0x001fc600078e3cff */
[----:B------:R-:W2:Y:S04]  /*7f10*/  LDL.LU R11, [R1+0x188] ;  /* 0x00018800010b7983 */ /* 0x000ea80000300800 */
[----:B------:R-:W2:Y:S04]  /*7f20*/  LDL.LU R22, [R1+0x38] ;  /* 0x0000380001167983 */ /* 0x000ea80000300800 */
[----:B------:R-:W2:Y:S04]  /*7f30*/  LDL.LU R24, [R1+0x28] ;  /* 0x0000280001187983 */ /* 0x000ea80000300800 */
[----:B------:R-:W2:Y:S04]  /*7f40*/  LDL.LU R28, [R1+0x18] ;  /* 0x00001800011c7983 */ /* 0x000ea80000300800 */
[----:B------:R-:W2:Y:S04]  /*7f50*/  LDL.LU R29, [R1+0xc] ;  /* 0x00000c00011d7983 */ /* 0x000ea80000300800 */
[----:B------:R-:W2:Y:S04]  /*7f60*/  LDL.LU R9, [R1+0x1a4] ;  /* 0x0001a40001097983 */ /* 0x000ea80000300800 */
[----:B------:R-:W2:Y:S04]  /*7f70*/  LDL.LU R7, [R1+0x1b0] ;  /* 0x0001b00001077983 */ /* 0x000ea80000300800 */
[----:B----4-:R0:W-:Y:S04]  /*7f80*/  STS.U16 [R23+0x8c00], R20 ;  /* 0x008c001417007388 */ /* 0x0101e80000000400 */
[----:B---3--:R1:W3:Y:S04]  /*7f90*/  LDG.E.U16 R4, [R4.64] ;  /* 0x0000000604047981 */ /* 0x0082e8000c1e1500 */
[----:B-1----:R-:W4:Y:S04]  /*7fa0*/  LDL.LU R5, [R1+0x8] ;  /* 0x0000080001057983 */ /* 0x002f280000300800 */
[----:B0-----:R-:W3:Y:S04]  /*7fb0*/  LDL.LU R20, [R1+0x980] ;  /* 0x0009800001147983 */ /* 0x001ee80000300800 */
[----:B--2---:R-:W-:Y:S04]  /*7fc0*/  STS.U16 [R23+0x9c00], R7 ;  /* 0x009c000717007388 */ /* 0x004fe80000000400 */
[----:B------:R-:W-:Y:S04]  /*7fd0*/  STS.U16 [R23+0xac00], R9 ;  /* 0x00ac000917007388 */ /* 0x000fe80000000400 */
[----:B------:R-:W-:Y:S04]  /*7fe0*/  STS.U16 [R23+0xbc00], R11 ;  /* 0x00bc000b17007388 */ /* 0x000fe80000000400 */
[----:B------:R-:W-:Y:S04]  /*7ff0*/  STS.U16 [R23+0xcc00], R13 ;  /* 0x00cc000d17007388 */ /* 0x000fe80000000400 */
[----:B------:R-:W-:Y:S04]  /*8000*/  STS.U16 [R23+0xdc00], R15 ;  /* 0x00dc000f17007388 */ /* 0x000fe80000000400 */
[----:B------:R-:W-:Y:S04]  /*8010*/  STS.U16 [R23+0xec00], R17 ;  /* 0x00ec001117007388 */ /* 0x000fe80000000400 */
[----:B------:R0:W-:Y:S04]  /*8020*/  STS.U16 [R23+0xfc00], R21 ;  /* 0x00fc001517007388 */ /* 0x0001e80000000400 */
[----:B-----5:R1:W-:Y:S04]  /*8030*/  STS.U16 [R23+0x10c00], R19 ;  /* 0x010c001317007388 */ /* 0x0203e80000000400 */
[----:B------:R2:W-:Y:S04]  /*8040*/  STS.U16 [R23+0x11c00], R18 ;  /* 0x011c001217007388 */ /* 0x0005e80000000400 */
[----:B0-----:R-:W5:Y:S04]  /*8050*/  LDL.LU R21, [R1+0x328] ;  /* 0x0003280001157983 */ /* 0x001f680000300800 */
[----:B-1----:R-:W3:Y:S04]  /*8060*/  LDL.LU R19, [R1+0x30c] ;  /* 0x00030c0001137983 */ /* 0x002ee80000300800 */
[----:B------:R0:W-:Y:S04]  /*8070*/  STS.U16 [R23+0x12c00], R2 ;  /* 0x012c000217007388 */ /* 0x0001e80000000400 */
[----:B--2---:R-:W2:Y:S04]  /*8080*/  LDL.LU R18, [R1+0x2f4] ;  /* 0x0002f40001127983 */ /* 0x004ea80000300800 */
[----:B------:R1:W-:Y:S04]  /*8090*/  STS.U16 [R23+0x13c00], R0 ;  /* 0x013c000017007388 */ /* 0x0003e80000000400 */
[----:B0-----:R-:W2:Y:S04]  /*80a0*/  LDL.LU R2, [R1+0x2d8] ;  /* 0x0002d80001027983 */ /* 0x001ea80000300800 */
[----:B------:R0:W-:Y:S04]  /*80b0*/  STS.U16 [R23+0x14c00], R3 ;  /* 0x014c000317007388 */ /* 0x0001e80000000400 */
[----:B-1----:R-:W2:Y:S04]  /*80c0*/  LDL.LU R0, [R1+0x1c4] ;  /* 0x0001c40001007983 */ /* 0x002ea80000300800 */
[----:B0-----:R-:W2:Y:S04]  /*80d0*/  LDL.LU R3, [R1+0x198] ;  /* 0x0001980001037983 */ /* 0x001ea80000300800 */
[----:B------:R-:W2:Y:S04]  /*80e0*/  LDL.LU R7, [R1+0xb0] ;  /* 0x0000b00001077983 */ /* 0x000ea80000300800 */
[----:B------:R-:W2:Y:S04]  /*80f0*/  LDL.LU R9, [R1+0xa8] ;  /* 0x0000a80001097983 */ /* 0x000ea80000300800 */
[----:B------:R-:W2:Y:S04]  /*8100*/  LDL.LU R11, [R1+0xa0] ;  /* 0x0000a000010b7983 */ /* 0x000ea80000300800 */
[----:B------:R-:W2:Y:S04]  /*8110*/  LDL.LU R13, [R1+0x98] ;  /* 0x00009800010d7983 */ /* 0x000ea80000300800 */
[----:B------:R-:W2:Y:S04]  /*8120*/  LDL.LU R15, [R1+0x90] ;  /* 0x00009000010f7983 */ /* 0x000ea80000300800 */
[----:B------:R0:W-:Y:S04]  /*8130*/  STS.U16 [R23+0x15c00], R22 ;  /* 0x015c001617007388 */ /* 0x0001e80000000400 */
[----:B------:R1:W-:Y:S04]  /*8140*/  STS.U16 [R23+0x16c00], R24 ;  /* 0x016c001817007388 */ /* 0x0003e80000000400 */
[----:B------:R1:W-:Y:S04]  /*8150*/  STS.U16 [R23+0x17c00], R28 ;  /* 0x017c001c17007388 */ /* 0x0003e80000000400 */
[----:B0-----:R-:W2:Y:S04]  /*8160*/  LDL.LU R22, [R1+0x97c] ;  /* 0x00097c0001167983 */ /* 0x001ea80000300800 */
[----:B-1----:R-:W2:Y:S04]  /*8170*/  LDL.LU R24, [R1+0x978] ;  /* 0x0009780001187983 */ /* 0x002ea80000300800 */
[----:B------:R-:W2:Y:S04]  /*8180*/  LDL.LU R28, [R1+0x974] ;  /* 0x00097400011c7983 */ /* 0x000ea80000300800 */
[----:B------:R0:W-:Y:S04]  /*8190*/  STS.U16 [R23+0x18c00], R29 ;  /* 0x018c001d17007388 */ /* 0x0001e80000000400 */
[----:B0-----:R-:W2:Y:S04]  /*81a0*/  LDL.LU R29, [R1+0x970] ;  /* 0x00097000011d7983 */ /* 0x001ea80000300800 */
[----:B------:R-:W0:Y:S02]  /*81b0*/  S2R R17, SR_TID.X ;  /* 0x0000000000117919 */ /* 0x000e240000002100 */
[----:B0-----:R-:W-:-:S02]  /*81c0*/  LOP3.LUT R17, R17, 0xff, RZ, 0xc0, !PT ;  /* 0x000000ff11117812 */ /* 0x001fc400078ec0ff */
[----:B----4-:R-:W-:Y:S04]  /*81d0*/  STS.U16 [R23+0x19c00], R5 ;  /* 0x019c000517007388 */ /* 0x010fe80000000400 */
[----:B--2---:R0:W-:Y:S04]  /*81e0*/  STS.U16 [R23+0x1ac00], R29 ;  /* 0x01ac001d17007388 */ /* 0x0041e80000000400 */
[----:B------:R1:W-:Y:S04]  /*81f0*/  STS.U16 [R23+0x1bc00], R28 ;  /* 0x01bc001c17007388 */ /* 0x0003e80000000400 */
[----:B------:R2:W-:Y:S01]  /*8200*/  STS.U16 [R23+0x1cc00], R24 ;  /* 0x01cc001817007388 */ /* 0x0005e20000000400 */
[----:B0-----:R-:W-:-:S03]  /*8210*/  SHF.L.U32 R29, R17, 0x1, RZ ;  /* 0x00000001111d7819 */ /* 0x001fc600000006ff */
[----:B------:R0:W-:Y:S04]  /*8220*/  STS.U16 [R23+0x1dc00], R22 ;  /* 0x01dc001617007388 */ /* 0x0001e80000000400 */
[----:B-1----:R-:W4:Y:S01]  /*8230*/  LDL.LU R28, [R1+0xb8] ;  /* 0x0000b800011c7983 */ /* 0x002f220000300800 */
[----:B------:R-:W-:-:S03]  /*8240*/  LOP3.LUT R5, R29, 0x70, RZ, 0x3c, !PT ;  /* 0x000000701d057812 */ /* 0x000fc600078e3cff */
[----:B--2---:R-:W2:Y:S04]  /*8250*/  LDL.LU R24, [R1+0xc0] ;  /* 0x0000c00001187983 */ /* 0x004ea80000300800 */
[----:B0-----:R-:W2:Y:S04]  /*8260*/  LDL.LU R22, [R1+0xc8] ;  /* 0x0000c80001167983 */ /* 0x001ea80000300800 */
[----:B---3--:R0:W-:Y:S04]  /*8270*/  STS.U16 [R23+0x1ec00], R20 ;  /* 0x01ec001417007388 */ /* 0x0081e80000000400 */
[----:B------:R1:W-:Y:S04]  /*8280*/  STS.U16 [R23+0x1fc00], R26 ;  /* 0x01fc001a17007388 */ /* 0x0003e80000000400 */
[----:B0-----:R-:W3:Y:S04]  /*8290*/  LDL.LU R20, [R1+0x14c] ;  /* 0x00014c0001147983 */ /* 0x001ee80000300800 */
[----:B-1----:R-:W2:Y:S04]  /*82a0*/  LDL.LU R23, [R1+0x96c] ;  /* 0x00096c0001177983 */ /* 0x002ea80000300800 */
[----:B------:R-:W2:Y:S04]  /*82b0*/  LDL.LU R26, [R1+0x16c] ;  /* 0x00016c00011a7983 */ /* 0x000ea80000300800 */
[----:B-----5:R0:W-:Y:S04]  /*82c0*/  STS.U16 [R5+0xe00], R21 ;  /* 0x000e001505007388 */ /* 0x0201e80000000400 */
[----:B------:R1:W-:Y:S04]  /*82d0*/  STS.U16 [R5+0x1e00], R19 ;  /* 0x001e001305007388 */ /* 0x0003e80000000400 */
[----:B------:R5:W-:Y:S04]  /*82e0*/  STS.U16 [R5+0x2e00], R18 ;  /* 0x002e001205007388 */ /* 0x000be80000000400 */
[----:B0-----:R-:W4:Y:S04]  /*82f0*/  LDL.LU R21, [R1+0x968] ;  /* 0x0009680001157983 */ /* 0x001f280000300800 */
[----:B-1----:R-:W4:Y:S04]  /*8300*/  LDL.LU R19, [R1+0x964] ;  /* 0x0009640001137983 */ /* 0x002f280000300800 */
[----:B-----5:R-:W5:Y:S04]  /*8310*/  LDL.LU R18, [R1+0x960] ;  /* 0x0009600001127983 */ /* 0x020f680000300800 */
[----:B------:R0:W-:Y:S04]  /*8320*/  STS.U16 [R5+0x3e00], R2 ;  /* 0x003e000205007388 */ /* 0x0001e80000000400 */
[----:B------:R1:W-:Y:S04]  /*8330*/  STS.U16 [R5+0x4e00], R0 ;  /* 0x004e000005007388 */ /* 0x0003e80000000400 */
[----:B------:R1:W-:Y:S04]  /*8340*/  STS.U16 [R5+0x5e00], R3 ;  /* 0x005e000305007388 */ /* 0x0003e80000000400 */
[----:B0-----:R-:W5:Y:S04]  /*8350*/  LDL.LU R2, [R1+0x95c] ;  /* 0x00095c0001027983 */ /* 0x001f680000300800 */
[----:B-1----:R-:W5:Y:S04]  /*8360*/  LDL.LU R0, [R1+0x958] ;  /* 0x0009580001007983 */ /* 0x002f680000300800 */
[----:B------:R-:W5:Y:S04]  /*8370*/  LDL.LU R3, [R1+0x954] ;  /* 0x0009540001037983 */ /* 0x000f680000300800 */
[----:B--2---:R-:W-:Y:S04]  /*8380*/  STS.U16 [R5+0x6e00], R26 ;  /* 0x006e001a05007388 */ /* 0x004fe80000000400 */
[----:B---3--:R-:W-:Y:S04]  /*8390*/  STS.U16 [R5+0x7e00], R20 ;  /* 0x007e001405007388 */ /* 0x008fe80000000400 */
[----:B------:R-:W-:Y:S04]  /*83a0*/  STS.U16 [R5+0x8e00], R22 ;  /* 0x008e001605007388 */ /* 0x000fe80000000400 */
[----:B------:R-:W-:Y:S04]  /*83b0*/  STS.U16 [R5+0x9e00], R24 ;  /* 0x009e001805007388 */ /* 0x000fe80000000400 */
[----:B----4-:R-:W-:Y:S04]  /*83c0*/  STS.U16 [R5+0xae00], R28 ;  /* 0x00ae001c05007388 */ /* 0x010fe80000000400 */
[----:B------:R-:W-:Y:S04]  /*83d0*/  STS.U16 [R5+0xbe00], R7 ;  /* 0x00be000705007388 */ /* 0x000fe80000000400 */
[----:B------:R-:W-:Y:S04]  /*83e0*/  STS.U16 [R5+0xce00], R9 ;  /* 0x00ce000905007388 */ /* 0x000fe80000000400 */
[----:B------:R-:W-:Y:S04]  /*83f0*/  STS.U16 [R5+0xde00], R11 ;  /* 0x00de000b05007388 */ /* 0x000fe80000000400 */
[----:B------:R-:W-:Y:S04]  /*8400*/  STS.U16 [R5+0xee00], R13 ;  /* 0x00ee000d05007388 */ /* 0x000fe80000000400 */
[----:B------:R-:W-:Y:S04]  /*8410*/  STS.U16 [R5+0xfe00], R15 ;  /* 0x00fe000f05007388 */ /* 0x000fe80000000400 */
[----:B-----5:R0:W-:Y:S04]  /*8420*/  STS.U16 [R5+0x10e00], R3 ;  /* 0x010e000305007388 */ /* 0x0201e80000000400 */
[----:B------:R1:W-:Y:S04]  /*8430*/  STS.U16 [R5+0x11e00], R0 ;  /* 0x011e000005007388 */ /* 0x0003e80000000400 */
[----:B------:R2:W-:Y:S01]  /*8440*/  STS.U16 [R5+0x12e00], R2 ;  /* 0x012e000205007388 */ /* 0x0005e20000000400 */
[----:B0-----:R-:W-:-:S02]  /*8450*/  MOV R3, 0xff800000 ;  /* 0xff80000000037802 */ /* 0x001fc40000000f00 */
[----:B-1----:R-:W-:Y:S01]  /*8460*/  MOV R0, 0xff800000 ;  /* 0xff80000000007802 */ /* 0x002fe20000000f00 */
[----:B--2---:R-:W-:-:S05]  /*8470*/  IMAD.MOV.U32 R2, RZ, RZ, 0x3f800000 ;  /* 0x3f800000ff027424 */ /* 0x004fca00078e00ff */
[----:B------:R0:W-:Y:S04]  /*8480*/  STL [R1+0x714], R2 ;  /* 0x0007140201007387 */ /* 0x0001e80000100800 */
[----:B------:R-:W-:Y:S01]  /*8490*/  STL [R1+0x6c0], R0 ;  /* 0x0006c00001007387 */ /* 0x000fe20000100800 */
[----:B0-----:R-:W-:-:S03]  /*84a0*/  MOV R2, 0xff800000 ;  /* 0xff80000000027802 */ /* 0x001fc60000000f00 */
[----:B------:R0:W-:Y:S04]  /*84b0*/  STL [R1+0x6c4], R3 ;  /* 0x0006c40301007387 */ /* 0x0001e80000100800 */
[----:B------:R1:W-:Y:S04]  /*84c0*/  STL [R1+0x6c8], R2 ;  /* 0x0006c80201007387 */ /* 0x0003e80000100800 */
[----:B------:R2:W-:Y:S01]  /*84d0*/  STL [R1+0x6cc], R0 ;  /* 0x0006cc0001007387 */ /* 0x0005e20000100800 */
[----:B0-----:R-:W-:Y:S01]  /*84e0*/  IMAD.MOV.U32 R3, RZ, RZ, 0x3f800000 ;  /* 0x3f800000ff037424 */ /* 0x001fe200078e00ff */
[----:B-1----:R-:W-:-:S04]  /*84f0*/  MOV R2, 0x3f800000 ;  /* 0x3f80000000027802 */ /* 0x002fc80000000f00 */
[----:B------:R-:W-:Y:S01]  /*8500*/  STL [R1+0x718], R3 ;  /* 0x0007180301007387 */ /* 0x000fe20000100800 */
[----:B--2---:R-:W-:-:S03]  /*8510*/  MOV R0, 0x3f800000 ;  /* 0x3f80000000007802 */ /* 0x004fc60000000f00 */
[----:B------:R-:W-:Y:S04]  /*8520*/  STL [R1+0x71c], R2 ;  /* 0x00071c0201007387 */ /* 0x000fe80000100800 */
[----:B------:R-:W-:Y:S04]  /*8530*/  STL [R1+0x4b0], RZ ;  /* 0x0004b0ff01007387 */ /* 0x000fe80000100800 */
[----:B------:R0:W-:Y:S04]  /*8540*/  STL [R1+0x720], R0 ;  /* 0x0007200001007387 */ /* 0x0001e80000100800 */
[----:B------:R-:W-:Y:S04]  /*8550*/  STL [R1+0x4b4], RZ ;  /* 0x0004b4ff01007387 */ /* 0x000fe80000100800 */
        /* <DEDUP_REMOVED lines=227> */
[----:B------:R-:W0:Y:S04]  /*9390*/  S2R R15, SR_CTAID.X ;  /* 0x00000000000f7919 */ /* 0x000e280000002500 */
        /* <DEDUP_REMOVED lines=19> */
[----:B------:R-:W-:Y:S01]  /*94d0*/  STL [R1+0x5f0], RZ ;  /* 0x0005f0ff01007387 */ /* 0x000fe20000100800 */
[----:B0-----:R-:W-:-:S03]  /*94e0*/  SHF.L.U32 R0, R15, 0x8, RZ ;  /* 0x000000080f007819 */ /* 0x001fc600000006ff */
[----:B------:R-:W-:Y:S04]  /*94f0*/  STL [R1+0x5f4], RZ ;  /* 0x0005f4ff01007387 */ /* 0x000fe80000100800 */
[----:B------:R-:W-:Y:S04]  /*9500*/  STL [R1+0x5f8], RZ ;  /* 0x0005f8ff01007387 */ /* 0x000fe80000100800 */
[----:B------:R-:W-:Y:S04]  /*9510*/  STL [R1+0x5fc], RZ ;  /* 0x0005fcff01007387 */ /* 0x000fe80000100800 */
[----:B------:R-:W0:Y:S04]  /*9520*/  S2R R28, SR_TID.X ;  /* 0x00000000001c7919 */ /* 0x000e280000002100 */
[----:B------:R-:W-:Y:S01]  /*9530*/  STL [R1+0x610], RZ ;  /* 0x000610ff01007387 */ /* 0x000fe20000100800 */
[----:B------:R-:W-:-:S03]  /*9540*/  IADD3 R2, R0, 0x100, RZ ;  /* 0x0000010000027810 */ /* 0x000fc60007ffe0ff */
[----:B------:R-:W-:Y:S04]  /*9550*/  STL [R1+0x614], RZ ;  /* 0x000614ff01007387 */ /* 0x000fe80000100800 */
[----:B------:R-:W-:Y:S04]  /*9560*/  STL [R1+0x618], RZ ;  /* 0x000618ff01007387 */ /* 0x000fe80000100800 */
[----:B------:R-:W-:Y:S01]  /*9570*/  STL [R1+0x61c], RZ ;  /* 0x00061cff01007387 */ /* 0x000fe20000100800 */
[----:B------:R-:W-:-:S03]  /*9580*/  ISETP.GE.AND P0, PT, R2, 0x1, PT ;  /* 0x000000010200780c */ /* 0x000fc60003f06270 */
        /* <DEDUP_REMOVED lines=8> */
[----:B------:R2:W-:Y:S04]  /*9610*/  STS.U16 [R5+0x1be00], R12 ;  /* 0x01be000c05007388 */ /* 0x0005e80000000400 */
[----:B------:R-:W-:Y:S01]  /*9620*/  STS.U16 [R5+0x1ce00], R10 ;  /* 0x01ce000a05007388 */ /* 0x000fe20000000400 */
[----:B0-----:R-:W-:-:S03]  /*9630*/  SHF.L.U32 R11, R28, 0x3, RZ ;  /* 0x000000031c0b7819 */ /* 0x001fc600000006ff */
[----:B------:R-:W-:Y:S01]  /*9640*/  STS.U16 [R5+0x1de00], R8 ;  /* 0x01de000805007388 */ /* 0x000fe20000000400 */
[C---:B-1----:R-:W-:Y:S01]  /*9650*/  IMAD.SHL.U32 R14, R28.reuse, 0x2, RZ ;  /* 0x000000021c0e7824 */ /* 0x042fe200078e00ff */
[C---:B--2---:R-:W-:Y:S02]  /*9660*/  LOP3.LUT R12, R28.reuse, 0x1c, RZ, 0xc0, !PT ;  /* 0x0000001c1c0c7812 */ /* 0x044fe400078ec0ff */
[----:B------:R-:W-:Y:S04]  /*9670*/  STS.U16 [R5+0x1ee00], R6 ;  /* 0x01ee000605007388 */ /* 0x000fe80000000400 */
[----:B------:R0:W-:Y:S02]  /*9680*/  STS.U16 [R5+0x1fe00], R4 ;  /* 0x01fe000405007388 */ /* 0x0001e40000000400 */
[----:B0-----:R-:W-:Y:S01]  /*9690*/  LOP3.LUT R4, R28, 0xe0, RZ, 0xc0, !PT ;  /* 0x000000e01c047812 */ /* 0x001fe200078ec0ff */
[----:B------:R-:W-:Y:S05]  /*96a0*/  @!P0 BRA `(.L_x_0) ;  /* 0x0001572000008947 */ /* 0x000fea0003800000 */
[----:B------:R-:W-:Y:S01]  /*96b0*/  SHF.R.U32.HI R10, RZ, 0x5, R28 ;  /* 0x00000005ff0a7819 */ /* 0x000fe2000001161c */
[----:B------:R-:W0:Y:S01]  /*96c0*/  S2R R15, SR_CTAID.Y ;  /* 0x00000000000f7919 */ /* 0x000e220000002600 */
[----:B------:R-:W-:Y:S01]  /*96d0*/  MOV R5, c[0x0][0x1b8] ;  /* 0x00006e0000057a02 */ /* 0x000fe20000000f00 */
[----:B------:R-:W-:Y:S01]  /*96e0*/  IMAD R3, R17, c[0x0][0x1a8], RZ ;  /* 0x00006a0011037a24 */ /* 0x000fe200078e02ff */
[----:B------:R-:W-:-:S02]  /*96f0*/  SGXT.U32 R10, R10, 0x3 ;  /* 0x000000030a0a781a */ /* 0x000fc40000000000 */
[----:B------:R-:W-:Y:S02]  /*9700*/  SHF.R.U32.HI R4, RZ, 0x1, R4 ;  /* 0x00000001ff047819 */ /* 0x000fe40000011604 */
[----:B------:R-:W-:Y:S01]  /*9710*/  LOP3.LUT R20, R28, 0x1f, RZ, 0xc0, !PT ;  /* 0x0000001f1c147812 */ /* 0x000fe200078ec0ff */
[----:B------:R-:W-:Y:S01]  /*9720*/  IMAD R10, R10, c[0x0][0x1b8], RZ ;  /* 0x00006e000a0a7a24 */ /* 0x000fe200078e02ff */
[----:B------:R-:W-:Y:S02]  /*9730*/  LEA.HI R4, R12, R4, RZ, 0x1e ;  /* 0x000000040c047211 */ /* 0x000fe400078ff0ff */
[----:B------:R-:W-:Y:S01]  /*9740*/  SHF.L.U32 R9, R3, 0x1, RZ ;  /* 0x0000000103097819 */ /* 0x000fe200000006ff */
[----:B------:R-:W-:Y:S01]  /*9750*/  IMAD R20, R20, c[0x0][0x1b4], RZ ;  /* 0x00006d0014147a24 */ /* 0x000fe200078e02ff */
[----:B------:R-:W-:Y:S01]  /*9760*/  LEA R7, R5, R10, 0x3 ;  /* 0x0000000a05077211 */ /* 0x000fe200078e18ff */
[----:B------:R-:W-:Y:S01]  /*9770*/  IMAD.HI R3, R3, 0x2, RZ ;  /* 0x0000000203037827 */ /* 0x000fe200078e02ff */
[----:B------:R-:W-:-:S02]  /*9780*/  IADD3 R25, R0, R4, RZ ;  /* 0x0000000400197210 */ /* 0x000fc40007ffe0ff */
[----:B------:R-:W-:Y:S01]  /*9790*/  LOP3.LUT R19, R14, 0x10, RZ, 0xc0, !PT ;  /* 0x000000100e137812 */ /* 0x000fe200078ec0ff */
[----:B------:R-:W-:Y:S01]  /*97a0*/  IMAD R13, R5, 0x8, R7 ;  /* 0x00000008050d7824 */ /* 0x000fe200078e0207 */
[C---:B------:R-:W-:Y:S01]  /*97b0*/  LOP3.LUT R14, R28.reuse, 0x7, RZ, 0xc0, !PT ;  /* 0x000000071c0e7812 */ /* 0x040fe200078ec0ff */
[----:B------:R-:W-:Y:S01]  /*97c0*/  IMAD.SHL.U32 R4, R28, 0x100, RZ ;  /* 0x000001001c047824 */ /* 0x000fe200078e00ff */
[----:B------:R-:W-:Y:S01]  /*97d0*/  LOP3.LUT R18, R11, 0x30, RZ, 0xc0, !PT ;  /* 0x000000300b127812 */ /* 0x000fe200078ec0ff */
[----:B------:R-:W-:Y:S01]  /*97e0*/  STL [R1+0x988], R25 ;  /* 0x0009881901007387 */ /* 0x000fe20000100800 */
[----:B------:R-:W-:Y:S01]  /*97f0*/  LEA R17, R5, R13, 0x3 ;  /* 0x0000000d05117211 */ /* 0x000fe200078e18ff */
[C---:B0-----:R-:W-:Y:S01]  /*9800*/  IMAD R2, R15.reuse, c[0x0][0x1a0], RZ ;  /* 0x000068000f027a24 */ /* 0x041fe200078e02ff */
[----:B------:R-:W-:Y:S01]  /*9810*/  SHF.L.U32 R11, R20, 0x1, RZ ;  /* 0x00000001140b7819 */ /* 0x000fe200000006ff */
[----:B------:R-:W-:Y:S01]  /*9820*/  IMAD R0, R15, c[0x0][0x1b0], RZ ;  /* 0x00006c000f007a24 */ /* 0x000fe200078e02ff */
[----:B------:R-:W-:Y:S01]  /*9830*/  LEA R18, R14, R18, 0x6 ;  /* 0x000000120e127211 */ /* 0x000fe200078e30ff */
[----:B------:R-:W-:Y:S01]  /*9840*/  IMAD R8, R5, 0x8, R17 ;  /* 0x0000000805087824 */ /* 0x000fe200078e0211 */
[C---:B------:R-:W-:Y:S01]  /*9850*/  SHF.L.U32 R6, R2.reuse, 0x1, RZ ;  /* 0x0000000102067819 */ /* 0x040fe200000006ff */
[----:B------:R-:W-:Y:S01]  /*9860*/  IMAD.HI R2, R2, 0x2, RZ ;  /* 0x0000000202027827 */ /* 0x000fe200078e02ff */
[----:B------:R-:W-:-:S02]  /*9870*/  LOP3.LUT R19, R19, 0xe0, R28, 0xf8, !PT ;  /* 0x000000e013137812 */ /* 0x000fc400078ef81c */
[----:B------:R-:W-:Y:S01]  /*9880*/  LEA R12, R5, R8, 0x3 ;  /* 0x00000008050c7211 */ /* 0x000fe200078e18ff */
[----:B------:R-:W-:Y:S01]  /*9890*/  IMAD R21, R14, 0x210, RZ ;  /* 0x000002100e157824 */ /* 0x000fe200078e02ff */
[----:B------:R-:W-:Y:S01]  /*98a0*/  IADD3 R22, P0, P1, R9, c[0x0][0x168], R6 ;  /* 0x00005a0009167a10 */ /* 0x000fe2000791e006 */
[----:B------:R-:W-:Y:S01]  /*98b0*/  IMAD.HI R14, R20, 0x2, RZ ;  /* 0x00000002140e7827 */ /* 0x000fe200078e02ff */
[----:B------:R-:W-:Y:S02]  /*98c0*/  LEA R16, R5, R12, 0x3 ;  /* 0x0000000c05107211 */ /* 0x000fe400078e18ff */
[C---:B------:R-:W-:Y:S01]  /*98d0*/  SHF.L.U32 R6, R0.reuse, 0x1, RZ ;  /* 0x0000000100067819 */ /* 0x040fe200000006ff */
[----:B------:R-:W-:Y:S01]  /*98e0*/  IMAD.HI R0, R0, 0x2, RZ ;  /* 0x0000000200007827 */ /* 0x000fe200078e02ff */
[----:B------:R-:W-:Y:S02]  /*98f0*/  IADD3.X R23, R3, c[0x0][0x16c], R2, P0, P1 ;  /* 0x00005b0003177a10 */ /* 0x000fe400007e2402 */
[----:B------:R-:W-:-:S02]  /*9900*/  LEA R2, R5, R16, 0x3 ;  /* 0x0000001005027211 */ /* 0x000fc400078e18ff */
[----:B------:R-:W-:Y:S01]  /*9910*/  IADD3 R6, P0, P1, R11, c[0x0][0x170], R6 ;  /* 0x00005c000b067a10 */ /* 0x000fe2000791e006 */
[----:B------:R-:W-:Y:S01]  /*9920*/  STL.64 [R1+0x6b0], R22 ;  /* 0x0006b01601007387 */ /* 0x000fe20000100a00 */
[----:B------:R-:W-:Y:S02]  /*9930*/  LEA R9, R5, R2, 0x3 ;  /* 0x0000000205097211 */ /* 0x000fe400078e18ff */
[----:B------:R-:W-:Y:S01]  /*9940*/  LOP3.LUT R4, R4, 0x1000, RZ, 0xc0, !PT ;  /* 0x0000100004047812 */ /* 0x000fe200078ec0ff */
[----:B------:R0:W-:Y:S01]  /*9950*/  STL.64 [R1+0x990], R22 ;  /* 0x0009901601007387 */ /* 0x0001e20000100a00 */
[----:B------:R-:W-:Y:S01]  /*9960*/  LOP3.LUT R19, R21, R19, RZ, 0x3c, !PT ;  /* 0x0000001315137212 */ /* 0x000fe200078e3cff */
[----:B------:R-:W-:Y:S01]  /*9970*/  IMAD R15, R5, 0x8, R9 ;  /* 0x00000008050f7824 */ /* 0x000fe200078e0209 */
[----:B------:R-:W-:Y:S02]  /*9980*/  IADD3.X R0, R14, c[0x0][0x174], R0, P0, P1 ;  /* 0x00005d000e007a10 */ /* 0x000fe400007e2400 */
[----:B------:R-:W-:-:S02]  /*9990*/  IADD3 R19, R4, R19, RZ ;  /* 0x0000001304137210 */ /* 0x000fc40007ffe0ff */
[----:B------:R-:W-:Y:S02]  /*99a0*/  LEA R3, R5, R15, 0x3 ;  /* 0x0000000f05037211 */ /* 0x000fe400078e18ff */
[-C--:B------:R-:W-:Y:S01]  /*99b0*/  LEA R26, P1, R7, R6.reuse, 0x1 ;  /* 0x00000006071a7211 */ /* 0x080fe200078208ff */
[----:B------:R-:W-:Y:S01]  /*99c0*/  STL [R1+0x400], R19 ;  /* 0x0004001301007387 */ /* 0x000fe20000100800 */
[C---:B0-----:R-:W-:Y:S01]  /*99d0*/  LEA R22, P0, R10.reuse, R6, 0x1 ;  /* 0x000000060a167211 */ /* 0x041fe200078008ff */
[----:B------:R-:W-:Y:S01]  /*99e0*/  IMAD R11, R5, 0x8, R3 ;  /* 0x00000008050b7824 */ /* 0x000fe200078e0203 */
[-C--:B------:R-:W-:Y:S02]  /*99f0*/  LEA.HI.X.SX32 R27, R7, R0.reuse, 0x1, P1 ;  /* 0x00000000071b7211 */ /* 0x080fe400008f0eff */
[----:B------:R-:W-:Y:S02]  /*9a00*/  LEA.HI.X.SX32 R23, R10, R0, 0x1, P0 ;  /* 0x000000000a177211 */ /* 0x000fe400000f0eff */
[----:B------:R-:W-:-:S02]  /*9a10*/  LEA R24, P0, R13, R6, 0x1 ;  /* 0x000000060d187211 */ /* 0x000fc400078008ff */
[----:B------:R-:W-:Y:S01]  /*9a20*/  LEA R14, R5, R11, 0x3 ;  /* 0x0000000b050e7211 */ /* 0x000fe200078e18ff */
[----:B------:R0:W-:Y:S01]  /*9a30*/  STL.64 [R1+0x918], R22 ;  /* 0x0009181601007387 */ /* 0x0001e20000100a00 */
[----:B------:R-:W-:Y:S02]  /*9a40*/  LEA.HI.X.SX32 R25, R13, R0, 0x1, P0 ;  /* 0x000000000d197211 */ /* 0x000fe400000f0eff */
[C---:B------:R-:W-:Y:S01]  /*9a50*/  LEA R4, R5.reuse, R14, 0x3 ;  /* 0x0000000e05047211 */ /* 0x040fe200078e18ff */
[----:B------:R1:W-:Y:S04]  /*9a60*/  STL.64 [R1+0x910], R26 ;  /* 0x0009101a01007387 */ /* 0x0003e80000100a00 */
[----:B------:R-:W-:Y:S01]  /*9a70*/  IMAD R10, R5, 0x8, R4 ;  /* 0x00000008050a7824 */ /* 0x000fe200078e0204 */
[----:B0-----:R-:W-:-:S04]  /*9a80*/  LEA R22, P2, R17, R6, 0x1 ;  /* 0x0000000611167211 */ /* 0x001fc800078408ff */
[----:B------:R-:W-:Y:S02]  /*9a90*/  LEA R13, R5, R10, 0x3 ;  /* 0x0000000a050d7211 */ /* 0x000fe400078e18ff */
[----:B------:R-:W-:Y:S02]  /*9aa0*/  LEA.HI.X.SX32 R23, R17, R0, 0x1, P2 ;  /* 0x0000000011177211 */ /* 0x000fe400010f0eff */
[C---:B-1----:R-:W-:Y:S02]  /*9ab0*/  LEA R26, P1, R12.reuse, R6, 0x1 ;  /* 0x000000060c1a7211 */ /* 0x042fe400078208ff */
[----:B------:R-:W-:Y:S01]  /*9ac0*/  LEA R7, R5, R13, 0x3 ;  /* 0x0000000d05077211 */ /* 0x000fe200078e18ff */
[----:B------:R0:W-:Y:S04]  /*9ad0*/  STL.64 [R1+0x900], R22 ;  /* 0x0009001601007387 */ /* 0x0001e80000100a00 */
[----:B------:R1:W-:Y:S01]  /*9ae0*/  STL.64 [R1+0x908], R24 ;  /* 0x0009081801007387 */ /* 0x0003e20000100a00 */
[----:B------:R-:W-:-:S02]  /*9af0*/  LEA.HI.X.SX32 R27, R12, R0, 0x1, P1 ;  /* 0x000000000c1b7211 */ /* 0x000fc400008f0eff */
[-C--:B0-----:R-:W-:Y:S02]  /*9b00*/  LEA R22, P0, R8, R6.reuse, 0x1 ;  /* 0x0000000608167211 */ /* 0x081fe400078008ff */
[----:B-1----:R-:W-:Y:S02]  /*9b10*/  LEA R24, P2, R16, R6, 0x1 ;  /* 0x0000000610187211 */ /* 0x002fe400078408ff */
[-C--:B------:R-:W-:Y:S02]  /*9b20*/  LEA.HI.X.SX32 R23, R8, R0.reuse, 0x1, P0 ;  /* 0x0000000008177211 */ /* 0x080fe400000f0eff */
[----:B------:R-:W-:-:S03]  /*9b30*/  LEA.HI.X.SX32 R25, R16, R0, 0x1, P2 ;  /* 0x0000000010197211 */ /* 0x000fc600010f0eff */
[----:B------:R0:W-:Y:S01]  /*9b40*/  STL.64 [R1+0x8f8], R22 ;  /* 0x0008f81601007387 */ /* 0x0001e20000100a00 */
[----:B------:R-:W-:-:S04]  /*9b50*/  LEA R16, P0, R2, R6, 0x1 ;  /* 0x0000000602107211 */ /* 0x000fc800078008ff */
[----:B------:R-:W-:Y:S01]  /*9b60*/  LEA.HI.X.SX32 R17, R2, R0, 0x1, P0 ;  /* 0x0000000002117211 */ /* 0x000fe200000f0eff */
[----:B0-----:R-:W2:Y:S01]  /*9b70*/  LDL.LU.64 R22, [R1+0x990] ;  /* 0x0009900001167983 */ /* 0x001ea20000300a00 */
[----:B------:R-:W-:-:S03]  /*9b80*/  LEA R8, R5, R7, 0x3 ;  /* 0x0000000705087211 */ /* 0x000fc600078e18ff */
[----:B------:R0:W-:Y:S02]  /*9b90*/  STL.64 [R1+0x8f0], R26 ;  /* 0x0008f01a01007387 */ /* 0x0001e40000100a00 */
[C---:B------:R-:W-:Y:S02]  /*9ba0*/  IMAD R12, R5.reuse, 0x8, R8 ;  /* 0x00000008050c7824 */ /* 0x040fe400078e0208 */
[----:B------:R1:W-:Y:S03]  /*9bb0*/  STL.64 [R1+0x8e8], R24 ;  /* 0x0008e81801007387 */ /* 0x0003e60000100a00 */
[----:B------:R-:W-:Y:S01]  /*9bc0*/  LEA R2, R5, R12, 0x3 ;  /* 0x0000000c05027211 */ /* 0x000fe200078e18ff */
[----:B------:R3:W-:Y:S01]  /*9bd0*/  STL.64 [R1+0x8e0], R16 ;  /* 0x0008e01001007387 */ /* 0x0007e20000100a00 */
[-C--:B0-----:R-:W-:Y:S02]  /*9be0*/  LEA R26, P1, R9, R6.reuse, 0x1 ;  /* 0x00000006091a7211 */ /* 0x081fe400078208ff */
[----:B-1----:R-:W-:-:S02]  /*9bf0*/  LEA R24, P2, R15, R6, 0x1 ;  /* 0x000000060f187211 */ /* 0x002fc400078408ff */
[-C--:B------:R-:W-:Y:S02]  /*9c00*/  LEA.HI.X.SX32 R27, R9, R0.reuse, 0x1, P1 ;  /* 0x00000000091b7211 */ /* 0x080fe400008f0eff */
[----:B------:R-:W-:Y:S02]  /*9c10*/  LEA.HI.X.SX32 R25, R15, R0, 0x1, P2 ;  /* 0x000000000f197211 */ /* 0x000fe400010f0eff */
[C---:B---3--:R-:W-:Y:S02]  /*9c20*/  LEA R16, P2, R14.reuse, R6, 0x1 ;  /* 0x000000060e107211 */ /* 0x048fe400078408ff */
        /* <DEDUP_REMOVED lines=9> */
[C---:B------:R-:W-:Y:S02]  /*9cc0*/  LEA R14, P0, R4.reuse, R6, 0x1 ;  /* 0x00000006040e7211 */ /* 0x040fe400078008ff */
[C---:B------:R-:W-:Y:S02]  /*9cd0*/  LEA R11, R5.reuse, R9, 0x3 ;  /* 0x00000009050b7211 */ /* 0x040fe400078e18ff */
[----:B------:R-:W-:Y:S01]  /*9ce0*/  LEA.HI.X.SX32 R15, R4, R0, 0x1, P0 ;  /* 0x00000000040f7211 */ /* 0x000fe200000f0eff */
[----:B0-----:R-:W3:Y:S02]  /*9cf0*/  LDL.LU R25, [R1+0x988] ;  /* 0x0009880001197983 */ /* 0x001ee40000300800 */
[C---:B------:R-:W-:Y:S01]  /*9d00*/  IMAD R3, R5.reuse, 0x8, R11 ;  /* 0x0000000805037824 */ /* 0x040fe200078e020b */
[----:B------:R-:W-:Y:S01]  /*9d10*/  UMOV UR4, URZ ;  /* 0x0000003f00047c82 */ /* 0x000fe20008000000 */
[----:B------:R0:W-:Y:S03]  /*9d20*/  STL.64 [R1+0x8c0], R26 ;  /* 0x0008c01a01007387 */ /* 0x0001e60000100a00 */
[----:B------:R-:W-:Y:S01]  /*9d30*/  LEA R4, R5, R3, 0x3 ;  /* 0x0000000305047211 */ /* 0x000fe200078e18ff */
[----:B------:R1:W-:Y:S04]  /*9d40*/  STL.64 [R1+0x8b8], R16 ;  /* 0x0008b81001007387 */ /* 0x0003e80000100a00 */
[----:B------:R4:W-:Y:S01]  /*9d50*/  STL.64 [R1+0x8b0], R14 ;  /* 0x0008b00e01007387 */ /* 0x0009e20000100a00 */
[----:B0-----:R-:W-:-:S02]  /*9d60*/  LEA R26, P1, R10, R6, 0x1 ;  /* 0x000000060a1a7211 */ /* 0x001fc400078208ff */
[C---:B-1----:R-:W-:Y:S02]  /*9d70*/  LEA R16, P2, R13.reuse, R6, 0x1 ;  /* 0x000000060d107211 */ /* 0x042fe400078408ff */
[-C--:B------:R-:W-:Y:S02]  /*9d80*/  LEA.HI.X.SX32 R27, R10, R0.reuse, 0x1, P1 ;  /* 0x000000000a1b7211 */ /* 0x080fe400008f0eff */
[----:B------:R-:W-:Y:S02]  /*9d90*/  LEA.HI.X.SX32 R17, R13, R0, 0x1, P2 ;  /* 0x000000000d117211 */ /* 0x000fe400010f0eff */
[C---:B----4-:R-:W-:Y:S01]  /*9da0*/  LEA R14, P2, R12.reuse, R6, 0x1 ;  /* 0x000000060c0e7211 */ /* 0x050fe200078408ff */
[----:B------:R0:W-:Y:S01]  /*9db0*/  STL.64 [R1+0x8a8], R26 ;  /* 0x0008a81a01007387 */ /* 0x0001e20000100a00 */
[----:B------:R-:W-:Y:S02]  /*9dc0*/  LEA R10, R5, R4, 0x3 ;  /* 0x00000004050a7211 */ /* 0x000fe400078e18ff */
[----:B------:R-:W-:Y:S01]  /*9dd0*/  LEA.HI.X.SX32 R15, R12, R0, 0x1, P2 ;  /* 0x000000000c0f7211 */ /* 0x000fe200010f0eff */
[----:B------:R1:W-:Y:S01]  /*9de0*/  STL.64 [R1+0x8a0], R16 ;  /* 0x0008a01001007387 */ /* 0x0003e20000100a00 */
[----:B0-----:R-:W-:-:S02]  /*9df0*/  LEA R26, P0, R7, R6, 0x1 ;  /* 0x00000006071a7211 */ /* 0x001fc400078008ff */
[C---:B-1----:R-:W-:Y:S02]  /*9e00*/  LEA R16, P1, R8.reuse, R6, 0x1 ;  /* 0x0000000608107211 */ /* 0x042fe400078208ff */
[-C--:B------:R-:W-:Y:S02]  /*9e10*/  LEA.HI.X.SX32 R27, R7, R0.reuse, 0x1, P0 ;  /* 0x00000000071b7211 */ /* 0x080fe400000f0eff */
[----:B------:R-:W-:Y:S02]  /*9e20*/  LEA.HI.X.SX32 R17, R8, R0, 0x1, P1 ;  /* 0x0000000008117211 */ /* 0x000fe400008f0eff */
[C---:B------:R-:W-:Y:S01]  /*9e30*/  LEA R7, R5.reuse, R10, 0x3 ;  /* 0x0000000a05077211 */ /* 0x040fe200078e18ff */
[----:B------:R0:W-:Y:S04]  /*9e40*/  STL.64 [R1+0x898], R26 ;  /* 0x0008981a01007387 */ /* 0x0001e80000100a00 */
[----:B------:R1:W-:Y:S01]  /*9e50*/  STL.64 [R1+0x890], R16 ;  /* 0x0008901001007387 */ /* 0x0003e20000100a00 */
[----:B------:R-:W-:-:S03]  /*9e60*/  IMAD R8, R5, 0x8, R7 ;  /* 0x0000000805087824 */ /* 0x000fc600078e0207 */
[----:B------:R4:W-:Y:S01]  /*9e70*/  STL.64 [R1+0x888], R14 ;  /* 0x0008880e01007387 */ /* 0x0009e20000100a00 */
[CC--:B0-----:R-:W-:Y:S02]  /*9e80*/  LEA R26, P0, R2.reuse, R6.reuse, 0x1 ;  /* 0x00000006021a7211 */ /* 0x0c1fe400078008ff */
[----:B-1----:R-:W-:Y:S02]  /*9e90*/  LEA R16, P1, R9, R6, 0x1 ;  /* 0x0000000609107211 */ /* 0x002fe400078208ff */
[----:B------:R-:W-:Y:S02]  /*9ea0*/  LEA.HI.X.SX32 R27, R2, R0, 0x1, P0 ;  /* 0x00000000021b7211 */ /* 0x000fe400000f0eff */
[----:B----4-:R-:W-:Y:S02]  /*9eb0*/  LEA R14, P2, R11, R6, 0x1 ;  /* 0x000000060b0e7211 */ /* 0x010fe400078408ff */
[-C--:B------:R-:W-:Y:S01]  /*9ec0*/  LEA.HI.X.SX32 R17, R9, R0.reuse, 0x1, P1 ;  /* 0x0000000009117211 */ /* 0x080fe200008f0eff */
[----:B------:R-:W-:Y:S01]  /*9ed0*/  STL.64 [R1+0x880], R26 ;  /* 0x0008801a01007387 */ /* 0x000fe20000100a00 */
[----:B------:R-:W-:-:S02]  /*9ee0*/  LEA.HI.X.SX32 R15, R11, R0, 0x1, P2 ;  /* 0x000000000b0f7211 */ /* 0x000fc400010f0eff */
[C---:B------:R-:W-:Y:S01]  /*9ef0*/  LEA R9, R5.reuse, R8, 0x3 ;  /* 0x0000000805097211 */ /* 0x040fe200078e18ff */
[----:B------:R0:W-:Y:S01]  /*9f00*/  STL.64 [R1+0x878], R16 ;  /* 0x0008781001007387 */ /* 0x0001e20000100a00 */
[C---:B------:R-:W-:Y:S02]  /*9f10*/  LEA R12, P2, R10.reuse, R6, 0x1 ;  /* 0x000000060a0c7211 */ /* 0x040fe400078408ff */
[----:B------:R-:W-:Y:S01]  /*9f20*/  LEA R2, R5, R9, 0x3 ;  /* 0x0000000905027211 */ /* 0x000fe200078e18ff */
[----:B------:R1:W-:Y:S01]  /*9f30*/  STL.64 [R1+0x870], R14 ;  /* 0x0008700e01007387 */ /* 0x0003e20000100a00 */
[----:B------:R-:W-:Y:S02]  /*9f40*/  LEA.HI.X.SX32 R13, R10, R0, 0x1, P2 ;  /* 0x000000000a0d7211 */ /* 0x000fe400010f0eff */
[-C--:B0-----:R-:W-:Y:S02]  /*9f50*/  LEA R16, P0, R3, R6.reuse, 0x1 ;  /* 0x0000000603107211 */ /* 0x081fe400078008ff */
[----:B-1----:R-:W-:-:S02]  /*9f60*/  LEA R14, P1, R4, R6, 0x1 ;  /* 0x00000006040e7211 */ /* 0x002fc400078208ff */
[-C--:B------:R-:W-:Y:S02]  /*9f70*/  LEA.HI.X.SX32 R17, R3, R0.reuse, 0x1, P0 ;  /* 0x0000000003117211 */ /* 0x080fe400000f0eff */
[----:B------:R-:W-:Y:S02]  /*9f80*/  LEA.HI.X.SX32 R15, R4, R0, 0x1, P1 ;  /* 0x00000000040f7211 */ /* 0x000fe400008f0eff */
[C---:B------:R-:W-:Y:S01]  /*9f90*/  LEA R3, R5.reuse, R2, 0x3 ;  /* 0x0000000205037211 */ /* 0x040fe200078e18ff */
[----:B------:R0:W-:Y:S04]  /*9fa0*/  STL.64 [R1+0x868], R16 ;  /* 0x0008681001007387 */ /* 0x0001e80000100a00 */
[----:B------:R1:W-:Y:S01]  /*9fb0*/  STL.64 [R1+0x768], R14 ;  /* 0x0007680e01007387 */ /* 0x0003e20000100a00 */
[----:B------:R-:W-:-:S03]  /*9fc0*/  IMAD R4, R5, 0x8, R3 ;  /* 0x0000000805047824 */ /* 0x000fc600078e0203 */
[----:B------:R4:W-:Y:S02]  /*9fd0*/  STL.64 [R1+0x760], R12 ;  /* 0x0007600c01007387 */ /* 0x0009e40000100a00 */
[----:B------:R-:W-:Y:S02]  /*9fe0*/  LEA R5, R5, R4, 0x3 ;  /* 0x0000000405057211 */ /* 0x000fe400078e18ff */
[-C--:B0-----:R-:W-:Y:S02]  /*9ff0*/  LEA R16, P0, R7, R6.reuse, 0x1 ;  /* 0x0000000607107211 */ /* 0x081fe400078008ff */
[-C--:B------:R-:W-:Y:S02]  /*a000*/  LEA R10, P3, R5, R6.reuse, 0x1 ;  /* 0x00000006050a7211 */ /* 0x080fe400078608ff */
[----:B-1----:R-:W-:Y:S02]  /*a010*/  LEA R14, P1, R8, R6, 0x1 ;  /* 0x00000006080e7211 */ /* 0x002fe400078208ff */
[----:B------:R-:W-:-:S02]  /*a020*/  LEA.HI.X.SX32 R17, R7, R0, 0x1, P0 ;  /* 0x0000000007117211 */ /* 0x000fc400000f0eff */
[C---:B----4-:R-:W-:Y:S02]  /*a030*/  LEA R12, P2, R9.reuse, R6, 0x1 ;  /* 0x00000006090c7211 */ /* 0x050fe400078408ff */
[-C--:B------:R-:W-:Y:S01]  /*a040*/  LEA.HI.X.SX32 R15, R8, R0.reuse, 0x1, P1 ;  /* 0x00000000080f7211 */ /* 0x080fe200008f0eff */
[----:B------:R0:W-:Y:S01]  /*a050*/  STL.64 [R1+0x758], R16 ;  /* 0x0007581001007387 */ /* 0x0001e20000100a00 */
[-C--:B------:R-:W-:Y:S02]  /*a060*/  LEA.HI.X.SX32 R13, R9, R0.reuse, 0x1, P2 ;  /* 0x00000000090d7211 */ /* 0x080fe400010f0eff */
[----:B------:R-:W-:Y:S01]  /*a070*/  LEA.HI.X.SX32 R11, R5, R0, 0x1, P3 ;  /* 0x00000000050b7211 */ /* 0x000fe200018f0eff */
[----:B------:R1:W-:Y:S01]  /*a080*/  STL.64 [R1+0x750], R14 ;  /* 0x0007500e01007387 */ /* 0x0003e20000100a00 */
[----:B------:R-:W-:-:S03]  /*a090*/  MOV R5, 0x3f800000 ;  /* 0x3f80000000057802 */ /* 0x000fc60000000f00 */
[----:B------:R4:W-:Y:S01]  /*a0a0*/  STL.64 [R1+0x748], R12 ;  /* 0x0007480c01007387 */ /* 0x0009e20000100a00 */
[CC--:B0-----:R-:W-:Y:S02]  /*a0b0*/  LEA R16, P0, R2.reuse, R6.reuse, 0x1 ;  /* 0x0000000602107211 */ /* 0x0c1fe400078008ff */
[C---:B-1----:R-:W-:Y:S02]  /*a0c0*/  LEA R14, P1, R3.reuse, R6, 0x1 ;  /* 0x00000006030e7211 */ /* 0x042fe400078208ff */
[----:B------:R-:W-:Y:S02]  /*a0d0*/  LEA.HI.X.SX32 R17, R2, R0, 0x1, P0 ;  /* 0x0000000002117211 */ /* 0x000fe400000f0eff */
[C---:B----4-:R-:W-:Y:S02]  /*a0e0*/  LEA R12, P2, R4.reuse, R6, 0x1 ;  /* 0x00000006040c7211 */ /* 0x050fe400078408ff */
[-C--:B------:R-:W-:Y:S01]  /*a0f0*/  LEA.HI.X.SX32 R15, R3, R0.reuse, 0x1, P1 ;  /* 0x00000000030f7211 */ /* 0x080fe200008f0eff */
[----:B------:R-:W-:Y:S01]  /*a100*/  STL.64 [R1+0x740], R16 ;  /* 0x0007401001007387 */ /* 0x000fe20000100a00 */
[----:B------:R-:W-:Y:S01]  /*a110*/  LEA.HI.X.SX32 R13, R4, R0, 0x1, P2 ;  /* 0x00000000040d7211 */ /* 0x000fe200010f0eff */
[----:B------:R-:W-:Y:S01]  /*a120*/  IMAD.MOV.U32 R3, RZ, RZ, 0x3f800000 ;  /* 0x3f800000ff037424 */ /* 0x000fe200078e00ff */
[----:B------:R-:W-:Y:S01]  /*a130*/  MOV R4, 0xff800000 ;  /* 0xff80000000047802 */ /* 0x000fe20000000f00 */
[----:B------:R0:W-:Y:S01]  /*a140*/  STL.64 [R1+0x738], R14 ;  /* 0x0007380e01007387 */ /* 0x0001e20000100a00 */
[----:B------:R-:W-:-:S02]  /*a150*/  MOV R0, c[0x0][0x1a4] ;  /* 0x0000690000007a02 */ /* 0x000fc40000000f00 */
[----:B------:R-:W-:Y:S01]  /*a160*/  SHF.R.U32.HI R2, RZ, 0x2, R28 ;  /* 0x00000002ff027819 */ /* 0x000fe2000001161c */
[----:B------:R-:W-:Y:S02]  /*a170*/  STL.64 [R1+0x730], R12 ;  /* 0x0007300c01007387 */ /* 0x000fe40000100a00 */
[C---:B------:R-:W-:Y:S01]  /*a180*/  IMAD R6, R0.reuse, 0x6, RZ ;  /* 0x0000000600067824 */ /* 0x040fe200078e02ff */
[----:B------:R-:W-:Y:S01]  /*a190*/  LOP3.LUT R2, R29, 0x30, R2, 0x78, !PT ;  /* 0x000000301d027812 */ /* 0x000fe200078e7802 */
[----:B------:R1:W-:Y:S01]  /*a1a0*/  STL.64 [R1+0x728], R10 ;  /* 0x0007280a01007387 */ /* 0x0003e20000100a00 */
[C---:B------:R-:W-:Y:S02]  /*a1b0*/  IMAD R7, R0.reuse, 0xc, RZ ;  /* 0x0000000c00077824 */ /* 0x040fe400078e02ff */
[C---:B------:R-:W-:Y:S01]  /*a1c0*/  IMAD R8, R0.reuse, 0x18, RZ ;  /* 0x0000001800087824 */ /* 0x040fe200078e02ff */
[----:B------:R4:W-:Y:S01]  /*a1d0*/  STL [R1+0xe4], R4 ;  /* 0x0000e40401007387 */ /* 0x0009e20000100800 */
[----:B------:R-:W-:-:S02]  /*a1e0*/  IMAD R9, R0, 0x1a, RZ ;  /* 0x0000001a00097824 */ /* 0x000fc400078e02ff */
[C---:B------:R-:W-:Y:S01]  /*a1f0*/  IMAD R28, R0.reuse, 0x5, RZ ;  /* 0x00000005001c7824 */ /* 0x040fe200078e02ff */
[----:B------:R-:W-:Y:S01]  /*a200*/  STL [R1+0x3f4], RZ ;  /* 0x0003f4ff01007387 */ /* 0x000fe20000100800 */
[C---:B------:R-:W-:Y:S02]  /*a210*/  IMAD R29, R0.reuse, 0x34, RZ ;  /* 0x00000034001d7824 */ /* 0x040fe400078e02ff */
[C---:B0-----:R-:W-:Y:S01]  /*a220*/  IMAD R14, R0.reuse, 0x22, RZ ;  /* 0x00000022000e7824 */ /* 0x041fe200078e02ff */
[----:B------:R-:W-:Y:S01]  /*a230*/  STL [R1+0x714], R3 ;  /* 0x0007140301007387 */ /* 0x000fe20000100800 */
[C---:B-1----:R-:W-:Y:S01]  /*a240*/  IMAD R10, R0.reuse, 0xe, RZ ;  /* 0x0000000e000a7824 */ /* 0x042fe200078e02ff */
[----:B----4-:R-:W-:Y:S01]  /*a250*/  MOV R4, 0x3f800000 ;  /* 0x3f80000000047802 */ /* 0x010fe20000000f00 */
[C---:B------:R-:W-:Y:S01]  /*a260*/  IMAD R11, R0.reuse, 0x1c, RZ ;  /* 0x0000001c000b7824 */ /* 0x040fe200078e02ff */
[----:B------:R-:W-:Y:S01]  /*a270*/  STL [R1+0x3f0], RZ ;  /* 0x0003f0ff01007387 */ /* 0x000fe20000100800 */
[----:B------:R-:W-:-:S02]  /*a280*/  IMAD R16, R0, 0x26, RZ ;  /* 0x0000002600107824 */ /* 0x000fc400078e02ff */
[C---:B------:R-:W-:Y:S01]  /*a290*/  IMAD R17, R0.reuse, 0x28, RZ ;  /* 0x0000002800117824 */ /* 0x040fe200078e02ff */
[----:B------:R0:W-:Y:S01]  /*a2a0*/  STL [R1+0x718], R5 ;  /* 0x0007180501007387 */ /* 0x0001e20000100800 */
[C---:B------:R-:W-:Y:S02]  /*a2b0*/  IMAD R15, R0.reuse, 0x24, RZ ;  /* 0x00000024000f7824 */ /* 0x040fe400078e02ff */
[C---:B------:R-:W-:Y:S01]  /*a2c0*/  IMAD R2, R0.reuse, 0x12, RZ ;  /* 0x0000001200027824 */ /* 0x040fe200078e02ff */
[----:B------:R1:W-:Y:S01]  /*a2d0*/  STL [R1+0x71c], R4 ;  /* 0x00071c0401007387 */ /* 0x0003e20000100800 */
[C---:B------:R-:W-:Y:S02]  /*a2e0*/  IMAD R19, R0.reuse, 0x2a, RZ ;  /* 0x0000002a00137824 */ /* 0x040fe400078e02ff */
[C---:B------:R-:W-:Y:S01]  /*a2f0*/  IMAD R24, R0.reuse, 0x9, RZ ;  /* 0x0000000900187824 */ /* 0x040fe200078e02ff */
[----:B------:R4:W-:Y:S01]  /*a300*/  STL [R1+0x720], R3 ;  /* 0x0007200301007387 */ /* 0x0009e20000100800 */
[C---:B------:R-:W-:Y:S01]  /*a310*/  IMAD R26, R0.reuse, 0x13, RZ ;  /* 0x00000013001a7824 */ /* 0x040fe200078e02ff */
[----:B0-----:R-:W-:Y:S01]  /*a320*/  MOV R5, 0xff800000 ;  /* 0xff80000000057802 */ /* 0x001fe20000000f00 */
[----:B------:R-:W-:-:S02]  /*a330*/  IMAD R27, R0, 0x32, RZ ;  /* 0x00000032001b7824 */ /* 0x000fc400078e02ff */
[----:B------:R-:W-:Y:S02]  /*a340*/  IMAD R20, R0, 0x2c, RZ ;  /* 0x0000002c00147824 */ /* 0x000fe400078e02ff */
[----:B-1----:R-:W-:Y:S01]  /*a350*/  IMAD.MOV.U32 R4, RZ, RZ, -0x800000 ;  /* 0xff800000ff047424 */ /* 0x002fe200078e00ff */
[----:B------:R0:W-:Y:S01]  /*a360*/  STL [R1+0xe8], R5 ;  /* 0x0000e80501007387 */ /* 0x0001e20000100800 */
[----:B----4-:R-:W-:-:S03]  /*a370*/  MOV R3, 0xff800000 ;  /* 0xff80000000037802 */ /* 0x010fc60000000f00 */
[----:B------:R1:W-:Y:S04]  /*a380*/  STL [R1+0xec], R4 ;  /* 0x0000ec0401007387 */ /* 0x0003e80000100800 */
[----:B------:R-:W-:Y:S01]  /*a390*/  STL [R1+0x4b0], RZ ;  /* 0x0004b0ff01007387 */ /* 0x000fe20000100800 */
[----:B0-----:R-:W-:-:S03]  /*a3a0*/  IMAD R5, R0, 0x16, RZ ;  /* 0x0000001600057824 */ /* 0x001fc600078e02ff */
[----:B------:R0:W-:Y:S01]  /*a3b0*/  STL [R1+0xf0], R3 ;  /* 0x0000f00301007387 */ /* 0x0001e20000100800 */
[----:B-1----:R-:W-:-:S03]  /*a3c0*/  IMAD R4, R0, 0x14, RZ ;  /* 0x0000001400047824 */ /* 0x002fc600078e02ff */
[----:B------:R-:W-:Y:S04]  /*a3d0*/  STL [R1+0x4b4], RZ ;  /* 0x0004b4ff01007387 */ /* 0x000fe80000100800 */
[----:B------:R-:W-:Y:S01]  /*a3e0*/  STL [R1+0x4b8], RZ ;  /* 0x0004b8ff01007387 */ /* 0x000fe20000100800 */
[----:B0-----:R-:W-:-:S03]  /*a3f0*/  IMAD R3, R0, 0xa, RZ ;  /* 0x0000000a00037824 */ /* 0x001fc600078e02ff */
[----:B------:R-:W-:Y:S04]  /*a400*/  STL [R1+0x4bc], RZ ;  /* 0x0004bcff01007387 */ /* 0x000fe80000100800 */
[----:B------:R-:W-:Y:S04]  /*a410*/  STL [R1+0x4a0], RZ ;  /* 0x0004a0ff01007387 */ /* 0x000fe80000100800 */
[----:B------:R-:W-:Y:S04]  /*a420*/  STL [R1+0x4a4], RZ ;  /* 0x0004a4ff01007387 */ /* 0x000fe80000100800 */
[----:B------:R-:W-:Y:S04]  /*a430*/  STL [R1+0x4a8], RZ ;  /* 0x0004a8ff01007387 */ /* 0x000fe80000100800 */
[----:B------:R-:W-:Y:S01]  /*a440*/  STL [R1+0x4ac], RZ ;  /* 0x0004acff01007387 */ /* 0x000fe20000100800 */
[----:B--2---:R-:W-:Y:S01]  /*a450*/  MOV R12, R22 ;  /* 0x00000016000c7202 */ /* 0x004fe20000000f00 */
[----:B------:R-:W-:-:S02]  /*a460*/  IMAD R22, R0, 0x2e, RZ ;  /* 0x0000002e00167824 */ /* 0x000fc400078e02ff */
[----:B------:R-:W-:Y:S01]  /*a470*/  STL [R1+0x490], RZ ;  /* 0x000490ff01007387 */ /* 0x000fe20000100800 */
[----:B------:R-:W-:Y:S01]  /*a480*/  MOV R13, R23 ;  /* 0x00000017000d7202 */ /* 0x000fe20000000f00 */
[----:B------:R-:W-:Y:S02]  /*a490*/  IMAD R23, R0, 0x11, RZ ;  /* 0x0000001100177824 */ /* 0x000fe400078e02ff */
        /* <DEDUP_REMOVED lines=223> */
[----:B------:R3:W-:Y:S04]  /*b290*/  STL.64 [R1+0x960], R6 ;  /* 0x0009600601007387 */ /* 0x0007e80000100a00 */
[----:B------:R0:W-:Y:S04]  /*b2a0*/  STL [R1+0x978], R7 ;  /* 0x0009780701007387 */ /* 0x0001e80000100800 */
[----:B------:R-:W-:Y:S04]  /*b2b0*/  STL.64 [R1+0x958], R8 ;  /* 0x0009580801007387 */ /* 0x000fe80000100a00 */
[----:B------:R1:W-:Y:S01]  /*b2c0*/  STL.64 [R1+0x980], R28 ;  /* 0x0009801c01007387 */ /* 0x0003e20000100a00 */
[----:B---3--:R-:W-:-:S02]  /*b2d0*/  IMAD.MOV.U32 R6, RZ, RZ, R25 ;  /* 0x000000ffff067224 */ /* 0x008fc400078e0019 */
[C---:B------:R-:W-:Y:S01]  /*b2e0*/  IMAD R25, R0.reuse, 0x30, RZ ;  /* 0x0000003000197824 */ /* 0x040fe200078e02ff */
[----:B0-----:R-:W0:Y:S04]  /*b2f0*/  S2R R7, SR_TID.X ;  /* 0x0000000000077919 */ /* 0x001e280000002100 */
[----:B------:R-:W-:Y:S01]  /*b300*/  STL.64 [R1+0x968], R10 ;  /* 0x0009680a01007387 */ /* 0x000fe20000100a00 */
[----:B-1----:R-:W-:Y:S01]  /*b310*/  MOV R28, R12 ;  /* 0x0000000c001c7202 */ /* 0x002fe20000000f00 */
[C---:B------:R-:W-:Y:S01]  /*b320*/  IMAD R12, R0.reuse, 0x1e, RZ ;  /* 0x0000001e000c7824 */ /* 0x040fe200078e02ff */
[----:B------:R-:W-:Y:S02]  /*b330*/  MOV R29, R13 ;  /* 0x0000000d001d7202 */ /* 0x000fe40000000f00 */
[----:B------:R-:W-:-:S05]  /*b340*/  SHF.L.U32 R13, R0, 0x1, RZ ;  /* 0x00000001000d7819 */ /* 0x000fca00000006ff */
[----:B------:R1:W-:Y:S04]  /*b350*/  STL.64 [R1+0x970], R12 ;  /* 0x0009700c01007387 */ /* 0x0003e80000100a00 */
[----:B------:R2:W-:Y:S01]  /*b360*/  STL [R1+0x97c], R13 ;  /* 0x00097c0d01007387 */ /* 0x0005e20000100800 */
[----:B0-----:R-:W-:-:S04]  /*b370*/  SHF.L.U32 R7, R7, 0x1, RZ ;  /* 0x0000000107077819 */ /* 0x001fc800000006ff */
[--C-:B------:R-:W-:Y:S01]  /*b380*/  LOP3.LUT R21, R21, 0x30, R7.reuse, 0x78, !PT ;  /* 0x0000003015157812 */ /* 0x100fe200078e7807 */
[----:B-1----:R-:W-:Y:S01]  /*b390*/  IMAD.MOV.U32 R12, RZ, RZ, R28 ;  /* 0x000000ffff0c7224 */ /* 0x002fe200078e001c */
[----:B------:R-:W-:Y:S02]  /*b3a0*/  LOP3.LUT R7, R18, 0x30, R7, 0x78, !PT ;  /* 0x0000003012077812 */ /* 0x000fe400078e7807 */
[----:B--2---:R-:W-:Y:S02]  /*b3b0*/  MOV R13, R29 ;  /* 0x0000001d000d7202 */ /* 0x004fe40000000f00 */
[-C--:B------:R-:W-:Y:S01]  /*b3c0*/  IADD3 R10, P5, R14, R12.reuse, RZ ;  /* 0x0000000c0e0a7210 */ /* 0x080fe20007fbe0ff */
[----:B------:R-:W-:Y:S01]  /*b3d0*/  STL [R1+0x3fc], R7 ;  /* 0x0003fc0701007387 */ /* 0x000fe20000100800 */
[-C--:B------:R-:W-:Y:S02]  /*b3e0*/  IADD3 R28, P0, R16, R12.reuse, RZ ;  /* 0x0000000c101c7210 */ /* 0x080fe40007f1e0ff */
[----:B------:R-:W-:Y:S01]  /*b3f0*/  MOV R16, R12 ;  /* 0x0000000c00107202 */ /* 0x000fe20000000f00 */
[----:B------:R0:W-:Y:S01]  /*b400*/  STL [R1+0x7e0], R10 ;  /* 0x0007e00a01007387 */ /* 0x0001e20000100800 */
[----:B------:R-:W-:Y:S01]  /*b410*/  IMAD.MOV.U32 R14, RZ, RZ, R10 ;  /* 0x000000ffff0e7224 */ /* 0x000fe200078e000a */
[----:B------:R-:W-:-:S02]  /*b420*/  MOV R18, R6 ;  /* 0x0000000600127202 */ /* 0x000fc40000000f00 */
[----:B------:R-:W-:Y:S02]  /*b430*/  IADD3 R6, P3, R15, R12, RZ ;  /* 0x0000000c0f067210 */ /* 0x000fe40007f7e0ff */
[----:B------:R-:W-:Y:S02]  /*b440*/  MOV R15, R11 ;  /* 0x0000000b000f7202 */ /* 0x000fe40000000f00 */
[----:B------:R-:W-:Y:S02]  /*b450*/  IADD3 R8, P4, R19, R16, RZ ;  /* 0x0000001013087210 */ /* 0x000fe40007f9e0ff */
[----:B0-----:R-:W-:Y:S02]  /*b460*/  IADD3 R10, P2, R17, R12, RZ ;  /* 0x0000000c110a7210 */ /* 0x001fe40007f5e0ff */
[----:B------:R-:W-:Y:S01]  /*b470*/  MOV R17, R13 ;  /* 0x0000000d00117202 */ /* 0x000fe20000000f00 */
[----:B------:R0:W-:Y:S01]  /*b480*/  STL [R1+0x7c0], R8 ;  /* 0x0007c00801007387 */ /* 0x0001e20000100800 */
[----:B------:R-:W-:-:S02]  /*b490*/  IADD3 R12, P1, R2, R16, RZ ;  /* 0x00000010020c7210 */ /* 0x000fc40007f3e0ff */
[-C--:B------:R-:W-:Y:S02]  /*b4a0*/  LEA.HI.X.SX32 R15, R23, R17.reuse, 0x1, P5 ;  /* 0x00000011170f7211 */ /* 0x080fe400028f0eff */
[-C--:B------:R-:W-:Y:S02]  /*b4b0*/  LEA.HI.X.SX32 R13, R24, R17.reuse, 0x1, P1 ;  /* 0x00000011180d7211 */ /* 0x080fe400008f0eff */
[-C--:B------:R-:W-:Y:S01]  /*b4c0*/  LEA.HI.X.SX32 R7, R2, R17.reuse, 0x1, P3 ;  /* 0x0000001102077211 */ /* 0x080fe200018f0eff */
[----:B------:R-:W-:Y:S01]  /*b4d0*/  STL [R1+0x7e4], R15 ;  /* 0x0007e40f01007387 */ /* 0x000fe20000100800 */
[-C--:B------:R-:W-:Y:S02]  /*b4e0*/  LEA.HI.X.SX32 R29, R26, R17.reuse, 0x1, P0 ;  /* 0x000000111a1d7211 */ /* 0x080fe400000f0eff */
[----:B------:R-:W-:Y:S02]  /*b4f0*/  IADD3 R14, P5, R22, R16, RZ ;  /* 0x00000010160e7210 */ /* 0x000fe40007fbe0ff */
[----:B------:R1:W2:Y:S01]  /*b500*/  LDL.64 R22, [R1+0x7c0] ;  /* 0x0007c00001167983 */ /* 0x0002a20000100a00 */
[----:B------:R-:W-:Y:S01]  /*b510*/  IMAD R9, R0, 0x15, RZ ;  /* 0x0000001500097824 */ /* 0x000fe200078e02ff */
[----:B------:R-:W-:-:S02]  /*b520*/  LEA.HI.X.SX32 R11, R4, R17, 0x1, P2 ;  /* 0x00000011040b7211 */ /* 0x000fc400010f0eff */
[----:B------:R-:W-:Y:S01]  /*b530*/  STL.64 [R1+0x820], R12 ;  /* 0x0008200c01007387 */ /* 0x000fe20000100a00 */
[----:B------:R-:W-:Y:S01]  /*b540*/  IMAD R19, R0, 0xb, RZ ;  /* 0x0000000b00137824 */ /* 0x000fe200078e02ff */
[-C--:B0-----:R-:W-:Y:S02]  /*b550*/  IADD3 R8, P6, R20, R16.reuse, RZ ;  /* 0x0000001014087210 */ /* 0x081fe40007fde0ff */
[----:B------:R-:W-:Y:S04]  /*b560*/  STL.64 [R1+0x7d8], R6 ;  /* 0x0007d80601007387 */ /* 0x000fe80000100a00 */
[----:B------:R0:W-:Y:S04]  /*b570*/  STL.64 [R1+0x7d0], R28 ;  /* 0x0007d01c01007387 */ /* 0x0001e80000100a00 */
[----:B0-----:R-:W3:Y:S01]  /*b580*/  LDL.LU.64 R28, [R1+0x980] ;  /* 0x00098000011c7983 */ /* 0x001ee20000300a00 */
[----:B------:R-:W-:-:S02]  /*b590*/  IADD3 R12, P1, R3, R16, RZ ;  /* 0x00000010030c7210 */ /* 0x000fc40007f3e0ff */
[----:B------:R-:W-:-:S04]  /*b5a0*/  IADD3 R6, P3, R4, R16, RZ ;  /* 0x0000001004067210 */ /* 0x000fc80007f7e0ff */
[-C--:B------:R-:W-:Y:S02]  /*b5b0*/  LEA.HI.X.SX32 R7, R3, R17.reuse, 0x1, P3 ;  /* 0x0000001103077211 */ /* 0x080fe400018f0eff */
[----:B---3--:R-:W-:-:S05]  /*b5c0*/  LEA.HI.X.SX32 R13, R28, R17, 0x1, P1 ;  /* 0x000000111c0d7211 */ /* 0x008fca00008f0eff */
[----:B------:R0:W-:Y:S04]  /*b5d0*/  STL.64 [R1+0x840], R12 ;  /* 0x0008400c01007387 */ /* 0x0001e80000100a00 */
[----:B0-----:R-:W3:Y:S04]  /*b5e0*/  LDL.LU R13, [R1+0x97c] ;  /* 0x00097c00010d7983 */ /* 0x001ee80000300800 */
[----:B------:R0:W-:Y:S04]  /*b5f0*/  STL.64 [R1+0x818], R6 ;  /* 0x0008180601007387 */ /* 0x0001e80000100a00 */
[----:B0-----:R-:W4:Y:S01]  /*b600*/  LDL.LU R7, [R1+0x978] ;  /* 0x0009780001077983 */ /* 0x001f220000300800 */
[----:B------:R-:W-:-:S02]  /*b610*/  IADD3 R12, P1, R27, R16, RZ ;  /* 0x000000101b0c7210 */ /* 0x000fc40007f3e0ff */
[-C--:B------:R-:W-:Y:S02]  /*b620*/  IADD3 R6, P3, R5, R16.reuse, RZ ;  /* 0x0000001005067210 */ /* 0x080fe40007f7e0ff */
[----:B------:R-:W-:Y:S01]  /*b630*/  IADD3 R26, P2, R29, R16, RZ ;  /* 0x000000101d1a7210 */ /* 0x000fe20007f5e0ff */
[----:B------:R0:W-:Y:S01]  /*b640*/  STL [R1+0x7a0], R12 ;  /* 0x0007a00c01007387 */ /* 0x0001e20000100800 */
[----:B------:R-:W-:Y:S01]  /*b650*/  IMAD.MOV.U32 R2, RZ, RZ, R12 ;  /* 0x000000ffff027224 */ /* 0x000fe200078e000c */
[-C--:B--2---:R-:W-:Y:S02]  /*b660*/  LEA.HI.X.SX32 R23, R9, R17.reuse, 0x1, P4 ;  /* 0x0000001109177211 */ /* 0x084fe400020f0eff */
[----:B------:R-:W-:Y:S02]  /*b670*/  MOV R28, R6 ;  /* 0x00000006001c7202 */ /* 0x000fe40000000f00 */
[----:B------:R-:W-:Y:S02]  /*b680*/  LEA.HI.X.SX32 R9, R5, R17, 0x1, P6 ;  /* 0x0000001105097211 */ /* 0x000fe400030f0eff */
[----:B---3--:R-:W-:-:S02]  /*b690*/  MOV R3, R13 ;  /* 0x0000000d00037202 */ /* 0x008fc40000000f00 */
[----:B0-----:R-:W2:Y:S04]  /*b6a0*/  LDL.LU.64 R12, [R1+0x970] ;  /* 0x00097000010c7983 */ /* 0x001ea80000300a00 */
[----:B------:R0:W-:Y:S01]  /*b6b0*/  STL.64 [R1+0x7c8], R10 ;  /* 0x0007c80a01007387 */ /* 0x0001e20000100a00 */
[----:B----4-:R-:W-:-:S03]  /*b6c0*/  MOV R29, R7 ;  /* 0x00000007001d7202 */ /* 0x010fc60000000f00 */
[----:B0-----:R-:W3:Y:S01]  /*b6d0*/  LDL.LU.64 R10, [R1+0x968] ;  /* 0x00096800010a7983 */ /* 0x001ee20000300a00 */
[----:B------:R-:W-:-:S03]  /*b6e0*/  LEA.HI.X.SX32 R29, R19, R17, 0x1, P3 ;  /* 0x00000011131d7211 */ /* 0x000fc600018f0eff */
[----:B------:R0:W-:Y:S04]  /*b6f0*/  STL [R1+0x810], R6 ;  /* 0x0008100601007387 */ /* 0x0001e80000100800 */
[----:B0-----:R-:W4:Y:S04]  /*b700*/  LDL.LU.64 R6, [R1+0x960] ;  /* 0x0009600001067983 */ /* 0x001f280000300a00 */
[----:B------:R-:W-:Y:S04]  /*b710*/  STL [R1+0x7c4], R23 ;  /* 0x0007c41701007387 */ /* 0x000fe80000100800 */
[----:B------:R-:W-:Y:S04]  /*b720*/  STL [R1+0x798], R26 ;  /* 0x0007981a01007387 */ /* 0x000fe80000100800 */
[----:B------:R-:W-:Y:S04]  /*b730*/  STL [R1+0x814], R29 ;  /* 0x0008141d01007387 */ /* 0x000fe80000100800 */
[----:B------:R0:W-:Y:S04]  /*b740*/  STL.64 [R1+0x7b8], R8 ;  /* 0x0007b80801007387 */ /* 0x0001e80000100a00 */
[----:B0-----:R-:W5:Y:S01]  /*b750*/  LDL.LU.64 R8, [R1+0x958] ;  /* 0x0009580001087983 */ /* 0x001f620000300a00 */
[C---:B------:R-:W-:Y:S01]  /*b760*/  IMAD R19, R0.reuse, 0x17, RZ ;  /* 0x0000001700137824 */ /* 0x040fe200078e02ff */
[----:B------:R-:W-:Y:S01]  /*b770*/  IADD3 R24, P0, R25, R16, RZ ;  /* 0x0000001019187210 */ /* 0x000fe20007f1e0ff */
[----:B------:R-:W-:-:S03]  /*b780*/  IMAD R25, R0, 0x3, RZ ;  /* 0x0000000300197824 */ /* 0x000fc600078e02ff */
[----:B------:R-:W-:Y:S01]  /*b790*/  LEA.HI.X.SX32 R15, R19, R17, 0x1, P5 ;  /* 0x00000011130f7211 */ /* 0x000fe200028f0eff */
[----:B------:R-:W-:Y:S01]  /*b7a0*/  IMAD.MOV.U32 R4, RZ, RZ, R26 ;  /* 0x000000ffff047224 */ /* 0x000fe200078e001a */
[----:B------:R-:W-:Y:S01]  /*b7b0*/  MOV R5, R27 ;  /* 0x0000001b00057202 */ /* 0x000fe20000000f00 */
[C---:B------:R-:W-:Y:S02]  /*b7c0*/  IMAD R20, R0.reuse, 0x36, RZ ;  /* 0x0000003600147824 */ /* 0x040fe400078e02ff */
[----:B------:R5:W-:Y:S01]  /*b7d0*/  STL.64 [R1+0x7b0], R14 ;  /* 0x0007b00e01007387 */ /* 0x000be20000100a00 */
[----:B------:R-:W-:Y:S02]  /*b7e0*/  IMAD R19, R0, 0x3a, RZ ;  /* 0x0000003a00137824 */ /* 0x000fe400078e02ff */
[----:B------:R-:W-:Y:S01]  /*b7f0*/  IADD3 R22, P4, R20, R16, RZ ;  /* 0x0000001014167210 */ /* 0x000fe20007f9e0ff */
[C---:B------:R-:W-:Y:S02]  /*b800*/  IMAD R20, R0.reuse, 0x38, RZ ;  /* 0x0000003800147824 */ /* 0x040fe400078e02ff */
[----:B------:R-:W-:-:S05]  /*b810*/  IMAD R3, R0, 0x19, RZ ;  /* 0x0000001900037824 */ /* 0x000fca00078e02ff */
[-C--:B------:R-:W-:Y:S01]  /*b820*/  LEA.HI.X.SX32 R3, R3, R17.reuse, 0x1, P1 ;  /* 0x0000001103037211 */ /* 0x080fe200008f0eff */
[----:B------:R-:W-:Y:S01]  /*b830*/  UMOV UR5, URZ ;  /* 0x0000003f00057c82 */ /* 0x000fe20008000000 */
[CC--:B----4-:R-:W-:Y:S02]  /*b840*/  IADD3 R28, P3, R6.reuse, R16.reuse, RZ ;  /* 0x00000010061c7210 */ /* 0x0d0fe40007f7e0ff */
[----:B------:R-:W-:Y:S02]  /*b850*/  IADD3 R26, P6, R7, R16, RZ ;  /* 0x00000010071a7210 */ /* 0x000fe40007fde0ff */
[-C--:B------:R-:W-:Y:S02]  /*b860*/  LEA.HI.X.SX32 R29, R25, R17.reuse, 0x1, P3 ;  /* 0x00000011191d7211 */ /* 0x080fe400018f0eff */
[----:B------:R-:W-:-:S03]  /*b870*/  LEA.HI.X.SX32 R27, R6, R17, 0x1, P6 ;  /* 0x00000011061b7211 */ /* 0x000fc600030f0eff */
[----:B------:R-:W-:Y:S04]  /*b880*/  STL.64 [R1+0x850], R28 ;  /* 0x0008501c01007387 */ /* 0x000fe80000100a00 */
[----:B------:R0:W-:Y:S01]  /*b890*/  STL.64 [R1+0x838], R26 ;  /* 0x0008381a01007387 */ /* 0x0001e20000100a00 */
[----:B-----5:R-:W-:-:S04]  /*b8a0*/  IADD3 R14, P5, R8, R16, RZ ;  /* 0x00000010080e7210 */ /* 0x020fc80007fbe0ff */
[-C--:B------:R-:W-:Y:S02]  /*b8b0*/  LEA.HI.X.SX32 R15, R7, R17.reuse, 0x1, P5 ;  /* 0x00000011070f7211 */ /* 0x080fe400028f0eff */
[-C--:B0-----:R-:W-:Y:S01]  /*b8c0*/  IADD3 R26, P6, R19, R16.reuse, RZ ;  /* 0x00000010131a7210 */ /* 0x081fe20007fde0ff */
[----:B------:R-:W-:Y:S02]  /*b8d0*/  IMAD R19, R0, 0xd, RZ ;  /* 0x0000000d00137824 */ /* 0x000fe400078e02ff */
[----:B------:R0:W-:Y:S01]  /*b8e0*/  STL.64 [R1+0x808], R14 ;  /* 0x0008080e01007387 */ /* 0x0001e20000100a00 */
[-C--:B------:R-:W-:Y:S01]  /*b8f0*/  IADD3 R28, P3, R20, R16.reuse, RZ ;  /* 0x00000010141c7210 */ /* 0x080fe20007f7e0ff */
[----:B------:R-:W-:Y:S01]  /*b900*/  IMAD R20, R0, 0x3e, RZ ;  /* 0x0000003e00147824 */ /* 0x000fe200078e02ff */
[----:B------:R-:W-:Y:S02]  /*b910*/  LEA.HI.X.SX32 R25, R8, R17, 0x1, P0 ;  /* 0x0000001108197211 */ /* 0x000fe400000f0eff */
[----:B0-----:R-:W-:-:S03]  /*b920*/  IADD3 R14, P5, R9, R16, RZ ;  /* 0x00000010090e7210 */ /* 0x001fc60007fbe0ff */
[----:B------:R0:W-:Y:S01]  /*b930*/  STL.64 [R1+0x7a8], R24 ;  /* 0x0007a81801007387 */ /* 0x0001e20000100a00 */
[----:B------:R-:W-:-:S03]  /*b940*/  LEA.HI.X.SX32 R15, R19, R17, 0x1, P5 ;  /* 0x00000011130f7211 */ /* 0x000fc600028f0eff */
[----:B------:R-:W-:Y:S01]  /*b950*/  STL [R1+0x7a4], R3 ;  /* 0x0007a40301007387 */ /* 0x000fe20000100800 */
[-C--:B------:R-:W-:Y:S01]  /*b960*/  IADD3 R2, P1, R20, R16.reuse, RZ ;  /* 0x0000001014027210 */ /* 0x080fe20007f3e0ff */
[C---:B------:R-:W-:Y:S02]  /*b970*/  IMAD R20, R0.reuse, 0x1b, RZ ;  /* 0x0000001b00147824 */ /* 0x040fe400078e02ff */
[----:B------:R4:W-:Y:S01]  /*b980*/  STL.64 [R1+0x800], R14 ;  /* 0x0008000e01007387 */ /* 0x0009e20000100a00 */
[----:B------:R-:W-:Y:S01]  /*b990*/  IMAD R19, R0, 0x7, RZ ;  /* 0x0000000700137824 */ /* 0x000fe200078e02ff */
[-C--:B------:R-:W-:Y:S02]  /*b9a0*/  LEA.HI.X.SX32 R5, R9, R17.reuse, 0x1, P2 ;  /* 0x0000001109057211 */ /* 0x080fe400010f0eff */
[----:B------:R-:W-:Y:S01]  /*b9b0*/  LEA.HI.X.SX32 R23, R20, R17, 0x1, P4 ;  /* 0x0000001114177211 */ /* 0x000fe200020f0eff */
[----:B0-----:R-:W-:Y:S01]  /*b9c0*/  IMAD R24, R0, 0x3c, RZ ;  /* 0x0000003c00187824 */ /* 0x001fe200078e02ff */
[----:B---3--:R-:W-:-:S02]  /*b9d0*/  IADD3 R6, P2, R11, R16, RZ ;  /* 0x000000100b067210 */ /* 0x008fc40007f5e0ff */
[-C--:B----4-:R-:W-:Y:S01]  /*b9e0*/  IADD3 R14, P5, R10, R16.reuse, RZ ;  /* 0x000000100a0e7210 */ /* 0x090fe20007fbe0ff */
[----:B------:R0:W-:Y:S03]  /*b9f0*/  STL [R1+0x79c], R5 ;  /* 0x00079c0501007387 */ /* 0x0001e60000100800 */
[-C--:B------:R-:W-:Y:S01]  /*ba00*/  LEA.HI.X.SX32 R15, R19, R17.reuse, 0x1, P5 ;  /* 0x00000011130f7211 */ /* 0x080fe200028f0eff */
[----:B------:R-:W-:Y:S01]  /*ba10*/  IMAD R19, R0, 0xf, RZ ;  /* 0x0000000f00137824 */ /* 0x000fe200078e02ff */
[-C--:B--2---:R-:W-:Y:S01]  /*ba20*/  IADD3 R4, P4, R12, R16.reuse, RZ ;  /* 0x000000100c047210 */ /* 0x084fe20007f9e0ff */
[----:B------:R-:W-:Y:S01]  /*ba30*/  IMAD R20, R0, 0x1d, RZ ;  /* 0x0000001d00147824 */ /* 0x000fe200078e02ff */
[----:B------:R-:W-:Y:S01]  /*ba40*/  STL.64 [R1+0x790], R22 ;  /* 0x0007901601007387 */ /* 0x000fe20000100a00 */
[----:B------:R-:W-:Y:S02]  /*ba50*/  IADD3 R24, P0, R24, R16, RZ ;  /* 0x0000001018187210 */ /* 0x000fe40007f1e0ff */
[-C--:B------:R-:W-:Y:S01]  /*ba60*/  LEA.HI.X.SX32 R7, R10, R17.reuse, 0x1, P2 ;  /* 0x000000110a077211 */ /* 0x080fe200010f0eff */
[----:B------:R2:W-:Y:S01]  /*ba70*/  STL.64 [R1+0x830], R14 ;  /* 0x0008300e01007387 */ /* 0x0005e20000100a00 */
[----:B------:R-:W-:-:S02]  /*ba80*/  LEA.HI.X.SX32 R29, R11, R17, 0x1, P3 ;  /* 0x000000110b1d7211 */ /* 0x000fc400018f0eff */
[-C--:B0-----:R-:W-:Y:S02]  /*ba90*/  LEA.HI.X.SX32 R5, R19, R17.reuse, 0x1, P4 ;  /* 0x0000001113057211 */ /* 0x081fe400020f0eff */
[-C--:B------:R-:W-:Y:S01]  /*baa0*/  LEA.HI.X.SX32 R27, R20, R17.reuse, 0x1, P6 ;  /* 0x00000011141b7211 */ /* 0x080fe200030f0eff */
[----:B------:R0:W-:Y:S01]  /*bab0*/  STL.64 [R1+0x7f8], R6 ;  /* 0x0007f80601007387 */ /* 0x0001e20000100a00 */
[-C--:B------:R-:W-:Y:S02]  /*bac0*/  LEA.HI.X.SX32 R25, R12, R17.reuse, 0x1, P0 ;  /* 0x000000110c197211 */ /* 0x080fe400000f0eff */
[----:B--2---:R-:W-:Y:S01]  /*bad0*/  LEA R14, P2, R0, R16, 0x2 ;  /* 0x00000010000e7211 */ /* 0x004fe200078410ff */
[----:B------:R-:W-:Y:S03]  /*bae0*/  STL.64 [R1+0x788], R28 ;  /* 0x0007881c01007387 */ /* 0x000fe60000100a00 */
[----:B------:R-:W-:Y:S01]  /*baf0*/  LEA.HI.X.SX32 R15, R13, R17, 0x1, P2 ;  /* 0x000000110d0f7211 */ /* 0x000fe200010f0eff */
[----:B------:R-:W-:Y:S01]  /*bb00*/  STL.64 [R1+0x7f0], R4 ;  /* 0x0007f00401007387 */ /* 0x000fe20000100a00 */
[----:B------:R-:W-:Y:S01]  /*bb10*/  IMAD.MOV.U32 R19, RZ, RZ, c[0x0][0x1a4] ;  /* 0x00006900ff137624 */ /* 0x000fe200078e00ff */
[----:B------:R-:W-:-:S02]  /*bb20*/  MOV R20, c[0x0][0x1a4] ;  /* 0x0000690000147a02 */ /* 0x000fc40000000f00 */
[----:B------:R-:W-:Y:S04]  /*bb30*/  STL.64 [R1+0x780], R26 ;  /* 0x0007801a01007387 */ /* 0x000fe80000100a00 */
[----:B------:R-:W-:Y:S01]  /*bb40*/  STL.64 [R1+0x778], R24 ;  /* 0x0007781801007387 */ /* 0x000fe20000100a00 */
[----:B------:R-:W-:-:S03]  /*bb50*/  IADD3 R22, P5, R13, R16, RZ ;  /* 0x000000100d167210 */ /* 0x000fc60007fbe0ff */
[----:B------:R2:W-:Y:S01]  /*bb60*/  STL.64 [R1+0x858], R14 ;  /* 0x0008580e01007387 */ /* 0x0005e20000100a00 */
[-C--:B------:R-:W-:Y:S02]  /*bb70*/  LEA R8, P3, R0, R16.reuse, 0x3 ;  /* 0x0000001000087211 */ /* 0x080fe400078618ff */
[----:B------:R-:W-:Y:S02]  /*bb80*/  SHF.L.U32 R20, R20, 0x2, RZ ;  /* 0x0000000214147819 */ /* 0x000fe400000006ff */
[----:B0-----:R-:W-:Y:S02]  /*bb90*/  LEA R6, P6, R0, R16, 0x4 ;  /* 0x0000001000067211 */ /* 0x001fe400078c20ff */
[----:B------:R-:W-:Y:S02]  /*bba0*/  SHF.L.U32 R19, R19, 0x3, RZ ;  /* 0x0000000313137819 */ /* 0x000fe400000006ff */
[----:B--2---:R-:W-:Y:S02]  /*bbb0*/  MOV R15, c[0x0][0x1a4] ;  /* 0x00006900000f7a02 */ /* 0x004fe40000000f00 */
[----:B------:R-:W-:-:S02]  /*bbc0*/  MOV R14, c[0x0][0x1a4] ;  /* 0x00006900000e7a02 */ /* 0x000fc40000000f00 */
[C---:B------:R-:W-:Y:S01]  /*bbd0*/  LEA R4, P4, R0.reuse, R16, 0x5 ;  /* 0x0000001000047211 */ /* 0x040fe200078828ff */
[----:B------:R-:W-:Y:S01]  /*bbe0*/  IMAD.SHL.U32 R15, R15, 0x10, RZ ;  /* 0x000000100f0f7824 */ /* 0x000fe200078e00ff */
[-C--:B------:R-:W-:Y:S01]  /*bbf0*/  LEA.HI.X.SX32 R23, R0, R17.reuse, 0x1, P5 ;  /* 0x0000001100177211 */ /* 0x080fe200028f0eff */
[----:B------:R-:W-:Y:S01]  /*bc00*/  IMAD R14, R14, 0x1f, RZ ;  /* 0x0000001f0e0e7824 */ /* 0x000fe200078e02ff */
[-C--:B------:R-:W-:Y:S02]  /*bc10*/  LEA.HI.X.SX32 R9, R20, R17.reuse, 0x1, P3 ;  /* 0x0000001114097211 */ /* 0x080fe400018f0eff */
[-C--:B------:R-:W-:Y:S01]  /*bc20*/  LEA.HI.X.SX32 R7, R19, R17.reuse, 0x1, P6 ;  /* 0x0000001113077211 */ /* 0x080fe200030f0eff */
[----:B------:R-:W-:Y:S01]  /*bc30*/  STL.64 [R1+0x860], R22 ;  /* 0x0008601601007387 */ /* 0x000fe20000100a00 */
[-C--:B------:R-:W-:Y:S02]  /*bc40*/  LEA.HI.X.SX32 R5, R15, R17.reuse, 0x1, P4 ;  /* 0x000000110f057211 */ /* 0x080fe400020f0eff */
[----:B------:R-:W-:Y:S01]  /*bc50*/  LEA.HI.X.SX32 R3, R14, R17, 0x1, P1 ;  /* 0x000000110e037211 */ /* 0x000fe200008f0eff */
[----:B------:R-:W-:Y:S04]  /*bc60*/  STL.64 [R1+0x848], R8 ;  /* 0x0008480801007387 */ /* 0x000fe80000100a00 */
[----:B------:R-:W-:Y:S04]  /*bc70*/  STL.64 [R1+0x828], R6 ;  /* 0x0008280601007387 */ /* 0x000fe80000100a00 */
[----:B------:R-:W-:Y:S04]  /*bc80*/  STL [R1+0x570], RZ ;  /* 0x000570ff01007387 */ /* 0x000fe80000100800 */
[----:B------:R-:W-:Y:S04]  /*bc90*/  STL.64 [R1+0x7e8], R4 ;  /* 0x0007e80401007387 */ /* 0x000fe80000100a00 */
[----:B------:R0:W-:Y:S04]  /*bca0*/  STL.64 [R1+0x770], R2 ;  /* 0x0007700201007387 */ /* 0x0001e80000100a00 */
        /* <DEDUP_REMOVED lines=15> */
[----:B------:R-:W-:-:S03]  /*bda0*/  IADD3 R0, R18, 0x88, RZ ;  /* 0x0000008812007810 */ /* 0x000fc60007ffe0ff */
[----:B------:R-:W-:Y:S01]  /*bdb0*/  STL [R1+0x5f0], RZ ;  /* 0x0005f0ff01007387 */ /* 0x000fe20000100800 */
[----:B0-----:R-:W-:-:S03]  /*bdc0*/  IADD3 R3, R18, 0x80, RZ ;  /* 0x0000008012037810 */ /* 0x001fc60007ffe0ff */
[----:B------:R-:W-:Y:S01]  /*bdd0*/  STL [R1+0x5f4], RZ ;  /* 0x0005f4ff01007387 */ /* 0x000fe20000100800 */
[----:B------:R-:W-:-:S03]  /*bde0*/  IADD3 R2, R18, 0x8, RZ ;  /* 0x0000000812027810 */ /* 0x000fc60007ffe0ff */
[----:B------:R-:W-:Y:S04]  /*bdf0*/  STL [R1+0x5f8], RZ ;  /* 0x0005f8ff01007387 */ /* 0x000fe80000100800 */
[----:B------:R-:W-:Y:S04]  /*be00*/  STL [R1+0x5fc], RZ ;  /* 0x0005fcff01007387 */ /* 0x000fe80000100800 */
[----:B------:R-:W-:Y:S04]  /*be10*/  STL [R1+0x610], RZ ;  /* 0x000610ff01007387 */ /* 0x000fe80000100800 */
[----:B------:R-:W-:Y:S04]  /*be20*/  STL [R1+0x614], RZ ;  /* 0x000614ff01007387 */ /* 0x000fe80000100800 */
[----:B------:R-:W-:Y:S04]  /*be30*/  STL [R1+0x618], RZ ;  /* 0x000618ff01007387 */ /* 0x000fe80000100800 */
[----:B------:R-:W-:Y:S04]  /*be40*/  STL [R1+0x61c], RZ ;  /* 0x00061cff01007387 */ /* 0x000fe80000100800 */
[----:B------:R0:W-:Y:S04]  /*be50*/  STL [R1+0x92c], R0 ;  /* 0x00092c0001007387 */ /* 0x0001e80000100800 */
[----:B------:R1:W-:Y:S04]  /*be60*/  STL [R1+0x928], R3 ;  /* 0x0009280301007387 */ /* 0x0003e80000100800 */
[----:B------:R1:W-:Y:S01]  /*be70*/  STL [R1+0x930], R2 ;  /* 0x0009300201007387 */ /* 0x0003e20000100800 */
[----:B0-----:R-:W-:-:S03]  /*be80*/  LOP3.LUT R0, R21, 0x40, RZ, 0x3c, !PT ;  /* 0x0000004015007812 */ /* 0x001fc600078e3cff */
.L_x_2:
[----:B------:R-:W2:Y:S04]  /*be90*/  LDL.64 R4, [R1+0x860] ;  /* 0x0008600001047983 */ /* 0x000ea80000100a00 */
[----:B------:R-:W2:Y:S04]  /*bea0*/  LDL R0, [R1+0x3f4] ;  /* 0x0003f40001007983 */ /* 0x000ea80000100800 */
[----:B-1----:R-:W3:Y:S04]  /*beb0*/  LDL.64 R2, [R1+0x6b0] ;  /* 0x0006b00001027983 */ /* 0x002ee80000100a00 */
[----:B0-----:R-:W4:Y:S04]  /*bec0*/  LDL.64 R22, [R1+0x850] ;  /* 0x0008500001167983 */ /* 0x001f280000100a00 */
[----:B------:R-:W5:Y:S04]  /*bed0*/  LDL.64 R24, [R1+0x858] ;  /* 0x0008580001187983 */ /* 0x000f680000100a00 */
[----:B------:R-:W5:Y:S04]  /*bee0*/  LDL.64 R14, [R1+0x820] ;  /* 0x00082000010e7983 */ /* 0x000f680000100a00 */
[----:B------:R-:W5:Y:S04]  /*bef0*/  LDL.64 R6, [R1+0x848] ;  /* 0x0008480001067983 */ /* 0x000f680000100a00 */
[----:B------:R-:W5:Y:S04]  /*bf00*/  LDL.64 R8, [R1+0x840] ;  /* 0x0008400001087983 */ /* 0x000f680000100a00 */
[----:B------:R-:W5:Y:S04]  /*bf10*/  LDL.64 R10, [R1+0x838] ;  /* 0x00083800010a7983 */ /* 0x000f680000100a00 */
[----:B------:R-:W5:Y:S04]  /*bf20*/  LDL.64 R12, [R1+0x818] ;  /* 0x00081800010c7983 */ /* 0x000f680000100a00 */
[----:B------:R-:W5:Y:S04]  /*bf30*/  LDL.64 R20, [R1+0x828] ;  /* 0x0008280001147983 */ /* 0x000f680000100a00 */
[----:B------:R-:W5:Y:S04]  /*bf40*/  LDL.64 R18, [R1+0x810] ;  /* 0x0008100001127983 */ /* 0x000f680000100a00 */
[----:B------:R-:W5:Y:S01]  /*bf50*/  LDL.64 R16, [R1+0x808] ;  /* 0x0008080001107983 */ /* 0x000f620000100a00 */
[----:B--2---:R-:W-:-:S04]  /*bf60*/  IMAD.WIDE R4, R0, 0x2, R4 ;  /* 0x0000000200047825 */ /* 0x004fc800078e0204 */
[C---:B---3--:R-:W-:Y:S01]  /*bf70*/  IMAD.WIDE R2, R0.reuse, 0x2, R2 ;  /* 0x0000000200027825 */ /* 0x048fe200078e0202 */
[----:B------:R4:W2:Y:S04]  /*bf80*/  LDG.E.U16 R27, [R4.64] ;  /* 0x00000006041b7981 */ /* 0x0008a8000c1e1500 */
[----:B------:R5:W3:Y:S01]  /*bf90*/  LDG.E.U16 R28, [R2.64] ;  /* 0x00000006021c7981 */ /* 0x000ae2000c1e1500 */
[----:B----4-:R-:W-:-:S04]  /*bfa0*/  IMAD.WIDE R4, R0, 0x2, R22 ;  /* 0x0000000200047825 */ /* 0x010fc800078e0216 */
[C---:B-----5:R-:W-:Y:S02]  /*bfb0*/  IMAD.WIDE R2, R0.reuse, 0x2, R24 ;  /* 0x0000000200027825 */ /* 0x060fe400078e0218 */
[----:B------:R0:W4:Y:S02]  /*bfc0*/  LDG.E.U16 R25, [R4.64] ;  /* 0x0000000604197981 */ /* 0x000124000c1e1500 */
[C---:B------:R-:W-:Y:S02]  /*bfd0*/  IMAD.WIDE R6, R0.reuse, 0x2, R6 ;  /* 0x0000000200067825 */ /* 0x040fe400078e0206 */
[----:B------:R1:W5:Y:S02]  /*bfe0*/  LDG.E.U16 R26, [R2.64] ;  /* 0x00000006021a7981 */ /* 0x000364000c1e1500 */
[C---:B------:R-:W-:Y:S02]  /*bff0*/  IMAD.WIDE R8, R0.reuse, 0x2, R8 ;  /* 0x0000000200087825 */ /* 0x040fe400078e0208 */
[----:B------:R1:W2:Y:S02]  /*c000*/  LDG.E.U16 R24, [R6.64] ;  /* 0x0000000606187981 */ /* 0x0002a4000c1e1500 */
[----:B0-----:R-:W-:-:S02]  /*c010*/  IMAD.WIDE R4, R0, 0x2, R14 ;  /* 0x0000000200047825 */ /* 0x001fc400078e020e */
[----:B------:R0:W2:Y:S04]  /*c020*/  LDG.E.U16 R22, [R8.64] ;  /* 0x0000000608167981 */ /* 0x0000a8000c1e1500 */
[----:B------:R-:W2:Y:S01]  /*c030*/  LDG.E.U16 R29, [R4.64] ;  /* 0x00000006041d7981 */ /* 0x000ea2000c1e1500 */
[----:B------:R-:W-:-:S03]  /*c040*/  IMAD.WIDE R10, R0, 0x2, R10 ;  /* 0x00000002000a7825 */ /* 0x000fc600078e020a */
[----:B------:R-:W3:Y:S01]  /*c050*/  LDL.64 R14, [R1+0x800] ;  /* 0x00080000010e7983 */ /* 0x000ee20000100a00 */
[----:B-1----:R-:W-:-:S03]  /*c060*/  IMAD.WIDE R6, R0, 0x2, R12 ;  /* 0x0000000200067825 */ /* 0x002fc600078e020c */
[----:B------:R1:W4:Y:S01]  /*c070*/  LDG.E.U16 R23, [R10.64] ;  /* 0x000000060a177981 */ /* 0x000322000c1e1500 */
[----:B------:R-:W-:-:S03]  /*c080*/  IMAD.WIDE R2, R0, 0x2, R20 ;  /* 0x0000000200027825 */ /* 0x000fc600078e0214 */
[----:B------:R-:W4:Y:S01]  /*c090*/  LDL.64 R12, [R1+0x7f8] ;  /* 0x0007f800010c7983 */ /* 0x000f220000100a00 */
[----:B0-----:R-:W-:-:S03]  /*c0a0*/  IMAD.WIDE R8, R0, 0x2, R18 ;  /* 0x0000000200087825 */ /* 0x001fc600078e0212 */
[----:B------:R-:W4:Y:S01]  /*c0b0*/  LDL.64 R20, [R1+0x7e8] ;  /* 0x0007e80001147983 */ /* 0x000f220000100a00 */
[----:B-1----:R-:W-:-:S03]  /*c0c0*/  IMAD.WIDE R10, R0, 0x2, R16 ;  /* 0x00000002000a7825 */ /* 0x002fc600078e0210 */
[----:B------:R-:W4:Y:S04]  /*c0d0*/  LDL.64 R18, [R1+0x7e0] ;  /* 0x0007e00001127983 */ /* 0x000f280000100a00 */
[----:B------:R-:W4:Y:S04]  /*c0e0*/  LDL.64 R16, [R1+0x7d8] ;  /* 0x0007d80001107983 */ /* 0x000f280000100a00 */
[----:B------:R0:W4:Y:S04]  /*c0f0*/  LDG.E.U16 R0, [R2.64] ;  /* 0x0000000602007981 */ /* 0x000128000c1e1500 */
[----:B--2---:R-:W-:Y:S04]  /*c100*/  STL [R1+0x191c], R29 ;  /* 0x00191c1d01007387 */ /* 0x004fe80000100800 */
[----:B---3--:R1:W-:Y:S04]  /*c110*/  STL [R1+0x1c], R28 ;  /* 0x00001c1c01007387 */ /* 0x0083e80000100800 */
[----:B-1----:R-:W2:Y:S04]  /*c120*/  LDG.E.U16 R28, [R6.64] ;  /* 0x00000006061c7981 */ /* 0x002ea8000c1e1500 */
[----:B--2---:R-:W-:Y:S04]  /*c130*/  STL [R1+0x1918], R28 ;  /* 0x0019181c01007387 */ /* 0x004fe80000100800 */
[----:B------:R1:W-:Y:S04]  /*c140*/  STL [R1+0x18], R27 ;  /* 0x0000181b01007387 */ /* 0x0003e80000100800 */
[----:B-1----:R-:W2:Y:S04]  /*c150*/  LDG.E.U16 R27, [R8.64] ;  /* 0x00000006081b7981 */ /* 0x002ea8000c1e1500 */
[----:B--2---:R-:W-:Y:S04]  /*c160*/  STL [R1+0x1920], R27 ;  /* 0x0019201b01007387 */ /* 0x004fe80000100800 */
[----:B-----5:R1:W-:Y:S04]  /*c170*/  STL [R1+0x14], R26 ;  /* 0x0000141a01007387 */ /* 0x0203e80000100800 */
[----:B-1----:R-:W2:Y:S04]  /*c180*/  LDG.E.U16 R26, [R10.64] ;  /* 0x000000060a1a7981 */ /* 0x002ea8000c1e1500 */
[----:B--2---:R1:W-:Y:S04]  /*c190*/  STL [R1+0x1924], R26 ;  /* 0x0019241a01007387 */ /* 0x0043e80000100800 */
[----:B------:R-:W2:Y:S04]  /*c1a0*/  LDL.64 R28, [R1+0x798] ;  /* 0x00079800011c7983 */ /* 0x000ea80000100a00 */
[----:B-1----:R-:W3:Y:S02]  /*c1b0*/  LDL R26, [R1+0x3f4] ;  /* 0x0003f400011a7983 */ /* 0x002ee40000100800 */
[----:B---3--:R-:W-:-:S02]  /*c1c0*/  IMAD.WIDE R10, R26, 0x2, R14 ;  /* 0x000000021a0a7825 */ /* 0x008fc400078e020e */
[----:B------:R-:W3:Y:S02]  /*c1d0*/  LDL.64 R14, [R1+0x7d0] ;  /* 0x0007d000010e7983 */ /* 0x000ee40000100a00 */
[C---:B----4-:R-:W-:Y:S02]  /*c1e0*/  IMAD.WIDE R8, R26.reuse, 0x2, R12 ;  /* 0x000000021a087825 */ /* 0x050fe400078e020c */
[----:B------:R-:W4:Y:S04]  /*c1f0*/  LDL.64 R12, [R1+0x7a8] ;  /* 0x0007a800010c7983 */ /* 0x000f280000100a00 */
[----:B------:R-:W-:Y:S01]  /*c200*/  STL [R1+0x10], R25 ;  /* 0x0000101901007387 */ /* 0x000fe20000100800 */
[----:B0-----:R-:W-:-:S03]  /*c210*/  IMAD.WIDE R2, R26, 0x2, R20 ;  /* 0x000000021a027825 */ /* 0x001fc600078e0214 */
[----:B------:R0:W-:Y:S01]  /*c220*/  STL [R1+0xc], R24 ;  /* 0x00000c1801007387 */ /* 0x0001e20000100800 */
[----:B------:R-:W-:-:S03]  /*c230*/  IMAD.WIDE R6, R26, 0x2, R18 ;  /* 0x000000021a067825 */ /* 0x000fc600078e0212 */
[----:B------:R1:W5:Y:S01]  /*c240*/  LDG.E.U16 R20, [R10.64] ;  /* 0x000000060a147981 */ /* 0x000362000c1e1500 */
[----:B------:R-:W-:-:S03]  /*c250*/  IMAD.WIDE R4, R26, 0x2, R16 ;  /* 0x000000021a047825 */ /* 0x000fc600078e0210 */
[----:B------:R1:W2:Y:S04]  /*c260*/  LDG.E.U16 R2, [R2.64] ;  /* 0x0000000602027981 */ /* 0x0002a8000c1e1500 */
[----:B0-----:R-:W2:Y:S04]  /*c270*/  LDL.64 R24, [R1+0x7b8] ;  /* 0x0007b80001187983 */ /* 0x001ea80000100a00 */
[----:B------:R-:W-:Y:S04]  /*c280*/  STL [R1+0x8], R22 ;  /* 0x0000081601007387 */ /* 0x000fe80000100800 */
[----:B------:R0:W-:Y:S04]  /*c290*/  STL [R1+0x4], R23 ;  /* 0x0000041701007387 */ /* 0x0001e80000100800 */
[----:B------:R-:W2:Y:S04]  /*c2a0*/  LDL.64 R16, [R1+0x788] ;  /* 0x0007880001107983 */ /* 0x000ea80000100a00 */
[----:B------:R-:W2:Y:S04]  /*c2b0*/  LDL.64 R18, [R1+0x780] ;  /* 0x0007800001127983 */ /* 0x000ea80000100a00 */
[----:B0-----:R-:W2:Y:S04]  /*c2c0*/  LDL.64 R22, [R1+0x790] ;  /* 0x0007900001167983 */ /* 0x001ea80000100a00 */
[----:B-1----:R-:W2:Y:S04]  /*c2d0*/  LDL.64 R10, [R1+0x7a0] ;  /* 0x0007a000010a7983 */ /* 0x002ea80000100a00 */
[----:B------:R0:W-:Y:S04]  /*c2e0*/  STL [R1], R0 ;  /* 0x0000000001007387 */ /* 0x0001e80000100800 */
[----:B------:R1:W2:Y:S04]  /*c2f0*/  LDG.E.U16 R3, [R6.64] ;  /* 0x0000000606037981 */ /* 0x0002a8000c1e1500 */
[----:B------:R1:W2:Y:S04]  /*c300*/  LDG.E.U16 R4, [R4.64] ;  /* 0x0000000604047981 */ /* 0x0002a8000c1e1500 */
[----:B0-----:R0:W2:Y:S04]  /*c310*/  LDG.E.U16 R0, [R8.64] ;  /* 0x0000000608007981 */ /* 0x0010a8000c1e1500 */
[----:B0-----:R-:W2:Y:S04]  /*c320*/  LDL.64 R8, [R1+0x7c8] ;  /* 0x0007c80001087983 */ /* 0x001ea80000100a00 */
[----:B------:R-:W4:Y:S01]  /*c330*/  LDL.LU R27, [R1+0x1c] ;  /* 0x00001c00011b7983 */ /* 0x000f220000300800 */
[----:B---3--:R-:W-:-:S05]  /*c340*/  IMAD.WIDE R14, R26, 0x2, R14 ;  /* 0x000000021a0e7825 */ /* 0x008fca00078e020e */
[----:B-1----:R0:W3:Y:S01]  /*c350*/  LDG.E.U16 R5, [R14.64] ;  /* 0x000000060e057981 */ /* 0x0020e2000c1e1500 */
[----:B--2---:R-:W-:-:S04]  /*c360*/  IMAD.WIDE R6, R26, 0x2, R8 ;  /* 0x000000021a067825 */ /* 0x004fc800078e0208 */
[C---:B------:R-:W-:Y:S02]  /*c370*/  IMAD.WIDE R8, R26.reuse, 0x2, R10 ;  /* 0x000000021a087825 */ /* 0x040fe400078e020a */
[----:B------:R1:W2:Y:S02]  /*c380*/  LDG.E.U16 R6, [R6.64] ;  /* 0x0000000606067981 */ /* 0x0002a4000c1e1500 */
[C---:B------:R-:W-:Y:S02]  /*c390*/  IMAD.WIDE R10, R26.reuse, 0x2, R28 ;  /* 0x000000021a0a7825 */ /* 0x040fe400078e021c */
[----:B------:R-:W2:Y:S04]  /*c3a0*/  LDL.LU R29, [R1] ;  /* 0x00000000011d7983 */ /* 0x000ea80000300800 */
[----:B0-----:R-:W2:Y:S01]  /*c3b0*/  LDL.64 R14, [R1+0x7c0] ;  /* 0x0007c000010e7983 */ /* 0x001ea20000100a00 */
[----:B----4-:R-:W-:-:S03]  /*c3c0*/  IMAD.WIDE R12, R26, 0x2, R12 ;  /* 0x000000021a0c7825 */ /* 0x010fc600078e020c */
[----:B------:R0:W4:Y:S01]  /*c3d0*/  LDG.E.U16 R8, [R8.64] ;  /* 0x0000000608087981 */ /* 0x000122000c1e1500 */
[----:B------:R-:W-:-:S03]  /*c3e0*/  IMAD.WIDE R16, R26, 0x2, R16 ;  /* 0x000000021a107825 */ /* 0x000fc600078e0210 */
[----:B-1----:R1:W3:Y:S01]  /*c3f0*/  LDG.E.U16 R7, [R12.64] ;  /* 0x000000060c077981 */ /* 0x0022e2000c1e1500 */
[----:B------:R-:W-:-:S03]  /*c400*/  IMAD.WIDE R18, R26, 0x2, R18 ;  /* 0x000000021a127825 */ /* 0x000fc600078e0212 */
[----:B0-----:R2:W3:Y:S01]  /*c410*/  LDG.E.U16 R9, [R10.64] ;  /* 0x000000060a097981 */ /* 0x0014e2000c1e1500 */
[----:B-1----:R-:W-:-:S03]  /*c420*/  IMAD.WIDE R12, R26, 0x2, R24 ;  /* 0x000000021a0c7825 */ /* 0x002fc600078e0218 */
[----:B------:R0:W3:Y:S04]  /*c430*/  LDG.E.U16 R24, [R16.64] ;  /* 0x0000000610187981 */ /* 0x0000e8000c1e1500 */
[----:B------:R1:W3:Y:S04]  /*c440*/  LDG.E.U16 R25, [R18.64] ;  /* 0x0000000612197981 */ /* 0x0002e8000c1e1500 */
[----:B0-----:R-:W3:Y:S04]  /*c450*/  LDL.64 R16, [R1+0x7b0] ;  /* 0x0007b00001107983 */ /* 0x001ee80000100a00 */
[----:B-1----:R-:W4:Y:S01]  /*c460*/  LDL.64 R18, [R1+0x770] ;  /* 0x0007700001127983 */ /* 0x002f220000100a00 */
[----:B--2---:R-:W-:-:S04]  /*c470*/  IMAD.WIDE R10, R26, 0x2, R14 ;  /* 0x000000021a0a7825 */ /* 0x004fc800078e020e */
[C---:B------:R-:W-:Y:S01]  /*c480*/  IMAD.WIDE R14, R26.reuse, 0x2, R22 ;  /* 0x000000021a0e7825 */ /* 0x040fe200078e0216 */
[----:B------:R0:W2:Y:S04]  /*c490*/  LDG.E.U16 R21, [R10.64] ;  /* 0x000000060a157981 */ /* 0x0000a8000c1e1500 */
[----:B------:R1:W2:Y:S04]  /*c4a0*/  LDG.E.U16 R22, [R12.64] ;  /* 0x000000060c167981 */ /* 0x0002a8000c1e1500 */
[----:B------:R5:W2:Y:S04]  /*c4b0*/  LDG.E.U16 R23, [R14.64] ;  /* 0x000000060e177981 */ /* 0x000aa8000c1e1500 */
[----:B0-----:R-:W2:Y:S04]  /*c4c0*/  LDL.64 R10, [R1+0x778] ;  /* 0x00077800010a7983 */ /* 0x001ea80000100a00 */
[----:B-1----:R-:W2:Y:S04]  /*c4d0*/  LDL.64 R12, [R1+0x830] ;  /* 0x00083000010c7983 */ /* 0x002ea80000100a00 */
[----:B-----5:R-:W5:Y:S04]  /*c4e0*/  LDL.64 R14, [R1+0x7f0] ;  /* 0x0007f000010e7983 */ /* 0x020f680000100a00 */
[----:B------:R-:W0:Y:S01]  /*c4f0*/  S2R R28, SR_TID.X ;  /* 0x00000000001c7919 */ /* 0x000e220000002100 */
[----:B---3--:R-:W-:-:S04]  /*c500*/  IMAD.WIDE R16, R26, 0x2, R16 ;  /* 0x000000021a107825 */ /* 0x008fc800078e0210 */
[----:B----4-:R-:W-:Y:S01]  /*c510*/  IMAD.WIDE R18, R26, 0x2, R18 ;  /* 0x000000021a127825 */ /* 0x010fe200078e0212 */
[----:B0-----:R-:W-:-:S03]  /*c520*/  LOP3.LUT R28, R28, 0xff, RZ, 0xc0, !PT ;  /* 0x000000ff1c1c7812 */ /* 0x001fc600078ec0ff */
[----:B--2---:R-:W-:-:S04]  /*c530*/  IMAD.WIDE R10, R26, 0x2, R10 ;  /* 0x000000021a0a7825 */ /* 0x004fc800078e020a */
[C---:B------:R-:W-:Y:S02]  /*c540*/  IMAD.WIDE R12, R26.reuse, 0x2, R12 ;  /* 0x000000021a0c7825 */ /* 0x040fe400078e020c */
[----:B------:R0:W2:Y:S02]  /*c550*/  LDG.E.U16 R10, [R10.64] ;  /* 0x000000060a0a7981 */ /* 0x0000a4000c1e1500 */
[----:B-----5:R-:W-:Y:S02]  /*c560*/  IMAD.WIDE R14, R26, 0x2, R14 ;  /* 0x000000021a0e7825 */ /* 0x020fe400078e020e */
[----:B------:R-:W3:Y:S04]  /*c570*/  LDL.LU R26, [R1+0x1924] ;  /* 0x00192400011a7983 */ /* 0x000ee80000300800 */
[----:B------:R1:W4:Y:S04]  /*c580*/  LDG.E.U16 R14, [R14.64] ;  /* 0x000000060e0e7981 */ /* 0x000328000c1e1500 */
[----:B0-----:R0:W5:Y:S04]  /*c590*/  LDG.E.U16 R11, [R12.64] ;  /* 0x000000060c0b7981 */ /* 0x001168000c1e1500 */
[----:B0-----:R0:W2:Y:S04]  /*c5a0*/  LDG.E.U16 R12, [R16.64] ;  /* 0x00000006100c7981 */ /* 0x0010a8000c1e1500 */
[----:B------:R0:W2:Y:S01]  /*c5b0*/  LDG.E.U16 R13, [R18.64] ;  /* 0x00000006120d7981 */ /* 0x0000a2000c1e1500 */
[----:B-1----:R-:W-:-:S03]  /*c5c0*/  SHF.L.U32 R15, R28, 0x1, RZ ;  /* 0x000000011c0f7819 */ /* 0x002fc600000006ff */
[----:B------:R-:W-:Y:S06]  /*c5d0*/  BAR.SYNC.DEFER_BLOCKING 0x0 ;  /* 0x0000000000007b1d */ /* 0x000fec0000010000 */
[----:B0-----:R-:W2:Y:S04]  /*c5e0*/  LDL.LU R16, [R1+0x8] ;  /* 0x0000080001107983 */ /* 0x001ea80000300800 */
[----:B------:R-:W2:Y:S04]  /*c5f0*/  LDL.LU R17, [R1+0x4] ;  /* 0x0000040001117983 */ /* 0x000ea80000300800 */
[----:B------:R-:W2:Y:S04]  /*c600*/  LDL.LU R19, [R1+0x18] ;  /* 0x0000180001137983 */ /* 0x000ea80000300800 */
[----:B------:R-:W3:Y:S04]  /*c610*/  LDL.LU R18, [R1+0x10] ;  /* 0x0000100001127983 */ /* 0x000ee80000300800 */
[----:B------:R0:W-:Y:S04]  /*c620*/  STS.U16 [R15+0x20000], R27 ;  /* 0x0200001b0f007388 */ /* 0x0001e80000000400 */
[----:B------:R1:W-:Y:S04]  /*c630*/  STS.U16 [R15+0x21000], R29 ;  /* 0x0210001d0f007388 */ /* 0x0003e80000000400 */
[----:B0-----:R-:W3:Y:S04]  /*c640*/  LDL.LU R27, [R1+0x1920] ;  /* 0x00192000011b7983 */ /* 0x001ee80000300800 */
[----:B-1----:R-:W3:Y:S01]  /*c650*/  LDL.LU R29, [R1+0x191c] ;  /* 0x00191c00011d7983 */ /* 0x002ee20000300800 */
[----:B------:R-:W-:-:S04]  /*c660*/  SHF.L.U32 R28, R28, 0x1, RZ ;  /* 0x000000011c1c7819 */ /* 0x000fc800000006ff */
[----:B------:R-:W-:Y:S01]  /*c670*/  LOP3.LUT R28, R28, 0x10, RZ, 0x3c, !PT ;  /* 0x000000101c1c7812 */ /* 0x000fe200078e3cff */
[----:B------:R0:W-:Y:S04]  /*c680*/  STS.U16 [R15+0x22000], R2 ;  /* 0x022000020f007388 */ /* 0x0001e80000000400 */
[----:B------:R-:W-:Y:S04]  /*c690*/  STS.U16 [R15+0x23000], R7 ;  /* 0x023000070f007388 */ /* 0x000fe80000000400 */
[----:B0-----:R-:W4:Y:S04]  /*c6a0*/  LDL.LU R2, [R1+0xc] ;  /* 0x00000c0001027983 */ /* 0x001f280000300800 */
[----:B--2---:R-:W-:Y:S04]  /*c6b0*/  STS.U16 [R28+0x20200], R19 ;  /* 0x020200131c007388 */ /* 0x004fe80000000400 */
[----:B---3--:R-:W-:Y:S04]  /*c6c0*/  STS.U16 [R28+0x21200], R29 ;  /* 0x0212001d1c007388 */ /* 0x008fe80000000400 */
[----:B------:R0:W-:Y:S04]  /*c6d0*/  STS.U16 [R28+0x22200], R3 ;  /* 0x022200031c007388 */ /* 0x0001e80000000400 */
[----:B------:R1:W-:Y:S04]  /*c6e0*/  STS.U16 [R28+0x23200], R8 ;  /* 0x023200081c007388 */ /* 0x0003e80000000400 */
[----:B0-----:R-:W2:Y:S04]  /*c6f0*/  LDL.LU R3, [R1+0x14] ;  /* 0x0000140001037983 */ /* 0x001ea80000300800 */
[----:B-1----:R-:W3:Y:S04]  /*c700*/  LDL.LU R28, [R1+0x1918] ;  /* 0x00191800011c7983 */ /* 0x002ee80000300800 */
[----:B------:R-:W0:Y:S04]  /*c710*/  S2R R7, SR_TID.X ;  /* 0x0000000000077919 */ /* 0x000e280000002100 */
[----:B------:R-:W1:Y:S01]  /*c720*/  S2R R19, SR_TID.X ;  /* 0x0000000000137919 */ /* 0x000e620000002100 */
[----:B0-----:R-:W-:-:S04]  /*c730*/  LOP3.LUT R7, R7, 0xff, RZ, 0xc0, !PT ;  /* 0x000000ff07077812 */ /* 0x001fc800078ec0ff */
[----:B------:R-:W-:Y:S02]  /*c740*/  SHF.L.U32 R7, R7, 0x1, RZ ;  /* 0x0000000107077819 */ /* 0x000fe400000006ff */
[----:B-1----:R-:W-:Y:S02]  /*c750*/  LOP3.LUT R19, R19, 0xff, RZ, 0xc0, !PT ;  /* 0x000000ff13137812 */ /* 0x002fe400078ec0ff */
[C---:B------:R-:W-:Y:S02]  /*c760*/  LOP3.LUT R29, R7.reuse, 0x20, RZ, 0x3c, !PT ;  /* 0x00000020071d7812 */ /* 0x040fe400078e3cff */
[----:B------:R-:W-:Y:S01]  /*c770*/  LOP3.LUT R7, R7, 0x30, RZ, 0x3c, !PT ;  /* 0x0000003007077812 */ /* 0x000fe200078e3cff */
[----:B------:R-:W-:Y:S02]  /*c780*/  IMAD.SHL.U32 R19, R19, 0x2, RZ ;  /* 0x0000000213137824 */ /* 0x000fe400078e00ff */
[----:B--2---:R-:W-:Y:S04]  /*c790*/  STS.U16 [R29+0x20400], R3 ;  /* 0x020400031d007388 */ /* 0x004fe80000000400 */
[----:B---3--:R-:W-:Y:S04]  /*c7a0*/  STS.U16 [R29+0x21400], R28 ;  /* 0x0214001c1d007388 */ /* 0x008fe80000000400 */
[----:B------:R-:W-:Y:S04]  /*c7b0*/  STS.U16 [R29+0x22400], R4 ;  /* 0x022400041d007388 */ /* 0x000fe80000000400 */
[----:B------:R-:W-:Y:S04]  /*c7c0*/  STS.U16 [R29+0x23400], R9 ;  /* 0x023400091d007388 */ /* 0x000fe80000000400 */
[----:B------:R0:W-:Y:S04]  /*c7d0*/  STS.U16 [R7+0x20600], R18 ;  /* 0x0206001207007388 */ /* 0x0001e80000000400 */
[----:B------:R-:W-:Y:S04]  /*c7e0*/  STS.U16 [R7+0x21600], R27 ;  /* 0x0216001b07007388 */ /* 0x000fe80000000400 */
[----:B------:R-:W-:Y:S01]  /*c7f0*/  STS.U16 [R7+0x22600], R5 ;  /* 0x0226000507007388 */ /* 0x000fe20000000400 */
[----:B0-----:R-:W-:-:S03]  /*c800*/  LOP3.LUT R18, R19, 0x40, RZ, 0x3c, !PT ;  /* 0x0000004013127812 */ /* 0x001fc600078e3cff */
[----:B------:R0:W-:Y:S01]  /*c810*/  STS.U16 [R7+0x23600], R23 ;  /* 0x0236001707007388 */ /* 0x0001e20000000400 */
[----:B------:R-:W-:-:S03]  /*c820*/  LOP3.LUT R3, R15, 0x60, RZ, 0x3c, !PT ;  /* 0x000000600f037812 */ /* 0x000fc600078e3cff */
[----:B----4-:R1:W-:Y:S04]  /*c830*/  STS.U16 [R18+0x20800], R2 ;  /* 0x0208000212007388 */ /* 0x0103e80000000400 */
[----:B------:R-:W-:Y:S01]  /*c840*/  STS.U16 [R18+0x21800], R26 ;  /* 0x0218001a12007388 */ /* 0x000fe20000000400 */
[----:B0-----:R-:W-:-:S03]  /*c850*/  LOP3.LUT R7, R19, 0x50, RZ, 0x3c, !PT ;  /* 0x0000005013077812 */ /* 0x001fc600078e3cff */
[----:B------:R-:W-:Y:S04]  /*c860*/  STS.U16 [R18+0x22800], R6 ;  /* 0x0228000612007388 */ /* 0x000fe80000000400 */
[----:B------:R-:W-:Y:S04]  /*c870*/  STS.U16 [R18+0x23800], R24 ;  /* 0x0238001812007388 */ /* 0x000fe80000000400 */
[----:B------:R-:W-:Y:S04]  /*c880*/  STS.U16 [R7+0x20a00], R16 ;  /* 0x020a001007007388 */ /* 0x000fe80000000400 */
[----:B------:R-:W-:Y:S04]  /*c890*/  STS.U16 [R7+0x21a00], R20 ;  /* 0x021a001407007388 */ /* 0x000fe80000000400 */
[----:B------:R-:W-:Y:S04]  /*c8a0*/  STS.U16 [R7+0x22a00], R21 ;  /* 0x022a001507007388 */ /* 0x000fe80000000400 */
[----:B------:R-:W-:Y:S04]  /*c8b0*/  STS.U16 [R7+0x23a00], R25 ;  /* 0x023a001907007388 */ /* 0x000fe80000000400 */
[----:B------:R-:W-:Y:S04]  /*c8c0*/  STS.U16 [R3+0x20c00], R17 ;  /* 0x020c001103007388 */ /* 0x000fe80000000400 */
[----:B------:R0:W-:Y:S01]  /*c8d0*/  STS.U16 [R3+0x21c00], R0 ;  /* 0x021c000003007388 */ /* 0x0001e20000000400 */
[----:B------:R-:W-:-:S03]  /*c8e0*/  LOP3.LUT R4, R15, 0x70, RZ, 0x3c, !PT ;  /* 0x000000700f047812 */ /* 0x000fc600078e3cff */
[----:B------:R-:W2:Y:S04]  /*c8f0*/  S2R R15, SR_TID.X ;  /* 0x00000000000f7919 */ /* 0x000ea80000002100 */
[----:B-1----:R-:W3:Y:S04]  /*c900*/  LDL R2, [R1+0x400] ;  /* 0x0004000001027983 */ /* 0x002ee80000100800 */
[----:B0-----:R-:W0:Y:S04]  /*c910*/  S2R R0, SR_TID.X ;  /* 0x0000000000007919 */ /* 0x001e280000002100 */
[----:B------:R-:W-:Y:S04]  /*c920*/  STS.U16 [R3+0x22c00], R22 ;  /* 0x022c001603007388 */ /* 0x000fe80000000400 */
[----:B------:R0:W-:Y:S04]  /*c930*/  STS.U16 [R3+0x23c00], R10 ;  /* 0x023c000a03007388 */ /* 0x0001e80000000400 */
[----:B-----5:R-:W-:Y:S04]  /*c940*/  STS.U16 [R4+0x20e00], R11 ;  /* 0x020e000b04007388 */ /* 0x020fe80000000400 */
[----:B------:R-:W-:Y:S04]  /*c950*/  STS.U16 [R4+0x21e00], R14 ;  /* 0x021e000e04007388 */ /* 0x000fe80000000400 */
[----:B------:R-:W-:Y:S04]  /*c960*/  STS.U16 [R4+0x22e00], R12 ;  /* 0x022e000c04007388 */ /* 0x000fe80000000400 */
[----:B------:R-:W-:Y:S04]  /*c970*/  STS.U16 [R4+0x23e00], R13 ;  /* 0x023e000d04007388 */ /* 0x000fe80000000400 */
[----:B------:R-:W-:Y:S01]  /*c980*/  BAR.SYNC.DEFER_BLOCKING 0x0 ;  /* 0x0000000000007b1d */ /* 0x000fe20000010000 */
[----:B0-----:R-:W-:-:S02]  /*c990*/  LOP3.LUT R3, R0, 0x7, RZ, 0xc0, !PT ;  /* 0x0000000700037812 */ /* 0x001fc400078ec0ff */
[----:B--2---:R-:W-:-:S03]  /*c9a0*/  SHF.L.U32 R15, R15, 0x1, RZ ;  /* 0x000000010f0f7819 */ /* 0x004fc600000006ff */
[----:B------:R-:W-:-:S05]  /*c9b0*/  IMAD R3, R3, 0x210, RZ ;  /* 0x0000021003037824 */ /* 0x000fca00078e02ff */
[----:B------:R-:W-:-:S05]  /*c9c0*/  LOP3.LUT R3, R3, 0x30, R15, 0x78, !PT ;  /* 0x0000003003037812 */ /* 0x000fca00078e780f */
[----:B------:R-:W0:Y:S04]  /*c9d0*/  LDSM.16.M88.4 R8, [R3+0x20000] ;  /* 0x020000000308783b */ /* 0x000e280000000200 */
[----:B------:R1:W-:Y:S04]  /*c9e0*/  STL [R1+0x1838], R0 ;  /* 0x0018380001007387 */ /* 0x0003e80000100800 */
[----:B------:R-:W-:Y:S01]  /*c9f0*/  LDSM.16.M88.4 R12, [R3+0x21000] ;  /* 0x02100000030c783b */ /* 0x000fe20000000200 */
[----:B0-----:R-:W-:-:S03]  /*ca00*/  MOV R24, R8 ;  /* 0x0000000800187202 */ /* 0x001fc60000000f00 */
[----:B------:R-:W-:Y:S01]  /*ca10*/  STL.64 [R1+0x18], R10 ;  /* 0x0000180a01007387 */ /* 0x000fe20000100a00 */
[----:B-1----:R-:W-:-:S03]  /*ca20*/  MOV R0, R9 ;  /* 0x0000000900007202 */ /* 0x002fc60000000f00 */
[----:B------:R-:W0:Y:S04]  /*ca30*/  LDSM.16.M88.4 R8, [R3+0x22000] ;  /* 0x022000000308783b */ /* 0x000e280000000200 */
[----:B0-----:R-:W-:Y:S04]  /*ca40*/  STL [R1+0x18e4], R10 ;  /* 0x0018e40a01007387 */ /* 0x001fe80000100800 */
[----:B------:R-:W-:Y:S04]  /*ca50*/  STL.64 [R1], R12 ;  /* 0x0000000c01007387 */ /* 0x000fe80000100a00 */
[----:B------:R-:W-:Y:S04]  /*ca60*/  STL.64 [R1+0x8], R14 ;  /* 0x0000080e01007387 */ /* 0x000fe80000100a00 */
[----:B------:R-:W0:Y:S04]  /*ca70*/  LDSM.16.M88.4 R12, [R3+0x23000] ;  /* 0x02300000030c783b */ /* 0x000e280000000200 */
[----:B------:R-:W-:Y:S04]  /*ca80*/  STL [R1+0x18e0], R11 ;  /* 0x0018e00b01007387 */ /* 0x000fe80000100800 */
[----:B0-----:R-:W-:Y:S04]  /*ca90*/  STL [R1+0x1900], R14 ;  /* 0x0019000e01007387 */ /* 0x001fe80000100800 */
[----:B------:R-:W-:Y:S04]  /*caa0*/  STL [R1+0x18e8], R15 ;  /* 0x0018e80f01007387 */ /* 0x000fe80000100800 */
[----:B------:R0:W-:Y:S04]  /*cab0*/  STL.64 [R1+0x1910], R12 ;  /* 0x0019100c01007387 */ /* 0x0001e80000100a00 */
[----:B0-----:R-:W2:Y:S04]  /*cac0*/  LDL.LU.64 R12, [R1] ;  /* 0x00000000010c7983 */ /* 0x001ea80000300a00 */
[----:B------:R-:W-:Y:S04]  /*cad0*/  STL [R1+0x1770], R3 ;  /* 0x0017700301007387 */ /* 0x000fe80000100800 */
[----:B---3--:R-:W0:Y:S04]  /*cae0*/  LDSM.16.MT88.4 R16, [R2+0x100] ;  /* 0x000100000210783b */ /* 0x008e280000004200 */
[----:B------:R-:W1:Y:S04]  /*caf0*/  LDSM.16.MT88.4 R20, [R2+0x2000] ;  /* 0x002000000214783b */ /* 0x000e680000004200 */
[----:B------:R-:W-:Y:S04]  /*cb00*/  LDSM.16.MT88.4 R4, [R2] ;  /* 0x000000000204783b */ /* 0x000fe80000004200 */
[----:B0-----:R-:W-:Y:S04]  /*cb10*/  STL [R1+0x190c], R17 ;  /* 0x00190c1101007387 */ /* 0x001fe80000100800 */
[----:B------:R-:W-:Y:S04]  /*cb20*/  STL [R1+0x1908], R18 ;  /* 0x0019081201007387 */ /* 0x000fe80000100800 */
[----:B------:R-:W-:Y:S04]  /*cb30*/  STL [R1+0x1904], R19 ;  /* 0x0019041301007387 */ /* 0x000fe80000100800 */
[----:B-1----:R-:W-:Y:S04]  /*cb40*/  STL.64 [R1+0x18f8], R22 ;  /* 0x0018f81601007387 */ /* 0x002fe80000100a00 */
[----:B------:R0:W-:Y:S02]  /*cb50*/  STL.64 [R1+0x18f0], R20 ;  /* 0x0018f01401007387 */ /* 0x0001e40000100a00 */
[----:B0-----:R-:W-:-:S02]  /*cb60*/  IMAD.MOV.U32 R20, RZ, RZ, R24 ;  /* 0x000000ffff147224 */ /* 0x001fc400078e0018 */
[----:B------:R-:W0:Y:S01]  /*cb70*/  LDSM.16.MT88.4 R24, [R2+0x2100] ;  /* 0x002100000218783b */ /* 0x000e220000004200 */
[----:B------:R-:W-:-:S03]  /*cb80*/  MOV R21, R0 ;  /* 0x0000000000157202 */ /* 0x000fc60000000f00 */
[----:B0-----:R-:W-:Y:S04]  /*cb90*/  STL.64 [R1+0x18a8], R26 ;  /* 0x0018a81a01007387 */ /* 0x001fe80000100a00 */
[----:B------:R0:W-:Y:S02]  /*cba0*/  STL.64 [R1+0x18a0], R24 ;  /* 0x0018a01801007387 */ /* 0x0001e40000100a00 */
[C---:B0-----:R-:W-:Y:S02]  /*cbb0*/  HMMA.16816.F32 R24, R4.reuse, R20, RZ ;  /* 0x000000140418723c */ /* 0x041fe400000018ff */
[----:B------:R0:W-:Y:S11]  /*cbc0*/  STL [R1+0x1830], R2 ;  /* 0x0018300201007387 */ /* 0x0001f60000100800 */
[----:B------:R-:W-:Y:S11]  /*cbd0*/  @!UPT UIADD3 URZ, URZ, URZ, URZ ;  /* 0x0000003f3f3ff290 */ /* 0x000ff6000fffe03f */
[----:B------:R-:W-:Y:S01]  /*cbe0*/  MOV R10, R24 ;  /* 0x00000018000a7202 */ /* 0x000fe20000000f00 */
[----:B0-----:R-:W-:Y:S01]  /*cbf0*/  IMAD.MOV.U32 R2, RZ, RZ, R26 ;  /* 0x000000ffff027224 */ /* 0x001fe200078e001a */
[----:B------:R-:W-:Y:S02]  /*cc00*/  MOV R3, R25 ;  /* 0x0000001900037202 */ /* 0x000fe40000000f00 */
[----:B------:R-:W-:Y:S02]  /*cc10*/  MOV R0, R27 ;  /* 0x0000001b00007202 */ /* 0x000fe40000000f00 */
[C---:B--2---:R-:W-:Y:S01]  /*cc20*/  HMMA.16816.F32 R24, R4.reuse, R12, RZ ;  /* 0x0000000c0418723c */ /* 0x044fe200000018ff */
[----:B------:R-:W-:Y:S02]  /*cc30*/  MOV R17, R12 ;  /* 0x0000000c00117202 */ /* 0x000fe40000000f00 */
[----:B------:R-:W-:Y:S02]  /*cc40*/  MOV R18, R13 ;  /* 0x0000000d00127202 */ /* 0x000fe40000000f00 */
[----:B------:R-:W2:Y:S11]  /*cc50*/  LDL.LU.64 R12, [R1+0x1910] ;  /* 0x00191000010c7983 */ /* 0x000eb60000300a00 */
[----:B------:R-:W-:Y:S08]  /*cc60*/  @!UPT UIADD3 URZ, URZ, URZ, URZ ;  /* 0x0000003f3f3ff290 */ /* 0x000ff0000fffe03f */
[----:B------:R-:W-:Y:S01]  /*cc70*/  IMAD.MOV.U32 R23, RZ, RZ, R24 ;  /* 0x000000ffff177224 */ /* 0x000fe200078e0018 */
[----:B------:R-:W-:Y:S02]  /*cc80*/  MOV R22, R25 ;  /* 0x0000001900167202 */ /* 0x000fe40000000f00 */
[----:B------:R-:W-:Y:S02]  /*cc90*/  MOV R15, R26 ;  /* 0x0000001a000f7202 */ /* 0x000fe40000000f00 */
[----:B------:R-:W-:Y:S02]  /*cca0*/  MOV R11, R27 ;  /* 0x0000001b000b7202 */ /* 0x000fe40000000f00 */
[C---:B------:R-:W-:Y:S11]  /*ccb0*/  HMMA.16816.F32 R24, R4.reuse, R8, RZ ;  /* 0x000000080418723c */ /* 0x040ff600000018ff */
[----:B------:R-:W-:Y:S11]  /*ccc0*/  @!UPT UIADD3 URZ, URZ, URZ, URZ ;  /* 0x0000003f3f3ff290 */ /* 0x000ff6000fffe03f */
[----:B------:R-:W-:Y:S02]  /*ccd0*/  @!UPT UIADD3 URZ, URZ, URZ, URZ ;  /* 0x0000003f3f3ff290 */ /* 0x000fe4000fffe03f */
[----:B------:R-:W-:Y:S01]  /*cce0*/  IMAD.MOV.U32 R19, RZ, RZ, R24 ;  /* 0x000000ffff137224 */ /* 0x000fe200078e0018 */
[----:B------:R-:W-:Y:S02]  /*ccf0*/  MOV R14, R25 ;  /* 0x00000019000e7202 */ /* 0x000fe40000000f00 */
[----:B------:R-:W-:Y:S02]  /*cd00*/  MOV R29, R26 ;  /* 0x0000001a001d7202 */ /* 0x000fe40000000f00 */
[----:B------:R-:W-:Y:S02]  /*cd10*/  MOV R28, R27 ;  /* 0x0000001b001c7202 */ /* 0x000fe40000000f00 */
[----:B--2---:R-:W-:Y:S07]  /*cd20*/  HMMA.16816.F32 R24, R4, R12, RZ ;  /* 0x0000000c0418723c */ /* 0x004fee00000018ff */
[----:B------:R-:W-:Y:S01]  /*cd30*/  IMAD.MOV.U32 R4, RZ, RZ, R17 ;  /* 0x000000ffff047224 */ /* 0x000fe200078e0011 */
[----:B------:R-:W-:Y:S01]  /*cd40*/  MOV R5, R18 ;  /* 0x0000001200057202 */ /* 0x000fe20000000f00 */
[----:B------:R-:W2:Y:S04]  /*cd50*/  LDL.LU R17, [R1+0x190c] ;  /* 0x00190c0001117983 */ /* 0x000ea80000300800 */
[----:B------:R-:W2:Y:S10]  /*cd60*/  LDL.LU R18, [R1+0x1908] ;  /* 0x0019080001127983 */ /* 0x000eb40000300800 */
[----:B------:R-:W-:Y:S04]  /*cd70*/  STL.64 [R1+0x18b8], R26 ;  /* 0x0018b81a01007387 */ /* 0x000fe80000100a00 */
[----:B------:R0:W-:Y:S02]  /*cd80*/  STL.64 [R1+0x18b0], R24 ;  /* 0x0018b01801007387 */ /* 0x0001e40000100a00 */
[----:B0-----:R-:W-:-:S02]  /*cd90*/  MOV R24, R19 ;  /* 0x0000001300187202 */ /* 0x001fc40000000f00 */
[----:B------:R-:W2:Y:S01]  /*cda0*/  LDL.LU R19, [R1+0x1904] ;  /* 0x0019040001137983 */ /* 0x000ea20000300800 */
[----:B------:R-:W-:Y:S01]  /*cdb0*/  IMAD.MOV.U32 R26, RZ, RZ, R29 ;  /* 0x000000ffff1a7224 */ /* 0x000fe200078e001d */
[----:B------:R-:W-:Y:S02]  /*cdc0*/  MOV R27, R28 ;  /* 0x0000001c001b7202 */ /* 0x000fe40000000f00 */
[----:B------:R-:W-:Y:S02]  /*cdd0*/  MOV R25, R14 ;  /* 0x0000000e00197202 */ /* 0x000fe40000000f00 */
[----:B------:R-:W3:Y:S04]  /*cde0*/  LDL.LU R14, [R1+0x1900] ;  /* 0x00190000010e7983 */ /* 0x000ee80000300800 */
[----:B------:R0:W-:Y:S04]  /*cdf0*/  STL.64 [R1+0x18c8], R26 ;  /* 0x0018c81a01007387 */ /* 0x0001e80000100a00 */
[----:B------:R1:W-:Y:S01]  /*ce00*/  STL.64 [R1+0x18c0], R24 ;  /* 0x0018c01801007387 */ /* 0x0003e20000100a00 */
[----:B0-----:R-:W-:Y:S01]  /*ce10*/  IMAD.MOV.U32 R26, RZ, RZ, R15 ;  /* 0x000000ffff1a7224 */ /* 0x001fe200078e000f */
[----:B------:R-:W-:-:S02]  /*ce20*/  MOV R27, R11 ;  /* 0x0000000b001b7202 */ /* 0x000fc40000000f00 */
[----:B-1----:R-:W-:Y:S02]  /*ce30*/  MOV R24, R23 ;  /* 0x0000001700187202 */ /* 0x002fe40000000f00 */
[----:B------:R-:W-:Y:S01]  /*ce40*/  MOV R25, R22 ;  /* 0x0000001600197202 */ /* 0x000fe20000000f00 */
[----:B------:R0:W-:Y:S04]  /*ce50*/  STL.64 [R1+0x18d8], R26 ;  /* 0x0018d81a01007387 */ /* 0x0001e80000100a00 */
[----:B------:R1:W-:Y:S01]  /*ce60*/  STL.64 [R1+0x18d0], R24 ;  /* 0x0018d01801007387 */ /* 0x0003e20000100a00 */
[----:B0-----:R-:W-:Y:S01]  /*ce70*/  IMAD.MOV.U32 R26, RZ, RZ, R2 ;  /* 0x000000ffff1a7224 */ /* 0x001fe200078e0002 */
[----:B-1----:R-:W-:Y:S02]  /*ce80*/  MOV R24, R10 ;  /* 0x0000000a00187202 */ /* 0x002fe40000000f00 */
[----:B------:R-:W-:-:S02]  /*ce90*/  MOV R25, R3 ;  /* 0x0000000300197202 */ /* 0x000fc40000000f00 */
[----:B------:R-:W-:Y:S01]  /*cea0*/  MOV R27, R0 ;  /* 0x00000000001b7202 */ /* 0x000fe20000000f00 */
[C---:B--2---:R-:W-:Y:S08]  /*ceb0*/  HMMA.16816.F32 R4, R16.reuse, R4, RZ ;  /* 0x000000041004723c */ /* 0x044ff000000018ff */
[C---:B------:R-:W-:Y:S11]  /*cec0*/  HMMA.16816.F32 R20, R16.reuse, R20, RZ ;  /* 0x000000141014723c */ /* 0x040ff600000018ff */
[----:B------:R-:W-:Y:S05]  /*ced0*/  @!UPT UIADD3 URZ, URZ, URZ, URZ ;  /* 0x0000003f3f3ff290 */ /* 0x000fea000fffe03f */
[----:B------:R-:W-:Y:S01]  /*cee0*/  MOV R15, R4 ;  /* 0x00000004000f7202 */ /* 0x000fe20000000f00 */
[----:B------:R-:W-:Y:S01]  /*cef0*/  IMAD.MOV.U32 R11, RZ, RZ, R6 ;  /* 0x000000ffff0b7224 */ /* 0x000fe200078e0006 */
[----:B------:R-:W-:Y:S02]  /*cf00*/  MOV R10, R5 ;  /* 0x00000005000a7202 */ /* 0x000fe40000000f00 */
[----:B------:R-:W-:Y:S02]  /*cf10*/  MOV R2, R7 ;  /* 0x0000000700027202 */ /* 0x000fe40000000f00 */
[C---:B------:R-:W-:Y:S08]  /*cf20*/  HMMA.16816.F32 R4, R16.reuse, R8, RZ ;  /* 0x000000081004723c */ /* 0x040ff000000018ff */
[----:B------:R-:W-:Y:S01]  /*cf30*/  HMMA.16816.F32 R16, R16, R12, RZ ;  /* 0x0000000c1010723c */ /* 0x000fe200000018ff */
[----:B------:R-:W-:Y:S01]  /*cf40*/  IMAD.MOV.U32 R3, RZ, RZ, R22 ;  /* 0x000000ffff037224 */ /* 0x000fe200078e0016 */
[----:B------:R-:W-:-:S02]  /*cf50*/  MOV R0, R23 ;  /* 0x0000001700007202 */ /* 0x000fc40000000f00 */
[----:B------:R-:W-:Y:S01]  /*cf60*/  MOV R29, R20 ;  /* 0x00000014001d7202 */ /* 0x000fe20000000f00 */
[----:B------:R-:W2:Y:S01]  /*cf70*/  LDL.LU.64 R22, [R1+0x18f8] ;  /* 0x0018f80001167983 */ /* 0x000ea20000300a00 */
[----:B------:R-:W-:-:S03]  /*cf80*/  MOV R28, R21 ;  /* 0x00000015001c7202 */ /* 0x000fc60000000f00 */
[----:B------:R-:W2:Y:S06]  /*cf90*/  LDL.LU.64 R20, [R1+0x18f0] ;  /* 0x0018f00001147983 */ /* 0x000eac0000300a00 */
[----:B------:R0:W-:Y:S04]  /*cfa0*/  STL.64 [R1+0x1870], R6 ;  /* 0x0018700601007387 */ /* 0x0001e80000100a00 */
[----:B------:R-:W-:Y:S04]  /*cfb0*/  STL.64 [R1+0x1868], R4 ;  /* 0x0018680401007387 */ /* 0x000fe80000100a00 */
[----:B0-----:R-:W4:Y:S04]  /*cfc0*/  LDL.LU R6, [R1+0x8] ;  /* 0x0000080001067983 */ /* 0x001f280000300800 */
[----:B------:R-:W4:Y:S04]  /*cfd0*/  LDL.LU R7, [R1+0xc] ;  /* 0x00000c0001077983 */ /* 0x000f280000300800 */
[----:B------:R0:W-:Y:S04]  /*cfe0*/  STL.64 [R1+0x1880], R18 ;  /* 0x0018801201007387 */ /* 0x0001e80000100a00 */
[----:B------:R1:W-:Y:S01]  /*cff0*/  STL.64 [R1+0x1878], R16 ;  /* 0x0018781001007387 */ /* 0x0003e20000100a00 */
[----:B0-----:R-:W-:Y:S01]  /*d000*/  IMAD.MOV.U32 R18, RZ, RZ, R11 ;  /* 0x000000ffff127224 */ /* 0x001fe200078e000b */
[----:B------:R-:W-:-:S02]  /*d010*/  MOV R19, R2 ;  /* 0x0000000200137202 */ /* 0x000fc40000000f00 */
[----:B-1----:R-:W-:Y:S02]  /*d020*/  MOV R16, R15 ;  /* 0x0000000f00107202 */ /* 0x002fe40000000f00 */
[----:B------:R-:W-:Y:S01]  /*d030*/  MOV R17, R10 ;  /* 0x0000000a00117202 */ /* 0x000fe20000000f00 */
[----:B------:R-:W3:Y:S04]  /*d040*/  LDL.LU R15, [R1+0x18e8] ;  /* 0x0018e800010f7983 */ /* 0x000ee80000300800 */
[----:B------:R-:W5:Y:S04]  /*d050*/  LDL.LU R10, [R1+0x18e4] ;  /* 0x0018e400010a7983 */ /* 0x000f680000300800 */
[----:B------:R-:W5:Y:S04]  /*d060*/  LDL.LU R11, [R1+0x18e0] ;  /* 0x0018e000010b7983 */ /* 0x000f680000300800 */
[----:B------:R0:W-:Y:S04]  /*d070*/  STL.64 [R1+0x1890], R18 ;  /* 0x0018901201007387 */ /* 0x0001e80000100a00 */
[----:B------:R-:W-:Y:S04]  /*d080*/  STL.64 [R1+0x1888], R16 ;  /* 0x0018881001007387 */ /* 0x000fe80000100a00 */
[----:B0-----:R-:W2:Y:S04]  /*d090*/  LDL.LU R18, [R1+0x18] ;  /* 0x0000180001127983 */ /* 0x001ea80000300800 */
[----:B------:R-:W2:Y:S02]  /*d0a0*/  LDL.LU R19, [R1+0x1c] ;  /* 0x00001c0001137983 */ /* 0x000ea40000300800 */
[----:B--2---:R-:W-:Y:S11]  /*d0b0*/  HMMA.16816.F32 R24, R20, R18, R24 ;  /* 0x000000121418723c */ /* 0x004ff60000001818 */
[----:B------:R-:W-:Y:S11]  /*d0c0*/  @!UPT UIADD3 URZ, URZ, URZ, URZ ;  /* 0x0000003f3f3ff290 */ /* 0x000ff6000fffe03f */
[----:B------:R-:W-:Y:S02]  /*d0d0*/  @!UPT UIADD3 URZ, URZ, URZ, URZ ;  /* 0x0000003f3f3ff290 */ /* 0x000fe4000fffe03f */
[----:B------:R-:W-:Y:S01]  /*d0e0*/  IMAD.MOV.U32 R9, RZ, RZ, R26 ;  /* 0x000000ffff097224 */ /* 0x000fe200078e001a */
[----:B------:R-:W-:Y:S02]  /*d0f0*/  MOV R8, R27 ;  /* 0x0000001b00087202 */ /* 0x000fe40000000f00 */
[----:B------:R-:W-:Y:S01]  /*d100*/  MOV R13, R24 ;  /* 0x00000018000d7202 */ /* 0x000fe20000000f00 */
[----:B------:R-:W4:Y:S01]  /*d110*/  LDL.LU.64 R26, [R1+0x18d8] ;  /* 0x0018d800011a7983 */ /* 0x000f220000300a00 */
[----:B------:R-:W-:-:S03]  /*d120*/  MOV R12, R25 ;  /* 0x00000019000c7202 */ /* 0x000fc60000000f00 */
[----:B------:R-:W4:Y:S04]  /*d130*/  LDL.LU.64 R24, [R1+0x18d0] ;  /* 0x0018d00001187983 */ /* 0x000f280000300a00 */
[----:B------:R-:W-:Y:S04]  /*d140*/  STL [R1+0x1844], R8 ;  /* 0x0018440801007387 */ /* 0x000fe80000100800 */
[----:B------:R-:W-:Y:S04]  /*d150*/  STL [R1+0x1840], R9 ;  /* 0x0018400901007387 */ /* 0x000fe80000100800 */
[----:B------:R-:W-:Y:S04]  /*d160*/  STL [R1+0x183c], R12 ;  /* 0x00183c0c01007387 */ /* 0x000fe80000100800 */
[----:B------:R-:W-:Y:S01]  /*d170*/  STL [R1+0x1834], R13 ;  /* 0x0018340d01007387 */ /* 0x000fe20000100800 */
[----:B----4-:R-:W-:Y:S11]  /*d180*/  HMMA.16816.F32 R24, R20, R6, R24 ;  /* 0x000000061418723c */ /* 0x010ff60000001818 */
[----:B------:R-:W-:Y:S11]  /*d190*/  @!UPT UIADD3 URZ, URZ, URZ, URZ ;  /* 0x0000003f3f3ff290 */ /* 0x000ff6000fffe03f */
[----:B------:R-:W-:Y:S01]  /*d1a0*/  @!UPT UIADD3 URZ, URZ, URZ, URZ ;  /* 0x0000003f3f3ff290 */ /* 0x000fe2000fffe03f */
[----:B------:R-:W-:Y:S01]  /*d1b0*/  STL [R1+0x60], R24 ;  /* 0x0000601801007387 */ /* 0x000fe20000100800 */
[----:B------:R-:W-:-:S03]  /*d1c0*/  MOV R2, R25 ;  /* 0x0000001900027202 */ /* 0x000fc60000000f00 */
[----:B------:R0:W-:Y:S04]  /*d1d0*/  STL.64 [R1+0x68], R26 ;  /* 0x0000681a01007387 */ /* 0x0001e80000100a00 */
[----:B0-----:R-:W5:Y:S04]  /*d1e0*/  LDL.LU.64 R26, [R1+0x18c8] ;  /* 0x0018c800011a7983 */ /* 0x001f680000300a00 */
[----:B------:R-:W5:Y:S04]  /*d1f0*/  LDL.LU.64 R24, [R1+0x18c0] ;  /* 0x0018c00001187983 */ /* 0x000f680000300a00 */
[----:B------:R0:W-:Y:S04]  /*d200*/  STL.64 [R1+0x1898], R6 ;  /* 0x0018980601007387 */ /* 0x0001e80000100a00 */
[----:B------:R1:W-:Y:S01]  /*d210*/  STL [R1+0x1848], R2 ;  /* 0x0018480201007387 */ /* 0x0003e20000100800 */
[----:B0-----:R-:W-:Y:S01]  /*d220*/  MOV R7, R0 ;  /* 0x0000000000077202 */ /* 0x001fe20000000f00 */
[C---:B-----5:R-:W-:Y:S11]  /*d230*/  HMMA.16816.F32 R24, R20.reuse, R10, R24 ;  /* 0x0000000a1418723c */ /* 0x060ff60000001818 */
[----:B------:R-:W-:Y:S11]  /*d240*/  @!UPT UIADD3 URZ, URZ, URZ, URZ ;  /* 0x0000003f3f3ff290 */ /* 0x000ff6000fffe03f */
[----:B------:R-:W-:Y:S02]  /*d250*/  @!UPT UIADD3 URZ, URZ, URZ, URZ ;  /* 0x0000003f3f3ff290 */ /* 0x000fe4000fffe03f */
[----:B------:R-:W-:Y:S01]  /*d260*/  MOV R0, R26 ;  /* 0x0000001a00007202 */ /* 0x000fe20000000f00 */
[----:B------:R-:W-:Y:S01]  /*d270*/  IMAD.MOV.U32 R12, RZ, RZ, R25 ;  /* 0x000000ffff0c7224 */ /* 0x000fe200078e0019 */
[----:B------:R-:W-:Y:S02]  /*d280*/  MOV R13, R27 ;  /* 0x0000001b000d7202 */ /* 0x000fe40000000f00 */
[----:B------:R-:W-:Y:S01]  /*d290*/  MOV R9, R24 ;  /* 0x0000001800097202 */ /* 0x000fe20000000f00 */
[----:B------:R-:W3:Y:S04]  /*d2a0*/  LDL.LU.64 R26, [R1+0x18b8] ;  /* 0x0018b800011a7983 */ /* 0x000ee80000300a00 */
[----:B------:R-:W3:Y:S04]  /*d2b0*/  LDL.LU.64 R24, [R1+0x18b0] ;  /* 0x0018b00001187983 */ /* 0x000ee80000300a00 */
[----:B------:R-:W-:Y:S04]  /*d2c0*/  STL [R1+0x1858], R13 ;  /* 0x0018580d01007387 */ /* 0x000fe80000100800 */
[----:B------:R-:W-:Y:S04]  /*d2d0*/  STL [R1+0x1854], R0 ;  /* 0x0018540001007387 */ /* 0x000fe80000100800 */
[----:B------:R-:W-:Y:S04]  /*d2e0*/  STL [R1+0x1850], R12 ;  /* 0x0018500c01007387 */ /* 0x000fe80000100800 */
[----:B------:R0:W-:Y:S01]  /*d2f0*/  STL [R1+0x184c], R9 ;  /* 0x00184c0901007387 */ /* 0x0001e20000100800 */
[----:B---3--:R-:W-:Y:S11]  /*d300*/  HMMA.16816.F32 R24, R20, R14, R24 ;  /* 0x0000000e1418723c */ /* 0x008ff60000001818 */
[----:B------:R-:W-:Y:S11]  /*d310*/  @!UPT UIADD3 URZ, URZ, URZ, URZ ;  /* 0x0000003f3f3ff290 */ /* 0x000ff6000fffe03f */
[----:B------:R-:W-:Y:S02]  /*d320*/  @!UPT UIADD3 URZ, URZ, URZ, URZ ;  /* 0x0000003f3f3ff290 */ /* 0x000fe4000fffe03f */
[----:B------:R-:W-:Y:S01]  /*d330*/  MOV R21, R26 ;  /* 0x0000001a00157202 */ /* 0x000fe20000000f00 */
[----:B------:R-:W-:Y:S01]  /*d340*/  IMAD.MOV.U32 R22, RZ, RZ, R25 ;  /* 0x000000ffff167224 */ /* 0x000fe200078e0019 */
[----:B------:R-:W-:Y:S02]  /*d350*/  MOV R20, R27 ;  /* 0x0000001b00147202 */ /* 0x000fe40000000f00 */
[----:B------:R-:W-:Y:S01]  /*d360*/  MOV R23, R24 ;  /* 0x0000001800177202 */ /* 0x000fe20000000f00 */
[----:B------:R-:W2:Y:S04]  /*d370*/  LDL.LU.64 R26, [R1+0x18a8] ;  /* 0x0018a800011a7983 */ /* 0x000ea80000300a00 */
[----:B------:R-:W2:Y:S01]  /*d380*/  LDL.LU.64 R24, [R1+0x18a0] ;  /* 0x0018a00001187983 */ /* 0x000ea20000300a00 */
[----:B------:R-:W-:Y:S01]  /*d390*/  MOV R4, R29 ;  /* 0x0000001d00047202 */ /* 0x000fe20000000f00 */
[----:B------:R-:W-:Y:S01]  /*d3a0*/  IMAD.MOV.U32 R5, RZ, RZ, R28 ;  /* 0x000000ffff057224 */ /* 0x000fe200078e001c */
[----:B------:R-:W-:Y:S01]  /*d3b0*/  MOV R6, R3 ;  /* 0x0000000300067202 */ /* 0x000fe20000000f00 */
[----:B------:R-:W-:Y:S04]  /*d3c0*/  STL [R1+0x1860], R22 ;  /* 0x0018601601007387 */ /* 0x000fe80000100800 */
[----:B------:R3:W-:Y:S02]  /*d3d0*/  STL [R1+0x185c], R23 ;  /* 0x00185c1701007387 */ /* 0x0007e40000100800 */
[C---:B--2---:R-:W-:Y:S02]  /*d3e0*/  HMMA.16816.F32 R16, R24.reuse, R18, R4 ;  /* 0x000000121810723c */ /* 0x044fe40000001804 */
[----:B------:R-:W2:Y:S11]  /*d3f0*/  LDL.LU.64 R6, [R1+0x1898] ;  /* 0x0018980001067983 */ /* 0x000eb60000300a00 */
[----:B------:R-:W-:Y:S11]  /*d400*/  @!UPT UIADD3 URZ, URZ, URZ, URZ ;  /* 0x0000003f3f3ff290 */ /* 0x000ff6000fffe03f */
[----:B-1----:R-:W-:Y:S01]  /*d410*/  MOV R2, R18 ;  /* 0x0000001200027202 */ /* 0x002fe20000000f00 */
[----:B0-----:R-:W-:Y:S01]  /*d420*/  IMAD.MOV.U32 R9, RZ, RZ, R17 ;  /* 0x000000ffff097224 */ /* 0x001fe200078e0011 */
[----:B------:R-:W-:Y:S02]  /*d430*/  MOV R8, R19 ;  /* 0x0000001300087202 */ /* 0x000fe40000000f00 */
[----:B------:R-:W-:Y:S01]  /*d440*/  MOV R12, R16 ;  /* 0x00000010000c7202 */ /* 0x000fe20000000f00 */
[----:B------:R-:W2:Y:S04]  /*d450*/  LDL.LU.64 R18, [R1+0x1890] ;  /* 0x0018900001127983 */ /* 0x000ea80000300a00 */
[----:B------:R-:W2:Y:S02]  /*d460*/  LDL.LU.64 R16, [R1+0x1888] ;  /* 0x0018880001107983 */ /* 0x000ea40000300a00 */
[C---:B--2---:R-:W-:Y:S02]  /*d470*/  HMMA.16816.F32 R4, R24.reuse, R6, R16 ;  /* 0x000000061804723c */ /* 0x044fe40000001810 */
[----:B------:R-:W2:Y:S04]  /*d480*/  LDL.LU.64 R18, [R1+0x1880] ;  /* 0x0018800001127983 */ /* 0x000ea80000300a00 */
[----:B------:R-:W2:Y:S11]  /*d490*/  LDL.LU.64 R16, [R1+0x1878] ;  /* 0x0018780001107983 */ /* 0x000eb60000300a00 */
[----:B------:R-:W-:Y:S07]  /*d4a0*/  @!UPT UIADD3 URZ, URZ, URZ, URZ ;  /* 0x0000003f3f3ff290 */ /* 0x000fee000fffe03f */
[----:B------:R-:W-:Y:S01]  /*d4b0*/  MOV R13, R6 ;  /* 0x00000006000d7202 */ /* 0x000fe20000000f00 */
[----:B---3--:R-:W-:Y:S01]  /*d4c0*/  IMAD.MOV.U32 R23, RZ, RZ, R5 ;  /* 0x000000ffff177224 */ /* 0x008fe200078e0005 */
[----:B------:R-:W-:Y:S02]  /*d4d0*/  MOV R0, R7 ;  /* 0x0000000700007202 */ /* 0x000fe40000000f00 */
[----:B------:R-:W-:Y:S01]  /*d4e0*/  MOV R22, R4 ;  /* 0x0000000400167202 */ /* 0x000fe20000000f00 */
[----:B------:R-:W3:Y:S04]  /*d4f0*/  LDL.LU.64 R6, [R1+0x1870] ;  /* 0x0018700001067983 */ /* 0x000ee80000300a00 */
[----:B------:R-:W3:Y:S01]  /*d500*/  LDL.LU.64 R4, [R1+0x1868] ;  /* 0x0018680001047983 */ /* 0x000ee20000300a00 */
[C---:B--2---:R-:W-:Y:S08]  /*d510*/  HMMA.16816.F32 R16, R24.reuse, R14, R16 ;  /* 0x0000000e1810723c */ /* 0x044ff00000001810 */
[----:B---3--:R-:W-:Y:S11]  /*d520*/  HMMA.16816.F32 R4, R24, R10, R4 ;  /* 0x0000000a1804723c */ /* 0x008ff60000001804 */
[----:B------:R-:W-:Y:S11]  /*d530*/  @!UPT UIADD3 URZ, URZ, URZ, URZ ;  /* 0x0000003f3f3ff290 */ /* 0x000ff6000fffe03f */
[----:B------:R-:W-:Y:S02]  /*d540*/  @!UPT UIADD3 URZ, URZ, URZ, URZ ;  /* 0x0000003f3f3ff290 */ /* 0x000fe4000fffe03f */
[----:B------:R-:W-:Y:S01]  /*d550*/  MOV R29, R5 ;  /* 0x00000005001d7202 */ /* 0x000fe20000000f00 */
[----:B------:R-:W-:Y:S04]  /*d560*/  STL [R1+0x10], R4 ;  /* 0x0000100401007387 */ /* 0x000fe80000100800 */
[----:B------:R-:W-:Y:S04]  /*d570*/  STL [R1+0x17d8], R29 ;  /* 0x0017d81d01007387 */ /* 0x000fe80000100800 */
[----:B------:R0:W-:Y:S04]  /*d580*/  STL.64 [R1+0x17c0], R18 ;  /* 0x0017c01201007387 */ /* 0x0001e80000100a00 */
[----:B------:R1:W-:Y:S01]  /*d590*/  STL.64 [R1+0x17b8], R16 ;  /* 0x0017b81001007387 */ /* 0x0003e20000100a00 */
[----:B0-----:R-:W-:Y:S01]  /*d5a0*/  IMAD.MOV.U32 R18, RZ, RZ, R13 ;  /* 0x000000ffff127224 */ /* 0x001fe200078e000d */
[----:B------:R-:W-:-:S02]  /*d5b0*/  MOV R19, R0 ;  /* 0x0000000000137202 */ /* 0x000fc40000000f00 */
[----:B-1----:R-:W-:Y:S02]  /*d5c0*/  MOV R16, R22 ;  /* 0x0000001600107202 */ /* 0x002fe40000000f00 */
[----:B------:R-:W2:Y:S01]  /*d5d0*/  LDL.LU R22, [R1+0x1860] ;  /* 0x0018600001167983 */ /* 0x000ea20000300800 */
[----:B------:R-:W-:-:S03]  /*d5e0*/  MOV R17, R23 ;  /* 0x0000001700117202 */ /* 0x000fc60000000f00 */
[----:B------:R-:W3:Y:S04]  /*d5f0*/  LDL.LU R23, [R1+0x185c] ;  /* 0x00185c0001177983 */ /* 0x000ee80000300800 */
[----:B------:R-:W4:Y:S04]  /*d600*/  LDL.LU R13, [R1+0x1858] ;  /* 0x00185800010d7983 */ /* 0x000f280000300800 */
[----:B------:R-:W5:Y:S04]  /*d610*/  LDL.LU R0, [R1+0x1854] ;  /* 0x0018540001007983 */ /* 0x000f680000300800 */
[----:B------:R-:W-:Y:S04]  /*d620*/  STL.64 [R1+0x17d0], R18 ;  /* 0x0017d01201007387 */ /* 0x000fe80000100a00 */
[----:B------:R0:W-:Y:S02]  /*d630*/  STL.64 [R1+0x17c8], R16 ;  /* 0x0017c81001007387 */ /* 0x0001e40000100a00 */
[----:B0-----:R-:W-:-:S02]  /*d640*/  MOV R16, R12 ;  /* 0x0000000c00107202 */ /* 0x001fc40000000f00 */
[----:B------:R-:W4:Y:S01]  /*d650*/  LDL.LU R12, [R1+0x1850] ;  /* 0x00185000010c7983 */ /* 0x000f220000300800 */
[----:B------:R-:W-:-:S03]  /*d660*/  MOV R17, R9 ;  /* 0x0000000900117202 */ /* 0x000fc60000000f00 */
[----:B------:R-:W4:Y:S01]  /*d670*/  LDL.LU R9, [R1+0x184c] ;  /* 0x00184c0001097983 */ /* 0x000f220000300800 */
[----:B------:R-:W-:-:S03]  /*d680*/  IMAD.MOV.U32 R18, RZ, RZ, R2 ;  /* 0x000000ffff127224 */ /* 0x000fc600078e0002 */
[----:B------:R-:W4:Y:S01]  /*d690*/  LDL.LU R2, [R1+0x1848] ;  /* 0x0018480001027983 */ /* 0x000f220000300800 */
[----:B------:R-:W-:-:S03]  /*d6a0*/  MOV R19, R8 ;  /* 0x0000000800137202 */ /* 0x000fc60000000f00 */
[----:B------:R-:W4:Y:S04]  /*d6b0*/  LDL.LU R8, [R1+0x1844] ;  /* 0x0018440001087983 */ /* 0x000f280000300800 */
[----:B------:R0:W-:Y:S04]  /*d6c0*/  STL.64 [R1+0x17e8], R18 ;  /* 0x0017e81201007387 */ /* 0x0001e80000100a00 */
[----:B------:R2:W-:Y:S01]  /*d6d0*/  STL.64 [R1+0x17e0], R16 ;  /* 0x0017e01001007387 */ /* 0x0005e20000100a00 */
[----:B0-----:R-:W-:Y:S01]  /*d6e0*/  IMAD.MOV.U32 R18, RZ, RZ, R21 ;  /* 0x000000ffff127224 */ /* 0x001fe200078e0015 */
[----:B------:R-:W-:-:S05]  /*d6f0*/  MOV R19, R20 ;  /* 0x0000001400137202 */ /* 0x000fca0000000f00 */
[----:B------:R5:W-:Y:S01]  /*d700*/  STL.64 [R1+0x17f8], R18 ;  /* 0x0017f81201007387 */ /* 0x000be20000100a00 */
[----:B--2---:R-:W-:Y:S02]  /*d710*/  MOV R17, R22 ;  /* 0x0000001600117202 */ /* 0x004fe40000000f00 */
[----:B---3--:R-:W-:-:S05]  /*d720*/  MOV R16, R23 ;  /* 0x0000001700107202 */ /* 0x008fca0000000f00 */
[----:B------:R4:W-:Y:S01]  /*d730*/  STL.64 [R1+0x17f0], R16 ;  /* 0x0017f01001007387 */ /* 0x0009e20000100a00 */
[----:B-----5:R-:W-:Y:S01]  /*d740*/  IMAD.MOV.U32 R18, RZ, RZ, R0 ;  /* 0x000000ffff127224 */ /* 0x020fe200078e0000 */
[----:B----4-:R-:W-:Y:S02]  /*d750*/  MOV R17, R12 ;  /* 0x0000000c00117202 */ /* 0x010fe40000000f00 */
[----:B------:R-:W-:Y:S02]  /*d760*/  MOV R16, R9 ;  /* 0x0000000900107202 */ /* 0x000fe40000000f00 */
[----:B------:R-:W2:Y:S04]  /*d770*/  LDL.LU R9, [R1+0x1840] ;  /* 0x0018400001097983 */ /* 0x000ea80000300800 */
[----:B------:R-:W3:Y:S04]  /*d780*/  LDL.LU R12, [R1+0x183c] ;  /* 0x00183c00010c7983 */ /* 0x000ee80000300800 */
[----:B------:R-:W4:Y:S01]  /*d790*/  LDL.LU R0, [R1+0x1838] ;  /* 0x0018380001007983 */ /* 0x000f220000300800 */
[----:B------:R-:W-:-:S03]  /*d7a0*/  MOV R19, R13 ;  /* 0x0000000d00137202 */ /* 0x000fc60000000f00 */
[----:B------:R-:W5:Y:S04]  /*d7b0*/  LDL.LU R13, [R1+0x1834] ;  /* 0x00183400010d7983 */ /* 0x000f680000300800 */
[----:B------:R-:W-:Y:S04]  /*d7c0*/  STL.64 [R1+0x1808], R18 ;  /* 0x0018081201007387 */ /* 0x000fe80000100a00 */
[----:B------:R0:W-:Y:S04]  /*d7d0*/  STL.64 [R1+0x1800], R16 ;  /* 0x0018001001007387 */ /* 0x0001e80000100a00 */
[----:B0-----:R-:W2:Y:S01]  /*d7e0*/  LDL.LU R16, [R1+0x60] ;  /* 0x0000600001107983 */ /* 0x001ea20000300800 */
[----:B------:R-:W-:-:S03]  /*d7f0*/  MOV R17, R2 ;  /* 0x0000000200117202 */ /* 0x000fc60000000f00 */
[----:B------:R-:W2:Y:S04]  /*d800*/  LDL.LU R2, [R1+0x1830] ;  /* 0x0018300001027983 */ /* 0x000ea80000300800 */
[----:B------:R-:W3:Y:S04]  /*d810*/  LDL.LU R18, [R1+0x68] ;  /* 0x0000680001127983 */ /* 0x000ee80000300800 */
[----:B------:R-:W3:Y:S01]  /*d820*/  LDL.LU R19, [R1+0x6c] ;  /* 0x00006c0001137983 */ /* 0x000ee20000300800 */
[----:B------:R-:W-:Y:S01]  /*d830*/  IMAD.MOV.U32 R28, RZ, RZ, R6 ;  /* 0x000000ffff1c7224 */ /* 0x000fe200078e0006 */
[----:B------:R-:W-:-:S02]  /*d840*/  MOV R3, R7 ;  /* 0x0000000700037202 */ /* 0x000fc40000000f00 */
[C---:B----4-:R-:W-:Y:S02]  /*d850*/  SHF.L.U32 R23, R0.reuse, 0x1, RZ ;  /* 0x0000000100177819 */ /* 0x050fe400000006ff */
[----:B------:R-:W-:-:S05]  /*d860*/  LOP3.LUT R0, R0, 0x7, RZ, 0xc0, !PT ;  /* 0x0000000700007812 */ /* 0x000fca00078ec0ff */
[----:B------:R-:W-:-:S05]  /*d870*/  IMAD R0, R0, 0x210, RZ ;  /* 0x0000021000007824 */ /* 0x000fca00078e02ff */
[----:B------:R-:W-:-:S04]  /*d880*/  LOP3.LUT R0, R0, 0x30, R23, 0x78, !PT ;  /* 0x0000003000007812 */ /* 0x000fc800078e7817 */
[----:B------:R-:W-:-:S05]  /*d890*/  LOP3.LUT R0, R0, 0x40, RZ, 0x3c, !PT ;  /* 0x0000004000007812 */ /* 0x000fca00078e3cff */
[----:B------:R-:W0:Y:S04]  /*d8a0*/  LDSM.16.M88.4 R4, [R0+0x21000] ;  /* 0x021000000004783b */ /* 0x000e280000000200 */
[----:B--2---:R-:W-:Y:S04]  /*d8b0*/  LDSM.16.MT88.4 R20, [R2+0x4000] ;  /* 0x004000000214783b */ /* 0x004fe80000004200 */
[----:B------:R-:W-:Y:S04]  /*d8c0*/  LDSM.16.MT88.4 R24, [R2+0x4100] ;  /* 0x004100000218783b */ /* 0x000fe80000004200 */
[----:B---3--:R-:W-:Y:S04]  /*d8d0*/  STL.64 [R1+0x1818], R18 ;  /* 0x0018181201007387 */ /* 0x008fe80000100a00 */
[----:B------:R-:W-:Y:S04]  /*d8e0*/  STL.64 [R1+0x1810], R16 ;  /* 0x0018101001007387 */ /* 0x000fe80000100a00 */
[----:B------:R-:W1:Y:S04]  /*d8f0*/  LDSM.16.M88.4 R16, [R0+0x20000] ;  /* 0x020000000010783b */ /* 0x000e680000000200 */
[----:B0-----:R0:W-:Y:S02]  /*d900*/  STL.64 [R1+0x1828], R6 ;  /* 0x0018280601007387 */ /* 0x0011e40000100a00 */
[----:B0-----:R-:W-:-:S02]  /*d910*/  MOV R6, R9 ;  /* 0x0000000900067202 */ /* 0x001fc40000000f00 */
[----:B------:R-:W-:Y:S02]  /*d920*/  MOV R7, R8 ;  /* 0x0000000800077202 */ /* 0x000fe40000000f00 */
[----:B------:R-:W0:Y:S04]  /*d930*/  LDSM.16.M88.4 R8, [R0+0x22000] ;  /* 0x022000000008783b */ /* 0x000e280000000200 */
[----:B------:R5:W-:Y:S02]  /*d940*/  STL.64 [R1+0x1820], R4 ;  /* 0x0018200401007387 */ /* 0x000be40000100a00 */
[----:B-----5:R-:W-:Y:S01]  /*d950*/  IMAD.MOV.U32 R4, RZ, RZ, R13 ;  /* 0x000000ffff047224 */ /* 0x020fe200078e000d */
[----:B------:R-:W-:Y:S01]  /*d960*/  MOV R5, R12 ;  /* 0x0000000c00057202 */ /* 0x000fe20000000f00 */
[----:B-1----:R-:W-:Y:S01]  /*d970*/  IMAD.MOV.U32 R29, RZ, RZ, R16 ;  /* 0x000000ffff1d7224 */ /* 0x002fe200078e0010 */
[----:B------:R1:W2:Y:S05]  /*d980*/  LDSM.16.M88.4 R12, [R0+0x23000] ;  /* 0x02300000000c783b */ /* 0x0002aa0000000200 */
[C---:B------:R-:W-:Y:S01]  /*d990*/  HMMA.16816.F32 R4, R20.reuse, R16, R4 ;  /* 0x000000101404723c */ /* 0x040fe20000001804 */
[----:B-1----:R-:W-:Y:S01]  /*d9a0*/  MOV R0, R17 ;  /* 0x0000001100007202 */ /* 0x002fe20000000f00 */
[----:B0-----:R-:W-:Y:S04]  /*d9b0*/  STL [R1+0x17ac], R10 ;  /* 0x0017ac0a01007387 */ /* 0x001fe80000100800 */
[----:B------:R-:W-:Y:S04]  /*d9c0*/  STL.64 [R1+0x8], R18 ;  /* 0x0000081201007387 */ /* 0x000fe80000100a00 */
[----:B------:R-:W-:Y:S04]  /*d9d0*/  STL [R1+0x17a8], R11 ;  /* 0x0017a80b01007387 */ /* 0x000fe80000100800 */
[----:B------:R-:W-:Y:S09]  /*d9e0*/  STL [R1+0x17b0], R2 ;  /* 0x0017b00201007387 */ /* 0x000ff20000100800 */
[----:B------:R-:W-:Y:S04]  /*d9f0*/  STL.64 [R1+0x70], R4 ;  /* 0x0000700401007387 */ /* 0x000fe80000100a00 */
[----:B------:R0:W-:Y:S04]  /*da00*/  STL.64 [R1+0x78], R6 ;  /* 0x0000780601007387 */ /* 0x0001e80000100a00 */
[----:B0-----:R-:W3:Y:S04]  /*da10*/  LDL.LU.64 R6, [R1+0x1828] ;  /* 0x0018280001067983 */ /* 0x001ee80000300a00 */
[----:B------:R-:W4:Y:S04]  /*da20*/  LDL.LU.64 R4, [R1+0x1820] ;  /* 0x0018200001047983 */ /* 0x000f280000300a00 */
[----:B------:R-:W4:Y:S04]  /*da30*/  LDL.LU.64 R18, [R1+0x1818] ;  /* 0x0018180001127983 */ /* 0x000f280000300a00 */
[----:B------:R-:W4:Y:S02]  /*da40*/  LDL.LU.64 R16, [R1+0x1810] ;  /* 0x0018100001107983 */ /* 0x000f240000300a00 */
[----:B----4-:R-:W-:Y:S11]  /*da50*/  HMMA.16816.F32 R16, R20, R4, R16 ;  /* 0x000000041410723c */ /* 0x010ff60000001810 */
[----:B------:R-:W-:Y:S11]  /*da60*/  @!UPT UIADD3 URZ, URZ, URZ, URZ ;  /* 0x0000003f3f3ff290 */ /* 0x000ff6000fffe03f */
[----:B------:R-:W-:Y:S01]  /*da70*/  @!UPT UIADD3 URZ, URZ, URZ, URZ ;  /* 0x0000003f3f3ff290 */ /* 0x000fe2000fffe03f */
[----:B------:R-:W-:Y:S01]  /*da80*/  STL.64 [R1+0x60], R16 ;  /* 0x0000601001007387 */ /* 0x000fe20000100a00 */
[----:B------:R-:W-:-:S03]  /*da90*/  MOV R2, R19 ;  /* 0x0000001300027202 */ /* 0x000fc60000000f00 */
[----:B------:R0:W-:Y:S04]  /*daa0*/  STL [R1+0x68], R18 ;  /* 0x0000681201007387 */ /* 0x0001e80000100800 */
[----:B0-----:R-:W4:Y:S04]  /*dab0*/  LDL.LU.64 R18, [R1+0x1808] ;  /* 0x0018080001127983 */ /* 0x001f280000300a00 */
[----:B------:R-:W4:Y:S02]  /*dac0*/  LDL.LU.64 R16, [R1+0x1800] ;  /* 0x0018000001107983 */ /* 0x000f240000300a00 */
[C---:B----4-:R-:W-:Y:S11]  /*dad0*/  HMMA.16816.F32 R16, R20.reuse, R8, R16 ;  /* 0x000000081410723c */ /* 0x050ff60000001810 */
[----:B------:R-:W-:Y:S11]  /*dae0*/  @!UPT UIADD3 URZ, URZ, URZ, URZ ;  /* 0x0000003f3f3ff290 */ /* 0x000ff6000fffe03f */
[----:B------:R-:W-:Y:S01]  /*daf0*/  @!UPT UIADD3 URZ, URZ, URZ, URZ ;  /* 0x0000003f3f3ff290 */ /* 0x000fe2000fffe03f */
[----:B------:R-:W-:Y:S04]  /*db00*/  STL.64 [R1+0x50], R16 ;  /* 0x0000501001007387 */ /* 0x000fe80000100a00 */
[----:B------:R0:W-:Y:S04]  /*db10*/  STL.64 [R1+0x58], R18 ;  /* 0x0000581201007387 */ /* 0x0001e80000100a00 */
[----:B0-----:R-:W2:Y:S04]  /*db20*/  LDL.LU.64 R18, [R1+0x17f8] ;  /* 0x0017f80001127983 */ /* 0x001ea80000300a00 */
[----:B------:R-:W2:Y:S02]  /*db30*/  LDL.LU.64 R16, [R1+0x17f0] ;  /* 0x0017f00001107983 */ /* 0x000ea40000300a00 */
[----:B--2---:R-:W-:Y:S02]  /*db40*/  HMMA.16816.F32 R20, R20, R12, R16 ;  /* 0x0000000c1414723c */ /* 0x004fe40000001810 */
[----:B------:R-:W2:Y:S04]  /*db50*/  LDL.LU.64 R18, [R1+0x17e8] ;  /* 0x0017e80001127983 */ /* 0x000ea80000300a00 */
[----:B------:R-:W2:Y:S11]  /*db60*/  LDL.LU.64 R16, [R1+0x17e0] ;  /* 0x0017e00001107983 */ /* 0x000eb60000300a00 */
[----:B------:R-:W-:Y:S06]  /*db70*/  @!UPT UIADD3 URZ, URZ, URZ, URZ ;  /* 0x0000003f3f3ff290 */ /* 0x000fec000fffe03f */
[----:B------:R0:W-:Y:S01]  /*db80*/  STL.64 [R1+0x40], R20 ;  /* 0x0000401401007387 */ /* 0x0001e20000100a00 */
[----:B------:R-:W-:Y:S01]  /*db90*/  MOV R10, R22 ;  /* 0x00000016000a7202 */ /* 0x000fe20000000f00 */
[----:B------:R-:W-:Y:S01]  /*dba0*/  IMAD.MOV.U32 R11, RZ, RZ, R23 ;  /* 0x000000ffff0b7224 */ /* 0x000fe200078e0017 */
[----:B0-----:R-:W-:Y:S02]  /*dbb0*/  MOV R20, R29 ;  /* 0x0000001d00147202 */ /* 0x001fe40000000f00 */
[----:B------:R-:W-:Y:S01]  /*dbc0*/  MOV R21, R0 ;  /* 0x0000000000157202 */ /* 0x000fe20000000f00 */
[----:B------:R-:W4:Y:S06]  /*dbd0*/  LDL.LU R29, [R1+0x17d8] ;  /* 0x0017d800011d7983 */ /* 0x000f2c0000300800 */
[----:B--2---:R-:W-:Y:S01]  /*dbe0*/  HMMA.16816.F32 R20, R24, R20, R16 ;  /* 0x000000141814723c */ /* 0x004fe20000001810 */
[----:B------:R-:W2:Y:S04]  /*dbf0*/  LDL.LU.64 R18, [R1+0x17d0] ;  /* 0x0017d00001127983 */ /* 0x000ea80000300a00 */
[----:B------:R-:W2:Y:S11]  /*dc00*/  LDL.LU.64 R16, [R1+0x17c8] ;  /* 0x0017c80001107983 */ /* 0x000eb60000300a00 */
[----:B------:R-:W-:Y:S07]  /*dc10*/  @!UPT UIADD3 URZ, URZ, URZ, URZ ;  /* 0x0000003f3f3ff290 */ /* 0x000fee000fffe03f */
[----:B------:R0:W-:Y:S01]  /*dc20*/  STL.64 [R1+0x30], R20 ;  /* 0x0000301401007387 */ /* 0x0001e20000100a00 */
[----:B------:R-:W-:-:S03]  /*dc30*/  MOV R0, R23 ;  /* 0x0000001700007202 */ /* 0x000fc60000000f00 */
[----:B------:R1:W-:Y:S01]  /*dc40*/  STL [R1+0x38], R22 ;  /* 0x0000381601007387 */ /* 0x0003e20000100800 */
[----:B--2---:R-:W-:Y:S11]  /*dc50*/  HMMA.16816.F32 R16, R24, R4, R16 ;  /* 0x000000041810723c */ /* 0x004ff60000001810 */
[----:B------:R-:W-:Y:S11]  /*dc60*/  @!UPT UIADD3 URZ, URZ, URZ, URZ ;  /* 0x0000003f3f3ff290 */ /* 0x000ff6000fffe03f */
[----:B------:R-:W-:Y:S02]  /*dc70*/  @!UPT UIADD3 URZ, URZ, URZ, URZ ;  /* 0x0000003f3f3ff290 */ /* 0x000fe4000fffe03f */
[----:B0-----:R-:W-:Y:S01]  /*dc80*/  MOV R21, R18 ;  /* 0x0000001200157202 */ /* 0x001fe20000000f00 */
[----:B------:R-:W-:Y:S01]  /*dc90*/  IMAD.MOV.U32 R23, RZ, RZ, R16 ;  /* 0x000000ffff177224 */ /* 0x000fe200078e0010 */
[----:B------:R-:W-:Y:S02]  /*dca0*/  MOV R20, R19 ;  /* 0x0000001300147202 */ /* 0x000fe40000000f00 */
[----:B-1----:R-:W-:Y:S01]  /*dcb0*/  MOV R22, R17 ;  /* 0x0000001100167202 */ /* 0x002fe20000000f00 */
[----:B------:R-:W2:Y:S04]  /*dcc0*/  LDL.LU.64 R18, [R1+0x17c0] ;  /* 0x0017c00001127983 */ /* 0x000ea80000300a00 */
[----:B------:R-:W2:Y:S04]  /*dcd0*/  LDL.LU.64 R16, [R1+0x17b8] ;  /* 0x0017b80001107983 */ /* 0x000ea80000300a00 */
[----:B---3--:R0:W-:Y:S04]  /*dce0*/  STL.64 [R1+0x17a0], R6 ;  /* 0x0017a00601007387 */ /* 0x0081e80000100a00 */
[----:B------:R-:W3:Y:S01]  /*dcf0*/  LDL.LU R4, [R1+0x10] ;  /* 0x0000100001047983 */ /* 0x000ee20000300800 */
[----:B----4-:R-:W-:Y:S01]  /*dd00*/  IMAD.MOV.U32 R5, RZ, RZ, R29 ;  /* 0x000000ffff057224 */ /* 0x010fe200078e001d */
[----:B0-----:R-:W-:-:S02]  /*dd10*/  MOV R6, R28 ;  /* 0x0000001c00067202 */ /* 0x001fc40000000f00 */
[----:B------:R-:W-:-:S07]  /*dd20*/  MOV R7, R3 ;  /* 0x0000000300077202 */ /* 0x000fce0000000f00 */
[C---:B---3--:R-:W-:Y:S08]  /*dd30*/  HMMA.16816.F32 R4, R24.reuse, R8, R4 ;  /* 0x000000081804723c */ /* 0x048ff00000001804 */
[----:B--2---:R-:W-:Y:S11]  /*dd40*/  HMMA.16816.F32 R16, R24, R12, R16 ;  /* 0x0000000c1810723c */ /* 0x004ff60000001810 */
[----:B------:R-:W-:Y:S04]  /*dd50*/  @!UPT UIADD3 URZ, URZ, URZ, URZ ;  /* 0x0000003f3f3ff290 */ /* 0x000fe8000fffe03f */
[----:B------:R0:W-:Y:S01]  /*dd60*/  STL [R1+0x10], R4 ;  /* 0x0000100401007387 */ /* 0x0001e20000100800 */
[----:B------:R-:W-:Y:S01]  /*dd70*/  MOV R3, R5 ;  /* 0x0000000500037202 */ /* 0x000fe20000000f00 */
[----:B------:R-:W-:Y:S01]  /*dd80*/  IMAD.MOV.U32 R29, RZ, RZ, R6 ;  /* 0x000000ffff1d7224 */ /* 0x000fe200078e0006 */
[----:B------:R-:W-:Y:S01]  /*dd90*/  MOV R28, R7 ;  /* 0x00000007001c7202 */ /* 0x000fe20000000f00 */
[----:B0-----:R-:W2:Y:S04]  /*dda0*/  LDL.LU R4, [R1+0x70] ;  /* 0x0000700001047983 */ /* 0x001ea80000300800 */
[----:B------:R-:W2:Y:S04]  /*ddb0*/  LDL.LU R5, [R1+0x74] ;  /* 0x0000740001057983 */ /* 0x000ea80000300800 */
[----:B------:R-:W2:Y:S04]  /*ddc0*/  LDL.LU R6, [R1+0x78] ;  /* 0x0000780001067983 */ /* 0x000ea80000300800 */
[----:B------:R-:W2:Y:S04]  /*ddd0*/  LDL.LU R7, [R1+0x7c] ;  /* 0x00007c0001077983 */ /* 0x000ea80000300800 */
[----:B------:R0:W-:Y:S04]  /*dde0*/  STL.64 [R1+0x1788], R14 ;  /* 0x0017880e01007387 */ /* 0x0001e80000100a00 */
[----:B------:R-:W3:Y:S04]  /*ddf0*/  LDL.LU R12, [R1+0x50] ;  /* 0x00005000010c7983 */ /* 0x000ee80000300800 */
[----:B------:R-:W3:Y:S04]  /*de00*/  LDL.LU R13, [R1+0x54] ;  /* 0x00005400010d7983 */ /* 0x000ee80000300800 */
[----:B0-----:R-:W4:Y:S04]  /*de10*/  LDL.LU R14, [R1+0x58] ;  /* 0x00005800010e7983 */ /* 0x001f280000300800 */
[----:B------:R-:W4:Y:S04]  /*de20*/  LDL.LU R15, [R1+0x5c] ;  /* 0x00005c00010f7983 */ /* 0x000f280000300800 */
[----:B----4-:R0:W-:Y:S04]  /*de30*/  STL.64 [R1+0x1798], R14 ;  /* 0x0017980e01007387 */ /* 0x0101e80000100a00 */
[----:B---3--:R1:W-:Y:S01]  /*de40*/  STL.64 [R1+0x1790], R12 ;  /* 0x0017900c01007387 */ /* 0x0083e20000100a00 */
[----:B0-----:R-:W-:-:S03]  /*de50*/  MOV R15, R2 ;  /* 0x00000002000f7202 */ /* 0x001fc60000000f00 */
[----:B-1----:R-:W3:Y:S04]  /*de60*/  LDL.LU R12, [R1+0x60] ;  /* 0x00006000010c7983 */ /* 0x002ee80000300800 */
[----:B------:R-:W3:Y:S04]  /*de70*/  LDL.LU R13, [R1+0x64] ;  /* 0x00006400010d7983 */ /* 0x000ee80000300800 */
[----:B------:R-:W3:Y:S04]  /*de80*/  LDL.LU R14, [R1+0x68] ;  /* 0x00006800010e7983 */ /* 0x000ee80000300800 */
[----:B------:R-:W4:Y:S04]  /*de90*/  LDL.LU R2, [R1+0x17b0] ;  /* 0x0017b00001027983 */ /* 0x000f280000300800 */
[----:B------:R0:W-:Y:S04]  /*dea0*/  STL.64 [R1+0x1750], R18 ;  /* 0x0017501201007387 */ /* 0x0001e80000100a00 */
[----:B------:R1:W-:Y:S01]  /*deb0*/  STL.64 [R1+0x1748], R16 ;  /* 0x0017481001007387 */ /* 0x0003e20000100a00 */
[----:B0-----:R-:W-:-:S02]  /*dec0*/  MOV R18, R21 ;  /* 0x0000001500127202 */ /* 0x001fc40000000f00 */
[----:B------:R-:W-:Y:S02]  /*ded0*/  MOV R19, R20 ;  /* 0x0000001400137202 */ /* 0x000fe40000000f00 */
[----:B-1----:R-:W-:Y:S01]  /*dee0*/  MOV R16, R23 ;  /* 0x0000001700107202 */ /* 0x002fe20000000f00 */
[----:B------:R-:W-:Y:S02]  /*def0*/  IMAD.MOV.U32 R17, RZ, RZ, R22 ;  /* 0x000000ffff117224 */ /* 0x000fe400078e0016 */
[----:B------:R0:W-:Y:S04]  /*df00*/  STL.64 [R1+0x1760], R18 ;  /* 0x0017601201007387 */ /* 0x0001e80000100a00 */
[----:B------:R-:W-:Y:S04]  /*df10*/  STL.64 [R1+0x1758], R16 ;  /* 0x0017581001007387 */ /* 0x000fe80000100a00 */
[----:B0-----:R-:W2:Y:S04]  /*df20*/  LDL.LU R18, [R1+0x8] ;  /* 0x0000080001127983 */ /* 0x001ea80000300800 */
[----:B------:R-:W2:Y:S04]  /*df30*/  LDL.LU R19, [R1+0xc] ;  /* 0x00000c0001137983 */ /* 0x000ea80000300800 */
[----:B----4-:R-:W2:Y:S04]  /*df40*/  LDSM.16.MT88.4 R20, [R2+0x6000] ;  /* 0x006000000214783b */ /* 0x010ea80000004200 */
[----:B------:R-:W0:Y:S01]  /*df50*/  LDSM.16.MT88.4 R24, [R2+0x6100] ;  /* 0x006100000218783b */ /* 0x000e220000004200 */
[----:B--2---:R-:W-:Y:S03]  /*df60*/  HMMA.16816.F32 R4, R20, R18, R4 ;  /* 0x000000121404723c */ /* 0x004fe60000001804 */
[----:B0-----:R0:W-:Y:S04]  /*df70*/  STL.64 [R1+0x1780], R26 ;  /* 0x0017801a01007387 */ /* 0x0011e80000100a00 */
[----:B------:R1:W-:Y:S01]  /*df80*/  STL.64 [R1+0x1778], R24 ;  /* 0x0017781801007387 */ /* 0x0003e20000100a00 */
[----:B0-----:R-:W-:Y:S01]  /*df90*/  MOV R26, R10 ;  /* 0x0000000a001a7202 */ /* 0x001fe20000000f00 */
[----:B------:R-:W-:-:S02]  /*dfa0*/  IMAD.MOV.U32 R27, RZ, RZ, R11 ;  /* 0x000000ffff1b7224 */ /* 0x000fc400078e000b */
[----:B-1----:R-:W2:Y:S04]  /*dfb0*/  LDL.LU R24, [R1+0x40] ;  /* 0x0000400001187983 */ /* 0x002ea80000300800 */
[----:B------:R-:W2:Y:S09]  /*dfc0*/  LDL.LU R25, [R1+0x44] ;  /* 0x0000440001197983 */ /* 0x000eb20000300800 */
[----:B------:R-:W-:Y:S01]  /*dfd0*/  MOV R9, R6 ;  /* 0x0000000600097202 */ /* 0x000fe20000000f00 */
[----:B------:R-:W4:Y:S01]  /*dfe0*/  LDL.LU R10, [R1+0x17ac] ;  /* 0x0017ac00010a7983 */ /* 0x000f220000300800 */
[----:B------:R-:W-:-:S03]  /*dff0*/  MOV R8, R7 ;  /* 0x0000000700087202 */ /* 0x000fc60000000f00 */
[----:B------:R-:W4:Y:S04]  /*e000*/  LDL.LU R11, [R1+0x17a8] ;  /* 0x0017a800010b7983 */ /* 0x000f280000300800 */
[----:B------:R-:W-:Y:S04]  /*e010*/  STL.64 [R1+0x70], R4 ;  /* 0x0000700401007387 */ /* 0x000fe80000100a00 */
[----:B------:R-:W3:Y:S02]  /*e020*/  LDL.LU.64 R6, [R1+0x17a0] ;  /* 0x0017a00001067983 */ /* 0x000ee40000300a00 */
[C---:B---3--:R-:W-:Y:S11]  /*e030*/  HMMA.16816.F32 R12, R20.reuse, R6, R12 ;  /* 0x00000006140c723c */ /* 0x048ff6000000180c */
[----:B------:R-:W-:Y:S11]  /*e040*/  @!UPT UIADD3 URZ, URZ, URZ, URZ ;  /* 0x0000003f3f3ff290 */ /* 0x000ff6000fffe03f */
[----:B------:R-:W-:Y:S01]  /*e050*/  @!UPT UIADD3 URZ, URZ, URZ, URZ ;  /* 0x0000003f3f3ff290 */ /* 0x000fe2000fffe03f */
[----:B------:R-:W-:Y:S04]  /*e060*/  STL.64 [R1+0x60], R12 ;  /* 0x0000600c01007387 */ /* 0x000fe80000100a00 */
[----:B------:R0:W-:Y:S04]  /*e070*/  STL.64 [R1+0x68], R14 ;  /* 0x0000680e01007387 */ /* 0x0001e80000100a00 */
[----:B0-----:R-:W4:Y:S04]  /*e080*/  LDL.LU.64 R14, [R1+0x1798] ;  /* 0x00179800010e7983 */ /* 0x001f280000300a00 */
[----:B------:R-:W4:Y:S04]  /*e090*/  LDL.LU.64 R12, [R1+0x1790] ;  /* 0x00179000010c7983 */ /* 0x000f280000300a00 */
[----:B------:R0:W-:Y:S04]  /*e0a0*/  STL.64 [R1+0x1768], R6 ;  /* 0x0017680601007387 */ /* 0x0001e80000100a00 */
[----:B------:R-:W3:Y:S04]  /*e0b0*/  LDL.LU R4, [R1+0x30] ;  /* 0x0000300001047983 */ /* 0x000ee80000300800 */
[----:B------:R-:W3:Y:S04]  /*e0c0*/  LDL.LU R5, [R1+0x34] ;  /* 0x0000340001057983 */ /* 0x000ee80000300800 */
[----:B0-----:R-:W3:Y:S01]  /*e0d0*/  LDL.LU R6, [R1+0x38] ;  /* 0x0000380001067983 */ /* 0x001ee20000300800 */
[C---:B----4-:R-:W-:Y:S11]  /*e0e0*/  HMMA.16816.F32 R12, R20.reuse, R10, R12 ;  /* 0x0000000a140c723c */ /* 0x050ff6000000180c */
[----:B------:R-:W-:Y:S11]  /*e0f0*/  @!UPT UIADD3 URZ, URZ, URZ, URZ ;  /* 0x0000003f3f3ff290 */ /* 0x000ff6000fffe03f */
[----:B------:R-:W-:Y:S01]  /*e100*/  @!UPT UIADD3 URZ, URZ, URZ, URZ ;  /* 0x0000003f3f3ff290 */ /* 0x000fe2000fffe03f */
[----:B------:R-:W-:Y:S04]  /*e110*/  STL.64 [R1+0x50], R12 ;  /* 0x0000500c01007387 */ /* 0x000fe80000100a00 */
[----:B------:R0:W-:Y:S04]  /*e120*/  STL.64 [R1+0x58], R14 ;  /* 0x0000580e01007387 */ /* 0x0001e80000100a00 */
[----:B0-----:R-:W2:Y:S01]  /*e130*/  LDL.LU.64 R14, [R1+0x1788] ;  /* 0x00178800010e7983 */ /* 0x001ea20000300a00 */
[----:B------:R-:W-:Y:S01]  /*e140*/  MOV R7, R0 ;  /* 0x0000000000077202 */ /* 0x000fe20000000f00 */
[----:B--2---:R-:W-:Y:S02]  /*e150*/  HMMA.16816.F32 R20, R20, R14, R24 ;  /* 0x0000000e1414723c */ /* 0x004fe40000001818 */
[----:B------:R-:W3:Y:S04]  /*e160*/  LDL.LU.64 R26, [R1+0x1780] ;  /* 0x00178000011a7983 */ /* 0x000ee80000300a00 */
[----:B------:R-:W3:Y:S11]  /*e170*/  LDL.LU.64 R24, [R1+0x1778] ;  /* 0x0017780001187983 */ /* 0x000ef60000300a00 */
[----:B------:R-:W-:Y:S06]  /*e180*/  @!UPT UIADD3 URZ, URZ, URZ, URZ ;  /* 0x0000003f3f3ff290 */ /* 0x000fec000fffe03f */
[----:B------:R0:W-:Y:S01]  /*e190*/  STL.64 [R1+0x40], R20 ;  /* 0x0000401401007387 */ /* 0x0001e20000100a00 */
[----:B------:R-:W-:-:S03]  /*e1a0*/  IMAD.MOV.U32 R0, RZ, RZ, R23 ;  /* 0x000000ffff007224 */ /* 0x000fc600078e0017 */
[----:B------:R1:W-:Y:S01]  /*e1b0*/  STL [R1+0x48], R22 ;  /* 0x0000481601007387 */ /* 0x0003e20000100800 */
[----:B------:R-:W-:-:S03]  /*e1c0*/  MOV R23, R28 ;  /* 0x0000001c00177202 */ /* 0x000fc60000000f00 */
[----:B0-----:R-:W2:Y:S01]  /*e1d0*/  LDL.LU R20, [R1+0x10] ;  /* 0x0000100001147983 */ /* 0x001ea20000300800 */
[----:B------:R-:W-:Y:S02]  /*e1e0*/  MOV R21, R3 ;  /* 0x0000000300157202 */ /* 0x000fe40000000f00 */
[----:B-1----:R-:W-:Y:S01]  /*e1f0*/  MOV R22, R29 ;  /* 0x0000001d00167202 */ /* 0x002fe20000000f00 */
[----:B------:R-:W4:Y:S01]  /*e200*/  LDL.LU R3, [R1+0x1770] ;  /* 0x0017700001037983 */ /* 0x000f220000300800 */
[C---:B---3--:R-:W-:Y:S03]  /*e210*/  HMMA.16816.F32 R16, R24.reuse, R18, R4 ;  /* 0x000000121810723c */ /* 0x048fe60000001804 */
[----:B------:R-:W3:Y:S11]  /*e220*/  LDL.LU.64 R6, [R1+0x1768] ;  /* 0x0017680001067983 */ /* 0x000ef60000300a00 */
[----:B------:R-:W-:Y:S09]  /*e230*/  @!UPT UIADD3 URZ, URZ, URZ, URZ ;  /* 0x0000003f3f3ff290 */ /* 0x000ff2000fffe03f */
[----:B------:R0:W-:Y:S01]  /*e240*/  STL.64 [R1+0x30], R16 ;  /* 0x0000301001007387 */ /* 0x0001e20000100a00 */
[----:B------:R-:W-:Y:S01]  /*e250*/  IMAD.MOV.U32 R29, RZ, RZ, R18 ;  /* 0x000000ffff1d7224 */ /* 0x000fe200078e0012 */
[----:B------:R-:W-:Y:S02]  /*e260*/  MOV R28, R19 ;  /* 0x00000013001c7202 */ /* 0x000fe40000000f00 */
[----:B------:R-:W3:Y:S04]  /*e270*/  LDL.LU.64 R18, [R1+0x1760] ;  /* 0x0017600001127983 */ /* 0x000ee80000300a00 */
[----:B0-----:R-:W3:Y:S02]  /*e280*/  LDL.LU.64 R16, [R1+0x1758] ;  /* 0x0017580001107983 */ /* 0x001ee40000300a00 */
[----:B---3--:R-:W-:Y:S11]  /*e290*/  HMMA.16816.F32 R16, R24, R6, R16 ;  /* 0x000000061810723c */ /* 0x008ff60000001810 */
[----:B------:R-:W-:Y:S11]  /*e2a0*/  @!UPT UIADD3 URZ, URZ, URZ, URZ ;  /* 0x0000003f3f3ff290 */ /* 0x000ff6000fffe03f */
[----:B------:R-:W-:Y:S02]  /*e2b0*/  @!UPT UIADD3 URZ, URZ, URZ, URZ ;  /* 0x0000003f3f3ff290 */ /* 0x000fe4000fffe03f */
[----:B------:R-:W-:Y:S01]  /*e2c0*/  IMAD.MOV.U32 R5, RZ, RZ, R18 ;  /* 0x000000ffff057224 */ /* 0x000fe200078e0012 */
[----:B------:R-:W-:Y:S02]  /*e2d0*/  MOV R4, R19 ;  /* 0x0000001300047202 */ /* 0x000fe40000000f00 */
[----:B------:R-:W-:Y:S01]  /*e2e0*/  MOV R7, R16 ;  /* 0x0000001000077202 */ /* 0x000fe20000000f00 */
[----:B------:R-:W3:Y:S01]  /*e2f0*/  LDL.LU.64 R18, [R1+0x1750] ;  /* 0x0017500001127983 */ /* 0x000ee20000300a00 */
[----:B------:R-:W-:-:S03]  /*e300*/  MOV R6, R17 ;  /* 0x0000001100067202 */ /* 0x000fc60000000f00 */
[----:B------:R-:W3:Y:S01]  /*e310*/  LDL.LU.64 R16, [R1+0x1748] ;  /* 0x0017480001107983 */ /* 0x000ee20000300a00 */
[C---:B--2---:R-:W-:Y:S08]  /*e320*/  HMMA.16816.F32 R20, R24.reuse, R10, R20 ;  /* 0x0000000a1814723c */ /* 0x044ff00000001814 */
[----:B---3--:R-:W-:Y:S01]  /*e330*/  HMMA.16816.F32 R12, R24, R14, R16 ;  /* 0x0000000e180c723c */ /* 0x008fe20000001810 */
[----:B----4-:R-:W-:Y:S04]  /*e340*/  LDSM.16.M88.4 R16, [R3+0x23080] ;  /* 0x023080000310783b */ /* 0x010fe80000000200 */
[----:B------:R-:W-:Y:S11]  /*e350*/  LDSM.16.MT88.4 R24, [R2+0x8100] ;  /* 0x008100000218783b */ /* 0x000ff60000004200 */
[----:B------:R-:W-:Y:S07]  /*e360*/  @!UPT UIADD3 URZ, URZ, URZ, URZ ;  /* 0x0000003f3f3ff290 */ /* 0x000fee000fffe03f */
[----:B------:R0:W-:Y:S04]  /*e370*/  STL.64 [R1+0x16f0], R14 ;  /* 0x0016f00e01007387 */ /* 0x0001e80000100a00 */
[----:B------:R-:W-:Y:S04]  /*e380*/  STL.64 [R1+0x10], R20 ;  /* 0x0000101401007387 */ /* 0x000fe80000100a00 */
[----:B------:R-:W-:Y:S04]  /*e390*/  STL.64 [R1+0x18], R22 ;  /* 0x0000181601007387 */ /* 0x000fe80000100a00 */
[----:B------:R1:W-:Y:S01]  /*e3a0*/  STL.64 [R1+0x16e8], R12 ;  /* 0x0016e80c01007387 */ /* 0x0003e20000100a00 */
[----:B0-----:R-:W-:Y:S01]  /*e3b0*/  IMAD.MOV.U32 R14, RZ, RZ, R5 ;  /* 0x000000ffff0e7224 */ /* 0x001fe200078e0005 */
[----:B------:R-:W-:-:S02]  /*e3c0*/  MOV R15, R4 ;  /* 0x00000004000f7202 */ /* 0x000fc40000000f00 */
[----:B------:R-:W-:Y:S01]  /*e3d0*/  LDSM.16.MT88.4 R20, [R2+0x8000] ;  /* 0x008000000214783b */ /* 0x000fe20000004200 */
[----:B-1----:R-:W-:Y:S02]  /*e3e0*/  MOV R12, R7 ;  /* 0x00000007000c7202 */ /* 0x002fe40000000f00 */
[----:B------:R-:W-:Y:S02]  /*e3f0*/  MOV R13, R6 ;  /* 0x00000006000d7202 */ /* 0x000fe40000000f00 */
[----:B------:R-:W0:Y:S04]  /*e400*/  LDSM.16.M88.4 R4, [R3+0x21080] ;  /* 0x021080000304783b */ /* 0x000e280000000200 */
[----:B------:R-:W-:Y:S04]  /*e410*/  STL.64 [R1+0x1700], R14 ;  /* 0x0017000e01007387 */ /* 0x000fe80000100a00 */
[----:B------:R-:W-:Y:S04]  /*e420*/  STL.64 [R1+0x16f8], R12 ;  /* 0x0016f80c01007387 */ /* 0x000fe80000100a00 */
[----:B------:R-:W-:Y:S04]  /*e430*/  LDSM.16.M88.4 R12, [R3+0x20080] ;  /* 0x02008000030c783b */ /* 0x000fe80000000200 */
[----:B0-----:R-:W-:Y:S04]  /*e440*/  STL.64 [R1+0x1740], R6 ;  /* 0x0017400601007387 */ /* 0x001fe80000100a00 */
[----:B------:R0:W-:Y:S04]  /*e450*/  STL.64 [R1+0x1738], R4 ;  /* 0x0017380401007387 */ /* 0x0001e80000100a00 */
[----:B0-----:R-:W2:Y:S04]  /*e460*/  LDL.LU R4, [R1+0x70] ;  /* 0x0000700001047983 */ /* 0x001ea80000300800 */
[----:B------:R-:W2:Y:S01]  /*e470*/  LDL.LU R5, [R1+0x74] ;  /* 0x0000740001057983 */ /* 0x000ea20000300800 */
[----:B------:R-:W-:-:S02]  /*e480*/  MOV R6, R9 ;  /* 0x0000000900067202 */ /* 0x000fc40000000f00 */
[----:B------:R-:W-:Y:S02]  /*e490*/  MOV R7, R8 ;  /* 0x0000000800077202 */ /* 0x000fe40000000f00 */
[----:B------:R-:W0:Y:S04]  /*e4a0*/  LDSM.16.M88.4 R8, [R3+0x22080] ;  /* 0x022080000308783b */ /* 0x000e280000000200 */
[----:B0-----:R-:W-:Y:S04]  /*e4b0*/  STL.64 [R1+0x1730], R10 ;  /* 0x0017300a01007387 */ /* 0x001fe80000100a00 */
[----:B------:R0:W-:Y:S04]  /*e4c0*/  STL.64 [R1+0x1728], R8 ;  /* 0x0017280801007387 */ /* 0x0001e80000100a00 */
[----:B0-----:R-:W3:Y:S04]  /*e4d0*/  LDL.LU R8, [R1+0x60] ;  /* 0x0000600001087983 */ /* 0x001ee80000300800 */
[----:B------:R-:W3:Y:S04]  /*e4e0*/  LDL.LU R9, [R1+0x64] ;  /* 0x0000640001097983 */ /* 0x000ee80000300800 */
[----:B------:R-:W3:Y:S04]  /*e4f0*/  LDL.LU R10, [R1+0x68] ;  /* 0x00006800010a7983 */ /* 0x000ee80000300800 */
[----:B------:R-:W3:Y:S04]  /*e500*/  LDL.LU R11, [R1+0x6c] ;  /* 0x00006c00010b7983 */ /* 0x000ee80000300800 */
[----:B------:R-:W-:Y:S04]  /*e510*/  STL.64 [R1+0x1720], R18 ;  /* 0x0017201201007387 */ /* 0x000fe80000100a00 */
[----:B------:R0:W-:Y:S04]  /*e520*/  STL.64 [R1+0x1718], R16 ;  /* 0x0017181001007387 */ /* 0x0001e80000100a00 */
[----:B0-----:R-:W4:Y:S04]  /*e530*/  LDL.LU R16, [R1+0x50] ;  /* 0x0000500001107983 */ /* 0x001f280000300800 */
[----:B------:R-:W4:Y:S04]  /*e540*/  LDL.LU R17, [R1+0x54] ;  /* 0x0000540001117983 */ /* 0x000f280000300800 */
[----:B------:R-:W4:Y:S04]  /*e550*/  LDL.LU R18, [R1+0x58] ;  /* 0x0000580001127983 */ /* 0x000f280000300800 */
[----:B------:R-:W4:Y:S04]  /*e560*/  LDL.LU R19, [R1+0x5c] ;  /* 0x00005c0001137983 */ /* 0x000f280000300800 */
[----:B------:R-:W-:Y:S04]  /*e570*/  STL.64 [R1+0x8], R14 ;  /* 0x0000080e01007387 */ /* 0x000fe80000100a00 */
[----:B------:R-:W-:Y:S04]  /*e580*/  STL [R1+0x15b8], R3 ;  /* 0x0015b80301007387 */ /* 0x000fe80000100800 */
[----:B------:R-:W-:Y:S04]  /*e590*/  STL.64 [R1+0x1710], R26 ;  /* 0x0017101a01007387 */ /* 0x000fe80000100a00 */
[----:B------:R0:W-:Y:S04]  /*e5a0*/  STL.64 [R1+0x1708], R24 ;  /* 0x0017081801007387 */ /* 0x0001e80000100a00 */
[----:B0-----:R-:W5:Y:S04]  /*e5b0*/  LDL.LU R24, [R1+0x40] ;  /* 0x0000400001187983 */ /* 0x001f680000300800 */
[----:B------:R-:W5:Y:S04]  /*e5c0*/  LDL.LU R25, [R1+0x44] ;  /* 0x0000440001197983 */ /* 0x000f680000300800 */
[----:B------:R-:W5:Y:S04]  /*e5d0*/  LDL.LU R26, [R1+0x48] ;  /* 0x00004800011a7983 */ /* 0x000f680000300800 */
[----:B------:R-:W-:Y:S01]  /*e5e0*/  STL [R1+0x16d0], R2 ;  /* 0x0016d00201007387 */ /* 0x000fe20000100800 */
[C---:B--2---:R-:W-:Y:S11]  /*e5f0*/  HMMA.16816.F32 R4, R20.reuse, R12, R4 ;  /* 0x0000000c1404723c */ /* 0x044ff60000001804 */
[----:B------:R-:W-:Y:S11]  /*e600*/  @!UPT UIADD3 URZ, URZ, URZ, URZ ;  /* 0x0000003f3f3ff290 */ /* 0x000ff6000fffe03f */
[----:B------:R-:W-:Y:S01]  /*e610*/  @!UPT UIADD3 URZ, URZ, URZ, URZ ;  /* 0x0000003f3f3ff290 */ /* 0x000fe2000fffe03f */
[----:B------:R-:W-:Y:S04]  /*e620*/  STL.64 [R1+0x70], R4 ;  /* 0x0000700401007387 */ /* 0x000fe80000100a00 */
[----:B------:R0:W-:Y:S04]  /*e630*/  STL.64 [R1+0x78], R6 ;  /* 0x0000780601007387 */ /* 0x0001e80000100a00 */
[----:B0-----:R-:W2:Y:S04]  /*e640*/  LDL.LU.64 R6, [R1+0x1740] ;  /* 0x0017400001067983 */ /* 0x001ea80000300a00 */
[----:B------:R-:W3:Y:S02]  /*e650*/  LDL.LU.64 R4, [R1+0x1738] ;  /* 0x0017380001047983 */ /* 0x000ee40000300a00 */
[C---:B---3--:R-:W-:Y:S11]  /*e660*/  HMMA.16816.F32 R8, R20.reuse, R4, R8 ;  /* 0x000000041408723c */ /* 0x048ff60000001808 */
[----:B------:R-:W-:Y:S11]  /*e670*/  @!UPT UIADD3 URZ, URZ, URZ, URZ ;  /* 0x0000003f3f3ff290 */ /* 0x000ff6000fffe03f */
[----:B------:R-:W-:Y:S01]  /*e680*/  @!UPT UIADD3 URZ, URZ, URZ, URZ ;  /* 0x0000003f3f3ff290 */ /* 0x000fe2000fffe03f */
[----:B------:R-:W-:Y:S04]  /*e690*/  STL.64 [R1+0x60], R8 ;  /* 0x0000600801007387 */ /* 0x000fe80000100a00 */
[----:B------:R0:W-:Y:S04]  /*e6a0*/  STL.64 [R1+0x68], R10 ;  /* 0x0000680a01007387 */ /* 0x0001e80000100a00 */
[----:B0-----:R-:W3:Y:S04]  /*e6b0*/  LDL.LU.64 R10, [R1+0x1730] ;  /* 0x00173000010a7983 */ /* 0x001ee80000300a00 */
[----:B------:R-:W4:Y:S02]  /*e6c0*/  LDL.LU.64 R8, [R1+0x1728] ;  /* 0x0017280001087983 */ /* 0x000f240000300a00 */
[----:B----4-:R-:W-:Y:S11]  /*e6d0*/  HMMA.16816.F32 R16, R20, R8, R16 ;  /* 0x000000081410723c */ /* 0x010ff60000001810 */
[----:B------:R-:W-:Y:S11]  /*e6e0*/  @!UPT UIADD3 URZ, URZ, URZ, URZ ;  /* 0x0000003f3f3ff290 */ /* 0x000ff6000fffe03f */
[----:B------:R-:W-:Y:S01]  /*e6f0*/  @!UPT UIADD3 URZ, URZ, URZ, URZ ;  /* 0x0000003f3f3ff290 */ /* 0x000fe2000fffe03f */
[----:B------:R-:W-:Y:S04]  /*e700*/  STL.64 [R1+0x50], R16 ;  /* 0x0000501001007387 */ /* 0x000fe80000100a00 */
[----:B------:R0:W-:Y:S04]  /*e710*/  STL.64 [R1+0x58], R18 ;  /* 0x0000581201007387 */ /* 0x0001e80000100a00 */
[----:B0-----:R-:W4:Y:S04]  /*e720*/  LDL.LU.64 R18, [R1+0x1720] ;  /* 0x0017200001127983 */ /* 0x001f280000300a00 */
[----:B------:R-:W5:Y:S01]  /*e730*/  LDL.LU.64 R16, [R1+0x1718] ;  /* 0x0017180001107983 */ /* 0x000f620000300a00 */
[----:B------:R-:W-:-:S07]  /*e740*/  IMAD.MOV.U32 R27, RZ, RZ, R0 ;  /* 0x000000ffff1b7224 */ /* 0x000fce00078e0000 */
[----:B-----5:R-:W-:Y:S11]  /*e750*/  HMMA.16816.F32 R24, R20, R16, R24 ;  /* 0x000000101418723c */ /* 0x020ff60000001818 */
[----:B------:R-:W-:Y:S11]  /*e760*/  @!UPT UIADD3 URZ, URZ, URZ, URZ ;  /* 0x0000003f3f3ff290 */ /* 0x000ff6000fffe03f */
[----:B------:R-:W-:Y:S02]  /*e770*/  @!UPT UIADD3 URZ, URZ, URZ, URZ ;  /* 0x0000003f3f3ff290 */ /* 0x000fe4000fffe03f */
[----:B------:R-:W-:Y:S01]  /*e780*/  IMAD.MOV.U32 R0, RZ, RZ, R27 ;  /* 0x000000ffff007224 */ /* 0x000fe200078e001b */
[----:B------:R-:W-:Y:S02]  /*e790*/  MOV R3, R26 ;  /* 0x0000001a00037202 */ /* 0x000fe40000000f00 */
[----:B------:R-:W-:Y:S01]  /*e7a0*/  MOV R20, R25 ;  /* 0x0000001900147202 */ /* 0x000fe20000000f00 */
[----:B------:R-:W5:Y:S01]  /*e7b0*/  LDL.LU.64 R26, [R1+0x1710] ;  /* 0x00171000011a7983 */ /* 0x000f620000300a00 */
[----:B------:R-:W-:-:S03]  /*e7c0*/  MOV R21, R24 ;  /* 0x0000001800157202 */ /* 0x000fc60000000f00 */
[----:B------:R-:W5:Y:S04]  /*e7d0*/  LDL.LU.64 R24, [R1+0x1708] ;  /* 0x0017080001187983 */ /* 0x000f680000300a00 */
[----:B------:R-:W-:Y:S04]  /*e7e0*/  STL [R1+0x16e0], R0 ;  /* 0x0016e00001007387 */ /* 0x000fe80000100800 */
[----:B------:R-:W-:Y:S04]  /*e7f0*/  STL [R1+0x16dc], R3 ;  /* 0x0016dc0301007387 */ /* 0x000fe80000100800 */
[----:B------:R0:W-:Y:S04]  /*e800*/  STL [R1+0x16d8], R20 ;  /* 0x0016d81401007387 */ /* 0x0001e80000100800 */
[----:B------:R1:W-:Y:S04]  /*e810*/  STL [R1+0x16d4], R21 ;  /* 0x0016d41501007387 */ /* 0x0003e80000100800 */
[----:B0-----:R-:W5:Y:S04]  /*e820*/  LDL.LU R20, [R1+0x30] ;  /* 0x0000300001147983 */ /* 0x001f680000300800 */
[----:B-1----:R-:W5:Y:S01]  /*e830*/  LDL.LU R21, [R1+0x34] ;  /* 0x0000340001157983 */ /* 0x002f620000300800 */
[----:B------:R-:W-:-:S02]  /*e840*/  MOV R22, R29 ;  /* 0x0000001d00167202 */ /* 0x000fc40000000f00 */
[----:B------:R-:W-:-:S07]  /*e850*/  MOV R23, R28 ;  /* 0x0000001c00177202 */ /* 0x000fce0000000f00 */
[C---:B-----5:R-:W-:Y:S11]  /*e860*/  HMMA.16816.F32 R12, R24.reuse, R12, R20 ;  /* 0x0000000c180c723c */ /* 0x060ff60000001814 */
[----:B------:R-:W-:Y:S11]  /*e870*/  @!UPT UIADD3 URZ, URZ, URZ, URZ ;  /* 0x0000003f3f3ff290 */ /* 0x000ff6000fffe03f */
[----:B------:R-:W-:Y:S02]  /*e880*/  @!UPT UIADD3 URZ, URZ, URZ, URZ ;  /* 0x0000003f3f3ff290 */ /* 0x000fe4000fffe03f */
[----:B------:R-:W-:Y:S01]  /*e890*/  MOV R23, R14 ;  /* 0x0000000e00177202 */ /* 0x000fe20000000f00 */
[----:B------:R-:W-:Y:S01]  /*e8a0*/  IMAD.MOV.U32 R28, RZ, RZ, R13 ;  /* 0x000000ffff1c7224 */ /* 0x000fe200078e000d */
[----:B------:R-:W-:Y:S02]  /*e8b0*/  MOV R22, R15 ;  /* 0x0000000f00167202 */ /* 0x000fe40000000f00 */
[----:B------:R-:W-:Y:S01]  /*e8c0*/  MOV R29, R12 ;  /* 0x0000000c001d7202 */ /* 0x000fe20000000f00 */
[----:B------:R-:W5:Y:S04]  /*e8d0*/  LDL.LU.64 R14, [R1+0x1700] ;  /* 0x00170000010e7983 */ /* 0x000f680000300a00 */
[----:B------:R-:W5:Y:S04]  /*e8e0*/  LDL.LU.64 R12, [R1+0x16f8] ;  /* 0x0016f800010c7983 */ /* 0x000f680000300a00 */
[----:B------:R-:W-:Y:S01]  /*e8f0*/  STL [R1+0x16e4], R29 ;  /* 0x0016e41d01007387 */ /* 0x000fe20000100800 */
        /* <DEDUP_REMOVED lines=9> */
[----:B--2---:R0:W-:Y:S04]  /*e990*/  STL.64 [R1+0x16c0], R6 ;  /* 0x0016c00601007387 */ /* 0x0041e80000100a00 */
[----:B------:R-:W2:Y:S04]  /*e9a0*/  LDL.LU R4, [R1+0x10] ;  /* 0x0000100001047983 */ /* 0x000ea80000300800 */
[----:B------:R-:W2:Y:S04]  /*e9b0*/  LDL.LU R5, [R1+0x14] ;  /* 0x0000140001057983 */ /* 0x000ea80000300800 */
[----:B0-----:R-:W2:Y:S04]  /*e9c0*/  LDL.LU R6, [R1+0x18] ;  /* 0x0000180001067983 */ /* 0x001ea80000300800 */
[----:B------:R-:W2:Y:S04]  /*e9d0*/  LDL.LU R7, [R1+0x1c] ;  /* 0x00001c0001077983 */ /* 0x000ea80000300800 */
[----:B---3--:R-:W-:Y:S04]  /*e9e0*/  STL.64 [R1+0x16c8], R10 ;  /* 0x0016c80a01007387 */ /* 0x008fe80000100a00 */
[----:B----4-:R0:W-:Y:S01]  /*e9f0*/  STL.64 [R1+0x16a8], R18 ;  /* 0x0016a81201007387 */ /* 0x0101e20000100a00 */
[C---:B-----5:R-:W-:Y:S03]  /*ea00*/  HMMA.16816.F32 R12, R24.reuse, R16, R12 ;  /* 0x00000010180c723c */ /* 0x060fe6000000180c */
[----:B------:R-:W3:Y:S04]  /*ea10*/  LDL.LU R16, [R1+0x50] ;  /* 0x0000500001107983 */ /* 0x000ee80000300800 */
[----:B------:R-:W3:Y:S04]  /*ea20*/  LDL.LU R17, [R1+0x54] ;  /* 0x0000540001117983 */ /* 0x000ee80000300800 */
[----:B0-----:R-:W4:Y:S04]  /*ea30*/  LDL.LU R18, [R1+0x58] ;  /* 0x0000580001127983 */ /* 0x001f280000300800 */
[----:B------:R-:W4:Y:S01]  /*ea40*/  LDL.LU R19, [R1+0x5c] ;  /* 0x00005c0001137983 */ /* 0x000f220000300800 */
[----:B--2---:R-:W-:Y:S11]  /*ea50*/  HMMA.16816.F32 R4, R24, R8, R4 ;  /* 0x000000081804723c */ /* 0x004ff60000001804 */
[----:B------:R-:W-:Y:S11]  /*ea60*/  @!UPT UIADD3 URZ, URZ, URZ, URZ ;  /* 0x0000003f3f3ff290 */ /* 0x000ff6000fffe03f */
[----:B------:R-:W-:Y:S02]  /*ea70*/  @!UPT UIADD3 URZ, URZ, URZ, URZ ;  /* 0x0000003f3f3ff290 */ /* 0x000fe4000fffe03f */
[----:B------:R-:W-:Y:S01]  /*ea80*/  MOV R29, R4 ;  /* 0x00000004001d7202 */ /* 0x000fe20000000f00 */
[----:B------:R-:W-:Y:S01]  /*ea90*/  IMAD.MOV.U32 R0, RZ, RZ, R5 ;  /* 0x000000ffff007224 */ /* 0x000fe200078e0005 */
[----:B------:R-:W2:Y:S01]  /*eaa0*/  LDL.LU R4, [R1+0x70] ;  /* 0x0000700001047983 */ /* 0x000ea20000300800 */
[----:B------:R-:W-:Y:S02]  /*eab0*/  MOV R9, R6 ;  /* 0x0000000600097202 */ /* 0x000fe40000000f00 */
[----:B------:R-:W-:Y:S01]  /*eac0*/  MOV R8, R7 ;  /* 0x0000000700087202 */ /* 0x000fe20000000f00 */
[----:B------:R-:W2:Y:S04]  /*ead0*/  LDL.LU R5, [R1+0x74] ;  /* 0x0000740001057983 */ /* 0x000ea80000300800 */
[----:B------:R-:W2:Y:S04]  /*eae0*/  LDL.LU R6, [R1+0x78] ;  /* 0x0000780001067983 */ /* 0x000ea80000300800 */
[----:B------:R-:W2:Y:S04]  /*eaf0*/  LDL.LU R7, [R1+0x7c] ;  /* 0x00007c0001077983 */ /* 0x000ea80000300800 */
[----:B------:R-:W5:Y:S04]  /*eb00*/  LDL.LU.64 R10, [R1+0x8] ;  /* 0x00000800010a7983 */ /* 0x000f680000300a00 */
[----:B----4-:R-:W-:Y:S04]  /*eb10*/  STL.64 [R1+0x16b8], R18 ;  /* 0x0016b81201007387 */ /* 0x010fe80000100a00 */
[----:B---3--:R0:W-:Y:S04]  /*eb20*/  STL.64 [R1+0x16b0], R16 ;  /* 0x0016b01001007387 */ /* 0x0081e80000100a00 */
[----:B0-----:R-:W3:Y:S04]  /*eb30*/  LDL.LU R16, [R1+0x60] ;  /* 0x0000600001107983 */ /* 0x001ee80000300800 */
[----:B------:R-:W3:Y:S04]  /*eb40*/  LDL.LU R17, [R1+0x64] ;  /* 0x0000640001117983 */ /* 0x000ee80000300800 */
[----:B------:R-:W3:Y:S04]  /*eb50*/  LDL.LU R18, [R1+0x68] ;  /* 0x0000680001127983 */ /* 0x000ee80000300800 */
[----:B------:R-:W3:Y:S04]  /*eb60*/  LDL.LU R19, [R1+0x6c] ;  /* 0x00006c0001137983 */ /* 0x000ee80000300800 */
[----:B------:R0:W-:Y:S04]  /*eb70*/  STL.64 [R1+0x1670], R14 ;  /* 0x0016700e01007387 */ /* 0x0001e80000100a00 */
[----:B------:R1:W-:Y:S01]  /*eb80*/  STL.64 [R1+0x1668], R12 ;  /* 0x0016680c01007387 */ /* 0x0003e20000100a00 */
[----:B0-----:R-:W-:-:S02]  /*eb90*/  MOV R14, R9 ;  /* 0x00000009000e7202 */ /* 0x001fc40000000f00 */
[----:B------:R-:W-:Y:S02]  /*eba0*/  MOV R15, R8 ;  /* 0x00000008000f7202 */ /* 0x000fe40000000f00 */
[----:B-1----:R-:W-:Y:S01]  /*ebb0*/  MOV R12, R29 ;  /* 0x0000001d000c7202 */ /* 0x002fe20000000f00 */
[----:B------:R-:W-:Y:S01]  /*ebc0*/  IMAD.MOV.U32 R13, RZ, RZ, R0 ;  /* 0x000000ffff0d7224 */ /* 0x000fe200078e0000 */
[----:B------:R-:W4:Y:S04]  /*ebd0*/  LDL.LU R29, [R1+0x16e4] ;  /* 0x0016e400011d7983 */ /* 0x000f280000300800 */
[----:B------:R-:W2:Y:S04]  /*ebe0*/  LDL.LU R0, [R1+0x16e0] ;  /* 0x0016e00001007983 */ /* 0x000ea80000300800 */
[----:B------:R0:W-:Y:S04]  /*ebf0*/  STL.64 [R1+0x1680], R14 ;  /* 0x0016800e01007387 */ /* 0x0001e80000100a00 */
[----:B------:R1:W-:Y:S01]  /*ec00*/  STL.64 [R1+0x1678], R12 ;  /* 0x0016780c01007387 */ /* 0x0003e20000100a00 */
[----:B0-----:R-:W-:-:S02]  /*ec10*/  MOV R14, R21 ;  /* 0x00000015000e7202 */ /* 0x001fc40000000f00 */
[----:B-1----:R-:W-:Y:S01]  /*ec20*/  MOV R12, R3 ;  /* 0x00000003000c7202 */ /* 0x002fe20000000f00 */
[----:B------:R-:W-:Y:S01]  /*ec30*/  IMAD.MOV.U32 R13, RZ, RZ, R20 ;  /* 0x000000ffff0d7224 */ /* 0x000fe200078e0014 */
[----:B------:R-:W2:Y:S01]  /*ec40*/  LDL.LU R3, [R1+0x16dc] ;  /* 0x0016dc0001037983 */ /* 0x000ea20000300800 */
[----:B------:R-:W-:-:S03]  /*ec50*/  MOV R15, R2 ;  /* 0x00000002000f7202 */ /* 0x000fc60000000f00 */
[----:B------:R-:W2:Y:S04]  /*ec60*/  LDL.LU R20, [R1+0x16d8] ;  /* 0x0016d80001147983 */ /* 0x000ea80000300800 */
[----:B------:R-:W3:Y:S04]  /*ec70*/  LDL.LU R21, [R1+0x16d4] ;  /* 0x0016d40001157983 */ /* 0x000ee80000300800 */
[----:B------:R-:W5:Y:S04]  /*ec80*/  LDL.LU R2, [R1+0x16d0] ;  /* 0x0016d00001027983 */ /* 0x000f680000300800 */
[----:B------:R0:W-:Y:S04]  /*ec90*/  STL.64 [R1+0x1690], R14 ;  /* 0x0016900e01007387 */ /* 0x0001e80000100a00 */
[----:B------:R1:W-:Y:S01]  /*eca0*/  STL.64 [R1+0x1688], R12 ;  /* 0x0016880c01007387 */ /* 0x0003e20000100a00 */
[----:B0-----:R-:W-:-:S02]  /*ecb0*/  MOV R14, R23 ;  /* 0x00000017000e7202 */ /* 0x001fc40000000f00 */
[----:B------:R-:W-:Y:S01]  /*ecc0*/  MOV R15, R22 ;  /* 0x00000016000f7202 */ /* 0x000fe20000000f00 */
[----:B-1----:R-:W-:-:S04]  /*ecd0*/  IMAD.MOV.U32 R13, RZ, RZ, R28 ;  /* 0x000000ffff0d7224 */ /* 0x002fc800078e001c */
[----:B------:R-:W-:Y:S01]  /*ece0*/  STL.64 [R1+0x16a0], R14 ;  /* 0x0016a00e01007387 */ /* 0x000fe20000100a00 */
[----:B----4-:R-:W-:-:S05]  /*ecf0*/  MOV R12, R29 ;  /* 0x0000001d000c7202 */ /* 0x010fca0000000f00 */
[----:B------:R2:W-:Y:S02]  /*ed00*/  STL.64 [R1+0x1698], R12 ;  /* 0x0016980c01007387 */ /* 0x0005e40000100a00 */
[----:B--2---:R-:W-:Y:S01]  /*ed10*/  IMAD.MOV.U32 R13, RZ, RZ, R20 ;  /* 0x000000ffff0d7224 */ /* 0x004fe200078e0014 */
[----:B---3--:R-:W-:Y:S02]  /*ed20*/  MOV R12, R21 ;  /* 0x00000015000c7202 */ /* 0x008fe40000000f00 */
[----:B-----5:R-:W0:Y:S01]  /*ed30*/  LDSM.16.MT88.4 R20, [R2+0xa000] ;  /* 0x00a000000214783b */ /* 0x020e220000004200 */
[----:B------:R-:W-:Y:S02]  /*ed40*/  MOV R14, R3 ;  /* 0x00000003000e7202 */ /* 0x000fe40000000f00 */
[----:B------:R-:W-:Y:S01]  /*ed50*/  MOV R15, R0 ;  /* 0x00000000000f7202 */ /* 0x000fe20000000f00 */
[----:B------:R-:W-:Y:S01]  /*ed60*/  IMAD.MOV.U32 R0, RZ, RZ, R11 ;  /* 0x000000ffff007224 */ /* 0x000fe200078e000b */
[----:B------:R-:W-:Y:S01]  /*ed70*/  MOV R3, R10 ;  /* 0x0000000a00037202 */ /* 0x000fe20000000f00 */
[----:B------:R-:W1:Y:S01]  /*ed80*/  LDSM.16.MT88.4 R24, [R2+0xa100] ;  /* 0x00a100000218783b */ /* 0x000e620000004200 */
[C---:B0-----:R-:W-:Y:S03]  /*ed90*/  HMMA.16816.F32 R4, R20.reuse, R10, R4 ;  /* 0x0000000a1404723c */ /* 0x041fe60000001804 */
[----:B------:R-:W2:Y:S11]  /*eda0*/  LDL.LU.64 R10, [R1+0x16c8] ;  /* 0x0016c800010a7983 */ /* 0x000eb60000300a00 */
[----:B------:R-:W-:Y:S09]  /*edb0*/  @!UPT UIADD3 URZ, URZ, URZ, URZ ;  /* 0x0000003f3f3ff290 */ /* 0x000ff2000fffe03f */
[----:B------:R-:W-:Y:S01]  /*edc0*/  STL.64 [R1+0x70], R4 ;  /* 0x0000700401007387 */ /* 0x000fe20000100a00 */
[----:B------:R-:W-:Y:S02]  /*edd0*/  MOV R9, R6 ;  /* 0x0000000600097202 */ /* 0x000fe40000000f00 */
[----:B------:R-:W-:Y:S02]  /*ede0*/  MOV R8, R7 ;  /* 0x0000000700087202 */ /* 0x000fe40000000f00 */
[----:B------:R-:W3:Y:S02]  /*edf0*/  LDL.LU.64 R6, [R1+0x16c0] ;  /* 0x0016c00001067983 */ /* 0x000ee40000300a00 */
[C---:B---3--:R-:W-:Y:S11]  /*ee00*/  HMMA.16816.F32 R16, R20.reuse, R6, R16 ;  /* 0x000000061410723c */ /* 0x048ff60000001810 */
[----:B------:R-:W-:Y:S11]  /*ee10*/  @!UPT UIADD3 URZ, URZ, URZ, URZ ;  /* 0x0000003f3f3ff290 */ /* 0x000ff6000fffe03f */
[----:B------:R-:W-:Y:S01]  /*ee20*/  @!UPT UIADD3 URZ, URZ, URZ, URZ ;  /* 0x0000003f3f3ff290 */ /* 0x000fe2000fffe03f */
[----:B------:R-:W-:Y:S04]  /*ee30*/  STL.64 [R1+0x60], R16 ;  /* 0x0000601001007387 */ /* 0x000fe80000100a00 */
[----:B------:R0:W-:Y:S04]  /*ee40*/  STL.64 [R1+0x68], R18 ;  /* 0x0000681201007387 */ /* 0x0001e80000100a00 */
[----:B0-----:R-:W2:Y:S04]  /*ee50*/  LDL.LU.64 R18, [R1+0x16b8] ;  /* 0x0016b80001127983 */ /* 0x001ea80000300a00 */
[----:B------:R-:W2:Y:S02]  /*ee60*/  LDL.LU.64 R16, [R1+0x16b0] ;  /* 0x0016b00001107983 */ /* 0x000ea40000300a00 */
[C---:B--2---:R-:W-:Y:S11]  /*ee70*/  HMMA.16816.F32 R16, R20.reuse, R10, R16 ;  /* 0x0000000a1410723c */ /* 0x044ff60000001810 */
[----:B------:R-:W-:Y:S11]  /*ee80*/  @!UPT UIADD3 URZ, URZ, URZ, URZ ;  /* 0x0000003f3f3ff290 */ /* 0x000ff6000fffe03f */
[----:B------:R-:W-:Y:S01]  /*ee90*/  @!UPT UIADD3 URZ, URZ, URZ, URZ ;  /* 0x0000003f3f3ff290 */ /* 0x000fe2000fffe03f */
[----:B------:R-:W-:Y:S04]  /*eea0*/  STL.64 [R1+0x50], R16 ;  /* 0x0000501001007387 */ /* 0x000fe80000100a00 */
[----:B------:R0:W-:Y:S04]  /*eeb0*/  STL.64 [R1+0x58], R18 ;  /* 0x0000581201007387 */ /* 0x0001e80000100a00 */
[----:B0-----:R-:W2:Y:S02]  /*eec0*/  LDL.LU.64 R18, [R1+0x16a8] ;  /* 0x0016a80001127983 */ /* 0x001ea40000300a00 */
[----:B--2---:R-:W-:Y:S02]  /*eed0*/  HMMA.16816.F32 R20, R20, R18, R12 ;  /* 0x000000121414723c */ /* 0x004fe4000000180c */
[----:B------:R-:W1:Y:S04]  /*eee0*/  LDL.LU.64 R14, [R1+0x16a0] ;  /* 0x0016a000010e7983 */ /* 0x000e680000300a00 */
[----:B------:R-:W1:Y:S11]  /*eef0*/  LDL.LU.64 R12, [R1+0x1698] ;  /* 0x00169800010c7983 */ /* 0x000e760000300a00 */
[----:B------:R-:W-:Y:S06]  /*ef00*/  @!UPT UIADD3 URZ, URZ, URZ, URZ ;  /* 0x0000003f3f3ff290 */ /* 0x000fec000fffe03f */
[----:B------:R-:W-:Y:S04]  /*ef10*/  STL.64 [R1+0x40], R20 ;  /* 0x0000401401007387 */ /* 0x000fe80000100a00 */
[----:B------:R0:W-:Y:S02]  /*ef20*/  STL.64 [R1+0x48], R22 ;  /* 0x0000481601007387 */ /* 0x0001e40000100a00 */
[----:B0-----:R-:W-:Y:S01]  /*ef30*/  MOV R22, R3 ;  /* 0x0000000300167202 */ /* 0x001fe20000000f00 */
[----:B------:R-:W-:-:S07]  /*ef40*/  IMAD.MOV.U32 R23, RZ, RZ, R0 ;  /* 0x000000ffff177224 */ /* 0x000fce00078e0000 */
[C---:B-1----:R-:W-:Y:S01]  /*ef50*/  HMMA.16816.F32 R20, R24.reuse, R22, R12 ;  /* 0x000000161814723c */ /* 0x042fe2000000180c */
[----:B------:R-:W2:Y:S04]  /*ef60*/  LDL.LU.64 R14, [R1+0x1690] ;  /* 0x00169000010e7983 */ /* 0x000ea80000300a00 */
[----:B------:R-:W2:Y:S11]  /*ef70*/  LDL.LU.64 R12, [R1+0x1688] ;  /* 0x00168800010c7983 */ /* 0x000eb60000300a00 */
[----:B------:R-:W-:Y:S07]  /*ef80*/  @!UPT UIADD3 URZ, URZ, URZ, URZ ;  /* 0x0000003f3f3ff290 */ /* 0x000fee000fffe03f */
[----:B------:R0:W-:Y:S04]  /*ef90*/  STL.64 [R1+0x30], R20 ;  /* 0x0000301401007387 */ /* 0x0001e80000100a00 */
[----:B------:R-:W-:Y:S01]  /*efa0*/  STL.64 [R1+0x38], R22 ;  /* 0x0000381601007387 */ /* 0x000fe20000100a00 */
[----:B--2---:R-:W-:Y:S11]  /*efb0*/  HMMA.16816.F32 R12, R24, R6, R12 ;  /* 0x00000006180c723c */ /* 0x004ff6000000180c */
[----:B------:R-:W-:Y:S11]  /*efc0*/  @!UPT UIADD3 URZ, URZ, URZ, URZ ;  /* 0x0000003f3f3ff290 */ /* 0x000ff6000fffe03f */
[----:B------:R-:W-:Y:S02]  /*efd0*/  @!UPT UIADD3 URZ, URZ, URZ, URZ ;  /* 0x0000003f3f3ff290 */ /* 0x000fe4000fffe03f */
[----:B------:R-:W-:Y:S01]  /*efe0*/  MOV R5, R14 ;  /* 0x0000000e00057202 */ /* 0x000fe20000000f00 */
[----:B------:R-:W-:Y:S01]  /*eff0*/  IMAD.MOV.U32 R6, RZ, RZ, R15 ;  /* 0x000000ffff067224 */ /* 0x000fe200078e000f */
[----:B0-----:R-:W-:Y:S01]  /*f000*/  MOV R20, R12 ;  /* 0x0000000c00147202 */ /* 0x001fe20000000f00 */
[----:B------:R-:W2:Y:S01]  /*f010*/  LDL.LU.64 R14, [R1+0x1680] ;  /* 0x00168000010e7983 */ /* 0x000ea20000300a00 */
[----:B------:R-:W-:-:S03]  /*f020*/  MOV R7, R13 ;  /* 0x0000000d00077202 */ /* 0x000fc60000000f00 */
[----:B------:R-:W2:Y:S02]  /*f030*/  LDL.LU.64 R12, [R1+0x1678] ;  /* 0x00167800010c7983 */ /* 0x000ea40000300a00 */
[----:B--2---:R-:W-:Y:S11]  /*f040*/  HMMA.16816.F32 R12, R24, R10, R12 ;  /* 0x0000000a180c723c */ /* 0x004ff6000000180c */
[----:B------:R-:W-:Y:S11]  /*f050*/  @!UPT UIADD3 URZ, URZ, URZ, URZ ;  /* 0x0000003f3f3ff290 */ /* 0x000ff6000fffe03f */
[----:B------:R-:W-:Y:S02]  /*f060*/  @!UPT UIADD3 URZ, URZ, URZ, URZ ;  /* 0x0000003f3f3ff290 */ /* 0x000fe4000fffe03f */
[----:B------:R-:W-:Y:S01]  /*f070*/  MOV R3, R14 ;  /* 0x0000000e00037202 */ /* 0x000fe20000000f00 */
[----:B------:R-:W-:Y:S01]  /*f080*/  IMAD.MOV.U32 R0, RZ, RZ, R15 ;  /* 0x000000ffff007224 */ /* 0x000fe200078e000f */
[----:B------:R-:W-:Y:S01]  /*f090*/  MOV R29, R12 ;  /* 0x0000000c001d7202 */ /* 0x000fe20000000f00 */
[----:B------:R-:W2:Y:S01]  /*f0a0*/  LDL.LU.64 R14, [R1+0x1670] ;  /* 0x00167000010e7983 */ /* 0x000ea20000300a00 */
[----:B------:R-:W-:-:S03]  /*f0b0*/  MOV R28, R13 ;  /* 0x0000000d001c7202 */ /* 0x000fc60000000f00 */
[----:B------:R-:W2:Y:S04]  /*f0c0*/  LDL.LU.64 R12, [R1+0x1668] ;  /* 0x00166800010c7983 */ /* 0x000ea80000300a00 */
[----:B------:R-:W0:Y:S01]  /*f0d0*/  S2R R4, SR_TID.X ;  /* 0x0000000000047919 */ /* 0x000e220000002100 */
[----:B--2---:R-:W-:Y:S03]  /*f0e0*/  HMMA.16816.F32 R16, R24, R18, R12 ;  /* 0x000000121810723c */ /* 0x004fe6000000180c */
[----:B------:R-:W-:Y:S04]  /*f0f0*/  LDSM.16.MT88.4 R24, [R2+0xc100] ;  /* 0x00c100000218783b */ /* 0x000fe80000004200 */
[----:B0-----:R-:W-:-:S05]  /*f100*/  LOP3.LUT R15, R4, 0x7, RZ, 0xc0, !PT ;  /* 0x00000007040f7812 */ /* 0x001fca00078ec0ff */
[----:B------:R-:W-:-:S11]  /*f110*/  IMAD R15, R15, 0x210, RZ ;  /* 0x000002100f0f7824 */ /* 0x000fd600078e02ff */
[----:B------:R0:W-:Y:S02]  /*f120*/  STL.64 [R1+0x1608], R18 ;  /* 0x0016081201007387 */ /* 0x0001e40000100a00 */
[----:B0-----:R-:W-:Y:S01]  /*f130*/  MOV R18, R5 ;  /* 0x0000000500127202 */ /* 0x001fe20000000f00 */
[----:B------:R-:W-:-:S05]  /*f140*/  IMAD.SHL.U32 R5, R4, 0x2, RZ ;  /* 0x0000000204057824 */ /* 0x000fca00078e00ff */
[----:B------:R-:W-:Y:S01]  /*f150*/  LOP3.LUT R15, R15, 0x30, R5, 0x78, !PT ;  /* 0x000000300f0f7812 */ /* 0x000fe200078e7805 */
[----:B------:R0:W-:Y:S03]  /*f160*/  STL.64 [R1+0x1600], R16 ;  /* 0x0016001001007387 */ /* 0x0001e60000100a00 */
[----:B------:R-:W-:Y:S02]  /*f170*/  LOP3.LUT R15, R15, 0x40, RZ, 0x3c, !PT ;  /* 0x000000400f0f7812 */ /* 0x000fe400078e3cff */
[----:B------:R-:W-:Y:S02]  /*f180*/  MOV R19, R6 ;  /* 0x0000000600137202 */ /* 0x000fe40000000f00 */
[----:B0-----:R-:W-:Y:S02]  /*f190*/  MOV R17, R7 ;  /* 0x0000000700117202 */ /* 0x001fe40000000f00 */
[----:B------:R-:W0:Y:S01]  /*f1a0*/  LDSM.16.M88.4 R4, [R15+0x21080] ;  /* 0x021080000f04783b */ /* 0x000e220000000200 */
[----:B------:R-:W-:-:S03]  /*f1b0*/  MOV R16, R20 ;  /* 0x0000001400107202 */ /* 0x000fc60000000f00 */
[----:B------:R-:W-:Y:S04]  /*f1c0*/  STL.64 [R1+0x1618], R18 ;  /* 0x0016181201007387 */ /* 0x000fe80000100a00 */
[----:B------:R-:W-:Y:S04]  /*f1d0*/  STL.64 [R1+0x1610], R16 ;  /* 0x0016101001007387 */ /* 0x000fe80000100a00 */
[----:B------:R-:W-:Y:S04]  /*f1e0*/  LDSM.16.MT88.4 R20, [R2+0xc000] ;  /* 0x00c000000214783b */ /* 0x000fe80000004200 */
        /* <DEDUP_REMOVED lines=8> */
[----:B------:R-:W1:Y:S04]  /*f270*/  LDSM.16.M88.4 R12, [R15+0x23080] ;  /* 0x023080000f0c783b */ /* 0x000e680000000200 */
[----:B0-----:R-:W-:Y:S04]  /*f280*/  STL [R1+0x15f4], R10 ;  /* 0x0015f40a01007387 */ /* 0x001fe80000100800 */
[----:B------:R-:W-:Y:S04]  /*f290*/  STL.64 [R1+0x8], R18 ;  /* 0x0000081201007387 */ /* 0x000fe80000100a00 */
[----:B------:R-:W-:Y:S04]  /*f2a0*/  STL [R1+0x15f0], R11 ;  /* 0x0015f00b01007387 */ /* 0x000fe80000100800 */
[----:B------:R0:W-:Y:S04]  /*f2b0*/  STL.64 [R1+0x1650], R8 ;  /* 0x0016500801007387 */ /* 0x0001e80000100a00 */
[----:B0-----:R-:W3:Y:S04]  /*f2c0*/  LDL.LU R8, [R1+0x60] ;  /* 0x0000600001087983 */ /* 0x001ee80000300800 */
[----:B------:R-:W3:Y:S04]  /*f2d0*/  LDL.LU R9, [R1+0x64] ;  /* 0x0000640001097983 */ /* 0x000ee80000300800 */
[----:B------:R-:W3:Y:S04]  /*f2e0*/  LDL.LU R10, [R1+0x68] ;  /* 0x00006800010a7983 */ /* 0x000ee80000300800 */
[----:B------:R-:W3:Y:S04]  /*f2f0*/  LDL.LU R11, [R1+0x6c] ;  /* 0x00006c00010b7983 */ /* 0x000ee80000300800 */
[----:B-1----:R-:W-:Y:S04]  /*f300*/  STL.64 [R1+0x1648], R14 ;  /* 0x0016480e01007387 */ /* 0x002fe80000100a00 */
[----:B------:R0:W-:Y:S04]  /*f310*/  STL.64 [R1+0x1640], R12 ;  /* 0x0016400c01007387 */ /* 0x0001e80000100a00 */
[----:B0-----:R-:W4:Y:S04]  /*f320*/  LDL.LU R12, [R1+0x50] ;  /* 0x00005000010c7983 */ /* 0x001f280000300800 */
[----:B------:R-:W4:Y:S04]  /*f330*/  LDL.LU R13, [R1+0x54] ;  /* 0x00005400010d7983 */ /* 0x000f280000300800 */
[----:B------:R-:W4:Y:S04]  /*f340*/  LDL.LU R14, [R1+0x58] ;  /* 0x00005800010e7983 */ /* 0x000f280000300800 */
[----:B------:R-:W4:Y:S04]  /*f350*/  LDL.LU R15, [R1+0x5c] ;  /* 0x00005c00010f7983 */ /* 0x000f280000300800 */
[----:B------:R-:W-:Y:S04]  /*f360*/  STL.64 [R1+0x1638], R26 ;  /* 0x0016381a01007387 */ /* 0x000fe80000100a00 */
[----:B------:R0:W-:Y:S04]  /*f370*/  STL.64 [R1+0x1630], R24 ;  /* 0x0016301801007387 */ /* 0x0001e80000100a00 */
[----:B0-----:R-:W5:Y:S04]  /*f380*/  LDL.LU R24, [R1+0x40] ;  /* 0x0000400001187983 */ /* 0x001f680000300800 */
[----:B------:R-:W5:Y:S04]  /*f390*/  LDL.LU R25, [R1+0x44] ;  /* 0x0000440001197983 */ /* 0x000f680000300800 */
        /* <DEDUP_REMOVED lines=13> */
[----:B------:R0:W-:Y:S04]  /*f470*/  STL.64 [R1+0x60], R8 ;  /* 0x0000600801007387 */ /* 0x0001e80000100a00 */
[----:B------:R-:W-:Y:S04]  /*f480*/  STL [R1+0x68], R10 ;  /* 0x0000680a01007387 */ /* 0x000fe80000100800 */
[----:B0-----:R-:W4:Y:S04]  /*f490*/  LDL.LU.64 R8, [R1+0x1650] ;  /* 0x0016500001087983 */ /* 0x001f280000300a00 */
[----:B--2---:R-:W-:Y:S04]  /*f4a0*/  STL.64 [R1+0x1628], R6 ;  /* 0x0016280601007387 */ /* 0x004fe80000100a00 */
[----:B------:R0:W-:Y:S04]  /*f4b0*/  STL.64 [R1+0x1620], R4 ;  /* 0x0016200401007387 */ /* 0x0001e80000100a00 */
[----:B0-----:R-:W2:Y:S04]  /*f4c0*/  LDL.LU R4, [R1+0x30] ;  /* 0x0000300001047983 */ /* 0x001ea80000300800 */
[----:B------:R-:W2:Y:S04]  /*f4d0*/  LDL.LU R5, [R1+0x34] ;  /* 0x0000340001057983 */ /* 0x000ea80000300800 */
[----:B------:R-:W2:Y:S04]  /*f4e0*/  LDL.LU R6, [R1+0x38] ;  /* 0x0000380001067983 */ /* 0x000ea80000300800 */
[----:B------:R-:W2:Y:S01]  /*f4f0*/  LDL.LU R7, [R1+0x3c] ;  /* 0x00003c0001077983 */ /* 0x000ea20000300800 */
[C---:B----4-:R-:W-:Y:S11]  /*f500*/  HMMA.16816.F32 R12, R20.reuse, R8, R12 ;  /* 0x00000008140c723c */ /* 0x050ff6000000180c */
[----:B------:R-:W-:Y:S11]  /*f510*/  @!UPT UIADD3 URZ, URZ, URZ, URZ ;  /* 0x0000003f3f3ff290 */ /* 0x000ff6000fffe03f */
[----:B------:R-:W-:Y:S01]  /*f520*/  @!UPT UIADD3 URZ, URZ, URZ, URZ ;  /* 0x0000003f3f3ff290 */ /* 0x000fe2000fffe03f */
[----:B------:R-:W-:Y:S04]  /*f530*/  STL.64 [R1+0x50], R12 ;  /* 0x0000500c01007387 */ /* 0x000fe80000100a00 */
[----:B------:R0:W-:Y:S04]  /*f540*/  STL.64 [R1+0x58], R14 ;  /* 0x0000580e01007387 */ /* 0x0001e80000100a00 */
[----:B0-----:R-:W3:Y:S04]  /*f550*/  LDL.LU.64 R14, [R1+0x1648] ;  /* 0x00164800010e7983 */ /* 0x001ee80000300a00 */
[----:B------:R-:W5:Y:S02]  /*f560*/  LDL.LU.64 R12, [R1+0x1640] ;  /* 0x00164000010c7983 */ /* 0x000f640000300a00 */
[----:B-----5:R-:W-:Y:S02]  /*f570*/  HMMA.16816.F32 R20, R20, R12, R24 ;  /* 0x0000000c1414723c */ /* 0x020fe40000001818 */
[----:B------:R-:W2:Y:S04]  /*f580*/  LDL.LU.64 R26, [R1+0x1638] ;  /* 0x00163800011a7983 */ /* 0x000ea80000300a00 */
[----:B------:R-:W2:Y:S11]  /*f590*/  LDL.LU.64 R24, [R1+0x1630] ;  /* 0x0016300001187983 */ /* 0x000eb60000300a00 */
[----:B------:R-:W-:Y:S06]  /*f5a0*/  @!UPT UIADD3 URZ, URZ, URZ, URZ ;  /* 0x0000003f3f3ff290 */ /* 0x000fec000fffe03f */
[----:B------:R-:W-:Y:S01]  /*f5b0*/  STL.64 [R1+0x40], R20 ;  /* 0x0000401401007387 */ /* 0x000fe20000100a00 */
[----:B--2---:R-:W-:Y:S03]  /*f5c0*/  HMMA.16816.F32 R16, R24, R16, R4 ;  /* 0x000000101810723c */ /* 0x004fe60000001804 */
[----:B------:R-:W2:Y:S04]  /*f5d0*/  LDL.LU.64 R6, [R1+0x1628] ;  /* 0x0016280001067983 */ /* 0x000ea80000300a00 */
[----:B------:R-:W4:Y:S11]  /*f5e0*/  LDL.LU.64 R4, [R1+0x1620] ;  /* 0x0016200001047983 */ /* 0x000f360000300a00 */
[----:B------:R-:W-:Y:S05]  /*f5f0*/  @!UPT UIADD3 URZ, URZ, URZ, URZ ;  /* 0x0000003f3f3ff290 */ /* 0x000fea000fffe03f */
[----:B------:R-:W-:Y:S04]  /*f600*/  STL.64 [R1+0x30], R16 ;  /* 0x0000301001007387 */ /* 0x000fe80000100a00 */
[----:B------:R0:W-:Y:S04]  /*f610*/  STL.64 [R1+0x38], R18 ;  /* 0x0000381201007387 */ /* 0x0001e80000100a00 */
[----:B0-----:R-:W4:Y:S04]  /*f620*/  LDL.LU.64 R18, [R1+0x1618] ;  /* 0x0016180001127983 */ /* 0x001f280000300a00 */
[----:B------:R-:W4:Y:S01]  /*f630*/  LDL.LU.64 R16, [R1+0x1610] ;  /* 0x0016100001107983 */ /* 0x000f220000300a00 */
[----:B------:R-:W-:Y:S01]  /*f640*/  IMAD.MOV.U32 R2, RZ, RZ, R11 ;  /* 0x000000ffff027224 */ /* 0x000fe200078e000b */
[----:B------:R-:W-:Y:S01]  /*f650*/  MOV R11, R23 ;  /* 0x00000017000b7202 */ /* 0x000fe20000000f00 */
[----:B------:R-:W-:Y:S01]  /*f660*/  IMAD.MOV.U32 R21, RZ, RZ, R28 ;  /* 0x000000ffff157224 */ /* 0x000fe200078e001c */
[----:B------:R-:W-:-:S02]  /*f670*/  MOV R10, R22 ;  /* 0x00000016000a7202 */ /* 0x000fc40000000f00 */
[----:B------:R-:W-:Y:S02]  /*f680*/  MOV R23, R0 ;  /* 0x0000000000177202 */ /* 0x000fe40000000f00 */
[----:B------:R-:W-:Y:S02]  /*f690*/  MOV R20, R29 ;  /* 0x0000001d00147202 */ /* 0x000fe40000000f00 */
[----:B------:R-:W-:Y:S01]  /*f6a0*/  MOV R22, R3 ;  /* 0x0000000300167202 */ /* 0x000fe20000000f00 */
[C---:B----4-:R-:W-:Y:S11]  /*f6b0*/  HMMA.16816.F32 R16, R24.reuse, R4, R16 ;  /* 0x000000041810723c */ /* 0x050ff60000001810 */
[----:B------:R-:W-:Y:S11]  /*f6c0*/  @!UPT UIADD3 URZ, URZ, URZ, URZ ;  /* 0x0000003f3f3ff290 */ /* 0x000ff6000fffe03f */
[----:B------:R-:W-:Y:S02]  /*f6d0*/  @!UPT UIADD3 URZ, URZ, URZ, URZ ;  /* 0x0000003f3f3ff290 */ /* 0x000fe4000fffe03f */
[----:B------:R-:W-:Y:S01]  /*f6e0*/  MOV R28, R18 ;  /* 0x00000012001c7202 */ /* 0x000fe20000000f00 */
[----:B------:R-:W-:Y:S01]  /*f6f0*/  IMAD.MOV.U32 R29, RZ, RZ, R17 ;  /* 0x000000ffff1d7224 */ /* 0x000fe200078e0011 */
[----:B------:R-:W-:Y:S02]  /*f700*/  MOV R0, R19 ;  /* 0x0000001300007202 */ /* 0x000fe40000000f00 */
[----:B------:R-:W-:Y:S01]  /*f710*/  MOV R3, R16 ;  /* 0x0000001000037202 */ /* 0x000fe20000000f00 */
[----:B------:R-:W4:Y:S04]  /*f720*/  LDL.LU.64 R18, [R1+0x1608] ;  /* 0x0016080001127983 */ /* 0x000f280000300a00 */
[----:B------:R-:W4:Y:S04]  /*f730*/  LDL.LU.64 R16, [R1+0x1600] ;  /* 0x0016000001107983 */ /* 0x000f280000300a00 */
[----:B--2---:R0:W-:Y:S02]  /*f740*/  STL.64 [R1+0x15e8], R6 ;  /* 0x0015e80601007387 */ /* 0x0041e40000100a00 */
[C---:B0-----:R-:W-:Y:S11]  /*f750*/  HMMA.16816.F32 R4, R24.reuse, R8, R20 ;  /* 0x000000081804723c */ /* 0x041ff60000001814 */
        /* <DEDUP_REMOVED lines=10> */
[----:B---3--:R0:W-:Y:S01]  /*f800*/  STL.64 [R1+0x15d0], R14 ;  /* 0x0015d00e01007387 */ /* 0x0081e20000100a00 */
[----:B----4-:R-:W-:Y:S03]  /*f810*/  HMMA.16816.F32 R16, R24, R12, R16 ;  /* 0x0000000c1810723c */ /* 0x010fe60000001810 */
        /* <DEDUP_REMOVED lines=14> */
[----:B------:R-:W-:Y:S01]  /*f900*/  MOV R19, R8 ;  /* 0x0000000800137202 */ /* 0x000fe20000000f00 */
[----:B-1----:R-:W-:Y:S01]  /*f910*/  IMAD.MOV.U32 R16, RZ, RZ, R21 ;  /* 0x000000ffff107224 */ /* 0x002fe200078e0015 */
[----:B------:R-:W-:-:S03]  /*f920*/  MOV R17, R20 ;  /* 0x0000001400117202 */ /* 0x000fc60000000f00 */
        /* <DEDUP_REMOVED lines=9> */
[----:B0-----:R-:W-:Y:S01]  /*f9c0*/  IMAD.MOV.U32 R26, RZ, RZ, R10 ;  /* 0x000000ffff1a7224 */ /* 0x001fe200078e000a */
[----:B------:R-:W-:-:S02]  /*f9d0*/  MOV R27, R11 ;  /* 0x0000000b001b7202 */ /* 0x000fc40000000f00 */
        /* <DEDUP_REMOVED lines=18> */
[----:B0-----:R-:W3:Y:S04]  /*fb00*/  LDL.LU R6, [R1+0x38] ;  /* 0x0000380001067983 */ /* 0x001ee80000300800 */
[----:B------:R-:W3:Y:S01]  /*fb10*/  LDL.LU R7, [R1+0x3c] ;  /* 0x00003c0001077983 */ /* 0x000ee20000300800 */
[C---:B----4-:R-:W-:Y:S11]  /*fb20*/  HMMA.16816.F32 R12, R20.reuse, R10, R12 ;  /* 0x0000000a140c723c */ /* 0x050ff6000000180c */
[----:B------:R-:W-:Y:S11]  /*fb30*/  @!UPT UIADD3 URZ, URZ, URZ, URZ ;  /* 0x0000003f3f3ff290 */ /* 0x000ff6000fffe03f */
[----:B------:R-:W-:Y:S01]  /*fb40*/  @!UPT UIADD3 URZ, URZ, URZ, URZ ;  /* 0x0000003f3f3ff290 */ /* 0x000fe2000fffe03f */
[----:B------:R-:W-:Y:S04]  /*fb50*/  STL.64 [R1+0x50], R12 ;  /* 0x0000500c01007387 */ /* 0x000fe80000100a00 */
[----:B------:R0:W-:Y:S04]  /*fb60*/  STL.64 [R1+0x58], R14 ;  /* 0x0000580e01007387 */ /* 0x0001e80000100a00 */
[----:B0-----:R-:W2:Y:S02]  /*fb70*/  LDL.LU.64 R14, [R1+0x15d0] ;  /* 0x0015d000010e7983 */ /* 0x001ea40000300a00 */
[----:B--2---:R-:W-:Y:S02]  /*fb80*/  HMMA.16816.F32 R20, R20, R14, R24 ;  /* 0x0000000e1414723c */ /* 0x004fe40000001818 */
[----:B------:R-:W3:Y:S04]  /*fb90*/  LDL.LU.64 R26, [R1+0x15c8] ;  /* 0x0015c800011a7983 */ /* 0x000ee80000300a00 */
[----:B------:R-:W3:Y:S11]  /*fba0*/  LDL.LU.64 R24, [R1+0x15c0] ;  /* 0x0015c00001187983 */ /* 0x000ef60000300a00 */
[----:B------:R-:W-:Y:S06]  /*fbb0*/  @!UPT UIADD3 URZ, URZ, URZ, URZ ;  /* 0x0000003f3f3ff290 */ /* 0x000fec000fffe03f */
[----:B------:R0:W-:Y:S04]  /*fbc0*/  STL.64 [R1+0x40], R20 ;  /* 0x0000401401007387 */ /* 0x0001e80000100a00 */
[----:B------:R1:W-:Y:S01]  /*fbd0*/  STL.64 [R1+0x48], R22 ;  /* 0x0000481601007387 */ /* 0x0003e20000100a00 */
[----:B0-----:R-:W-:-:S03]  /*fbe0*/  IMAD.MOV.U32 R20, RZ, RZ, R3 ;  /* 0x000000ffff147224 */ /* 0x001fc600078e0003 */
[----:B------:R-:W2:Y:S01]  /*fbf0*/  LDL.LU R3, [R1+0x15b8] ;  /* 0x0015b80001037983 */ /* 0x000ea20000300800 */
[----:B------:R-:W-:Y:S02]  /*fc00*/  MOV R21, R29 ;  /* 0x0000001d00157202 */ /* 0x000fe40000000f00 */
[----:B-1----:R-:W-:Y:S02]  /*fc10*/  MOV R22, R28 ;  /* 0x0000001c00167202 */ /* 0x002fe40000000f00 */
[----:B------:R-:W-:Y:S01]  /*fc20*/  MOV R23, R0 ;  /* 0x0000000000177202 */ /* 0x000fe20000000f00 */
[C---:B---3--:R-:W-:Y:S01]  /*fc30*/  HMMA.16816.F32 R16, R24.reuse, R18, R4 ;  /* 0x000000121810723c */ /* 0x048fe20000001804 */
[----:B------:R-:W3:Y:S11]  /*fc40*/  LDL.LU.64 R6, [R1+0x15b0] ;  /* 0x0015b00001067983 */ /* 0x000ef60000300a00 */
[----:B------:R-:W-:Y:S11]  /*fc50*/  @!UPT UIADD3 URZ, URZ, URZ, URZ ;  /* 0x0000003f3f3ff290 */ /* 0x000ff6000fffe03f */
[----:B------:R0:W-:Y:S01]  /*fc60*/  STL [R1+0x30], R16 ;  /* 0x0000301001007387 */ /* 0x0001e20000100800 */
[----:B------:R-:W-:Y:S01]  /*fc70*/  MOV R28, R18 ;  /* 0x00000012001c7202 */ /* 0x000fe20000000f00 */
[----:B------:R-:W-:Y:S01]  /*fc80*/  IMAD.MOV.U32 R29, RZ, RZ, R17 ;  /* 0x000000ffff1d7224 */ /* 0x000fe200078e0011 */
[----:B------:R-:W-:Y:S02]  /*fc90*/  MOV R0, R19 ;  /* 0x0000001300007202 */ /* 0x000fe40000000f00 */
[----:B------:R-:W4:Y:S04]  /*fca0*/  LDL.LU.64 R18, [R1+0x15a8] ;  /* 0x0015a80001127983 */ /* 0x000f280000300a00 */
[----:B0-----:R-:W4:Y:S01]  /*fcb0*/  LDL.LU.64 R16, [R1+0x15a0] ;  /* 0x0015a00001107983 */ /* 0x001f220000300a00 */
[C---:B---3--:R-:W-:Y:S08]  /*fcc0*/  HMMA.16816.F32 R20, R24.reuse, R6, R20 ;  /* 0x000000061814723c */ /* 0x048ff00000001814 */
[----:B----4-:R-:W-:Y:S11]  /*fcd0*/  HMMA.16816.F32 R16, R24, R10, R16 ;  /* 0x0000000a1810723c */ /* 0x010ff60000001810 */
[----:B------:R-:W-:Y:S05]  /*fce0*/  @!UPT UIADD3 URZ, URZ, URZ, URZ ;  /* 0x0000003f3f3ff290 */ /* 0x000fea000fffe03f */
[----:B------:R-:W-:Y:S01]  /*fcf0*/  MOV R7, R20 ;  /* 0x0000001400077202 */ /* 0x000fe20000000f00 */
[----:B------:R-:W-:-:S07]  /*fd00*/  IMAD.MOV.U32 R6, RZ, RZ, R21 ;  /* 0x000000ffff067224 */ /* 0x000fce00078e0015 */
[----:B------:R-:W-:Y:S01]  /*fd10*/  MOV R11, R18 ;  /* 0x00000012000b7202 */ /* 0x000fe20000000f00 */
[----:B------:R-:W-:Y:S01]  /*fd20*/  IMAD.MOV.U32 R20, RZ, RZ, R17 ;  /* 0x000000ffff147224 */ /* 0x000fe200078e0011 */
[----:B------:R-:W-:Y:S02]  /*fd30*/  MOV R10, R19 ;  /* 0x00000013000a7202 */ /* 0x000fe40000000f00 */
[----:B------:R-:W-:Y:S01]  /*fd40*/  MOV R21, R16 ;  /* 0x0000001000157202 */ /* 0x000fe20000000f00 */
[----:B------:R-:W3:Y:S04]  /*fd50*/  LDL.LU.64 R18, [R1+0x1598] ;  /* 0x0015980001127983 */ /* 0x000ee80000300a00 */
[----:B------:R-:W3:Y:S01]  /*fd60*/  LDL.LU.64 R16, [R1+0x1590] ;  /* 0x0015900001107983 */ /* 0x000ee20000300a00 */
[----:B------:R-:W-:-:S02]  /*fd70*/  MOV R5, R22 ;  /* 0x0000001600057202 */ /* 0x000fc40000000f00 */
[----:B------:R-:W-:Y:S01]  /*fd80*/  MOV R4, R23 ;  /* 0x0000001700047202 */ /* 0x000fe20000000f00 */
[----:B---3--:R-:W-:Y:S01]  /*fd90*/  HMMA.16816.F32 R12, R24, R14, R16 ;  /* 0x0000000e180c723c */ /* 0x008fe20000001810 */
[----:B--2---:R-:W-:Y:S04]  /*fda0*/  LDSM.16.M88.4 R16, [R3+0x23100] ;  /* 0x023100000310783b */ /* 0x004fe80000000200 */
[----:B------:R-:W-:Y:S11]  /*fdb0*/  LDSM.16.MT88.4 R24, [R2+0x10100] ;  /* 0x010100000218783b */ /* 0x000ff60000004200 */
[----:B------:R-:W-:Y:S07]  /*fdc0*/  @!UPT UIADD3 URZ, URZ, URZ, URZ ;  /* 0x0000003f3f3ff290 */ /* 0x000fee000fffe03f */
[----:B------:R0:W-:Y:S04]  /*fdd0*/  STL.64 [R1+0x1528], R14 ;  /* 0x0015280e01007387 */ /* 0x0001e80000100a00 */
[----:B------:R1:W-:Y:S01]  /*fde0*/  STL.64 [R1+0x1520], R12 ;  /* 0x0015200c01007387 */ /* 0x0003e20000100a00 */
[----:B0-----:R-:W-:Y:S02]  /*fdf0*/  MOV R14, R11 ;  /* 0x0000000b000e7202 */ /* 0x001fe40000000f00 */
[----:B------:R-:W-:Y:S02]  /*fe00*/  MOV R15, R10 ;  /* 0x0000000a000f7202 */ /* 0x000fe40000000f00 */
[----:B-1----:R-:W-:Y:S01]  /*fe10*/  MOV R12, R21 ;  /* 0x00000015000c7202 */ /* 0x002fe20000000f00 */
[----:B------:R-:W-:-:S02]  /*fe20*/  IMAD.MOV.U32 R13, RZ, RZ, R20 ;  /* 0x000000ffff0d7224 */ /* 0x000fc400078e0014 */
[----:B------:R0:W-:Y:S04]  /*fe30*/  STL.64 [R1+0x1538], R14 ;  /* 0x0015380e01007387 */ /* 0x0001e80000100a00 */
[----:B------:R1:W-:Y:S04]  /*fe40*/  STL.64 [R1+0x1530], R12 ;  /* 0x0015300c01007387 */ /* 0x0003e80000100a00 */
[----:B------:R-:W-:Y:S01]  /*fe50*/  LDSM.16.MT88.4 R20, [R2+0x10000] ;  /* 0x010000000214783b */ /* 0x000fe20000004200 */
[----:B0-----:R-:W-:Y:S02]  /*fe60*/  MOV R14, R5 ;  /* 0x00000005000e7202 */ /* 0x001fe40000000f00 */
[----:B------:R-:W-:-:S02]  /*fe70*/  MOV R15, R4 ;  /* 0x00000004000f7202 */ /* 0x000fc40000000f00 */
[----:B-1----:R-:W-:Y:S01]  /*fe80*/  MOV R12, R7 ;  /* 0x00000007000c7202 */ /* 0x002fe20000000f00 */
[----:B------:R-:W-:Y:S02]  /*fe90*/  IMAD.MOV.U32 R13, RZ, RZ, R6 ;  /* 0x000000ffff0d7224 */ /* 0x000fe400078e0006 */
[----:B------:R-:W0:Y:S04]  /*fea0*/  LDSM.16.M88.4 R4, [R3+0x21100] ;  /* 0x021100000304783b */ /* 0x000e280000000200 */
[----:B------:R-:W-:Y:S04]  /*feb0*/  STL.64 [R1+0x1548], R14 ;  /* 0x0015480e01007387 */ /* 0x000fe80000100a00 */
[----:B------:R-:W-:Y:S04]  /*fec0*/  STL.64 [R1+0x1540], R12 ;  /* 0x0015400c01007387 */ /* 0x000fe80000100a00 */
[----:B------:R-:W1:Y:S04]  /*fed0*/  LDSM.16.M88.4 R12, [R3+0x20100] ;  /* 0x02010000030c783b */ /* 0x000e680000000200 */
[----:B0-----:R-:W-:Y:S04]  /*fee0*/  STL [R1+0x1514], R6 ;  /* 0x0015140601007387 */ /* 0x001fe80000100800 */
[----:B------:R-:W-:Y:S04]  /*fef0*/  STL [R1+0x1510], R7 ;  /* 0x0015100701007387 */ /* 0x000fe80000100800 */
[----:B------:R0:W-:Y:S04]  /*ff00*/  STL.64 [R1+0x1588], R4 ;  /* 0x0015880401007387 */ /* 0x0001e80000100a00 */
[----:B0-----:R-:W2:Y:S04]  /*ff10*/  LDL.LU R4, [R1+0x70] ;  /* 0x0000700001047983 */ /* 0x001ea80000300800 */
[----:B------:R-:W2:Y:S01]  /*ff20*/  LDL.LU R5, [R1+0x74] ;  /* 0x0000740001057983 */ /* 0x000ea20000300800 */
[----:B------:R-:W-:Y:S01]  /*ff30*/  MOV R6, R9 ;  /* 0x0000000900067202 */ /* 0x000fe20000000f00 */
[----:B------:R-:W-:-:S02]  /*ff40*/  IMAD.MOV.U32 R7, RZ, RZ, R8 ;  /* 0x000000ffff077224 */ /* 0x000fc400078e0008 */
[----:B------:R-:W0:Y:S04]  /*ff50*/  LDSM.16.M88.4 R8, [R3+0x22100] ;  /* 0x022100000308783b */ /* 0x000e280000000200 */
[----:B-1----:R-:W-:Y:S04]  /*ff60*/  STL.64 [R1+0x8], R14 ;  /* 0x0000080e01007387 */ /* 0x002fe80000100a00 */
        /* <DEDUP_REMOVED lines=12> */
[----:B------:R-:W-:Y:S04]  /*10030*/  STL [R1+0x1380], R3 ;  /* 0x0013800301007387 */ /* 0x000fe80000100800 */
        /* <DEDUP_REMOVED lines=10> */
[----:B------:R0:W-:Y:S04]  /*100e0*/  STL.64 [R1+0x70], R4 ;  /* 0x0000700401007387 */ /* 0x0001e80000100a00 */
[----:B------:R-:W-:Y:S04]  /*100f0*/  STL.64 [R1+0x78], R6 ;  /* 0x0000780601007387 */ /* 0x000fe80000100a00 */
[----:B0-----:R-:W3:Y:S02]  /*10100*/  LDL.LU.64 R4, [R1+0x1588] ;  /* 0x0015880001047983 */ /* 0x001ee40000300a00 */
[C---:B---3--:R-:W-:Y:S11]  /*10110*/  HMMA.16816.F32 R8, R20.reuse, R4, R8 ;  /* 0x000000041408723c */ /* 0x048ff60000001808 */
[----:B------:R-:W-:Y:S11]  /*10120*/  @!UPT UIADD3 URZ, URZ, URZ, URZ ;  /* 0x0000003f3f3ff290 */ /* 0x000ff6000fffe03f */
[----:B------:R-:W-:Y:S01]  /*10130*/  @!UPT UIADD3 URZ, URZ, URZ, URZ ;  /* 0x0000003f3f3ff290 */ /* 0x000fe2000fffe03f */
[----:B------:R-:W-:Y:S04]  /*10140*/  STL.64 [R1+0x60], R8 ;  /* 0x0000600801007387 */ /* 0x000fe80000100a00 */
[----:B------:R0:W-:Y:S04]  /*10150*/  STL.64 [R1+0x68], R10 ;  /* 0x0000680a01007387 */ /* 0x0001e80000100a00 */
[----:B0-----:R-:W2:Y:S04]  /*10160*/  LDL.LU.64 R10, [R1+0x1580] ;  /* 0x00158000010a7983 */ /* 0x001ea80000300a00 */
[----:B------:R-:W4:Y:S04]  /*10170*/  LDL.LU.64 R8, [R1+0x1578] ;  /* 0x0015780001087983 */ /* 0x000f280000300a00 */
[----:B------:R0:W-:Y:S04]  /*10180*/  STL.64 [R1+0x1550], R4 ;  /* 0x0015500401007387 */ /* 0x0001e80000100a00 */
[----:B0-----:R-:W3:Y:S01]  /*10190*/  LDL.LU R4, [R1+0x30] ;  /* 0x0000300001047983 */ /* 0x001ee20000300800 */
[C---:B----4-:R-:W-:Y:S11]  /*101a0*/  HMMA.16816.F32 R16, R20.reuse, R8, R16 ;  /* 0x000000081410723c */ /* 0x050ff60000001810 */
[----:B------:R-:W-:Y:S11]  /*101b0*/  @!UPT UIADD3 URZ, URZ, URZ, URZ ;  /* 0x0000003f3f3ff290 */ /* 0x000ff6000fffe03f */
[----:B------:R-:W-:Y:S01]  /*101c0*/  @!UPT UIADD3 URZ, URZ, URZ, URZ ;  /* 0x0000003f3f3ff290 */ /* 0x000fe2000fffe03f */
[----:B------:R-:W-:Y:S04]  /*101d0*/  STL.64 [R1+0x50], R16 ;  /* 0x0000501001007387 */ /* 0x000fe80000100a00 */
[----:B------:R0:W-:Y:S04]  /*101e0*/  STL.64 [R1+0x58], R18 ;  /* 0x0000581201007387 */ /* 0x0001e80000100a00 */
[----:B0-----:R-:W4:Y:S04]  /*101f0*/  LDL.LU.64 R18, [R1+0x1570] ;  /* 0x0015700001127983 */ /* 0x001f280000300a00 */
[----:B------:R-:W5:Y:S01]  /*10200*/  LDL.LU.64 R16, [R1+0x1568] ;  /* 0x0015680001107983 */ /* 0x000f620000300a00 */
[----:B------:R-:W-:Y:S01]  /*10210*/  MOV R7, R0 ;  /* 0x0000000000077202 */ /* 0x000fe20000000f00 */
[----:B-----5:R-:W-:Y:S11]  /*10220*/  HMMA.16816.F32 R24, R20, R16, R24 ;  /* 0x000000101418723c */ /* 0x020ff60000001818 */
[----:B------:R-:W-:Y:S11]  /*10230*/  @!UPT UIADD3 URZ, URZ, URZ, URZ ;  /* 0x0000003f3f3ff290 */ /* 0x000ff6000fffe03f */
[----:B------:R-:W-:Y:S02]  /*10240*/  @!UPT UIADD3 URZ, URZ, URZ, URZ ;  /* 0x0000003f3f3ff290 */ /* 0x000fe4000fffe03f */
        /* <DEDUP_REMOVED lines=8> */
[----:B------:R0:W-:Y:S06]  /*102d0*/  STL [R1+0x151c], R21 ;  /* 0x00151c1501007387 */ /* 0x0001ec0000100800 */
[C---:B---3--:R-:W-:Y:S01]  /*102e0*/  HMMA.16816.F32 R12, R24.reuse, R12, R4 ;  /* 0x0000000c180c723c */ /* 0x048fe20000001804 */
[----:B------:R-:W3:Y:S11]  /*102f0*/  LDL.LU.64 R4, [R1+0x1550] ;  /* 0x0015500001047983 */ /* 0x000ef60000300a00 */
[----:B------:R-:W-:Y:S11]  /*10300*/  @!UPT UIADD3 URZ, URZ, URZ, URZ ;  /* 0x0000003f3f3ff290 */ /* 0x000ff6000fffe03f */
[----:B------:R-:W-:Y:S01]  /*10310*/  @!UPT UIADD3 URZ, URZ, URZ, URZ ;  /* 0x0000003f3f3ff290 */ /* 0x000fe2000fffe03f */
[----:B------:R-:W-:Y:S01]  /*10320*/  MOV R23, R14 ;  /* 0x0000000e00177202 */ /* 0x000fe20000000f00 */
[----:B------:R-:W-:Y:S01]  /*10330*/  IMAD.MOV.U32 R29, RZ, RZ, R12 ;  /* 0x000000ffff1d7224 */ /* 0x000fe200078e000c */
[----:B------:R-:W-:Y:S02]  /*10340*/  MOV R22, R15 ;  /* 0x0000000f00167202 */ /* 0x000fe40000000f00 */
[----:B------:R-:W-:Y:S01]  /*10350*/  MOV R28, R13 ;  /* 0x0000000d001c7202 */ /* 0x000fe20000000f00 */
[----:B------:R-:W3:Y:S04]  /*10360*/  LDL.LU.64 R14, [R1+0x1548] ;  /* 0x00154800010e7983 */ /* 0x000ee80000300a00 */
[----:B------:R-:W3:Y:S02]  /*10370*/  LDL.LU.64 R12, [R1+0x1540] ;  /* 0x00154000010c7983 */ /* 0x000ee40000300a00 */
[C---:B---3--:R-:W-:Y:S11]  /*10380*/  HMMA.16816.F32 R12, R24.reuse, R4, R12 ;  /* 0x00000004180c723c */ /* 0x048ff6000000180c */
[----:B------:R-:W-:Y:S11]  /*10390*/  @!UPT UIADD3 URZ, URZ, URZ, URZ ;  /* 0x0000003f3f3ff290 */ /* 0x000ff6000fffe03f */
[----:B------:R-:W-:Y:S02]  /*103a0*/  @!UPT UIADD3 URZ, URZ, URZ, URZ ;  /* 0x0000003f3f3ff290 */ /* 0x000fe4000fffe03f */
        /* <DEDUP_REMOVED lines=10> */
[----:B0-----:R-:W-:Y:S01]  /*10450*/  IMAD.MOV.U32 R21, RZ, RZ, R12 ;  /* 0x000000ffff157224 */ /* 0x001fe200078e000c */
[----:B------:R-:W-:Y:S02]  /*10460*/  MOV R8, R15 ;  /* 0x0000000f00087202 */ /* 0x000fe40000000f00 */
[----:B------:R-:W-:Y:S01]  /*10470*/  MOV R2, R13 ;  /* 0x0000000d00027202 */ /* 0x000fe20000000f00 */
[----:B------:R-:W3:Y:S04]  /*10480*/  LDL.LU.64 R14, [R1+0x1528] ;  /* 0x00152800010e7983 */ /* 0x000ee80000300a00 */
[----:B------:R-:W3:Y:S04]  /*10490*/  LDL.LU.64 R12, [R1+0x1520] ;  /* 0x00152000010c7983 */ /* 0x000ee80000300a00 */
[----:B--2---:R-:W-:Y:S04]  /*104a0*/  STL.64 [R1+0x1508], R10 ;  /* 0x0015080a01007387 */ /* 0x004fe80000100a00 */
[----:B----4-:R0:W-:Y:S01]  /*104b0*/  STL.64 [R1+0x14e0], R18 ;  /* 0x0014e01201007387 */ /* 0x0101e20000100a00 */
[----:B---3--:R-:W-:Y:S03]  /*104c0*/  HMMA.16816.F32 R12, R24, R16, R12 ;  /* 0x00000010180c723c */ /* 0x008fe6000000180c */
[----:B------:R-:W2:Y:S04]  /*104d0*/  LDL.LU R16, [R1+0x50] ;  /* 0x0000500001107983 */ /* 0x000ea80000300800 */
[----:B------:R-:W2:Y:S04]  /*104e0*/  LDL.LU R17, [R1+0x54] ;  /* 0x0000540001117983 */ /* 0x000ea80000300800 */
[----:B0-----:R-:W3:Y:S04]  /*104f0*/  LDL.LU R18, [R1+0x58] ;  /* 0x0000580001127983 */ /* 0x001ee80000300800 */
[----:B------:R-:W3:Y:S04]  /*10500*/  LDL.LU R19, [R1+0x5c] ;  /* 0x00005c0001137983 */ /* 0x000ee80000300800 */
[----:B------:R-:W4:Y:S04]  /*10510*/  LDL.LU.64 R10, [R1+0x8] ;  /* 0x00000800010a7983 */ /* 0x000f280000300a00 */
[----:B---3--:R-:W-:Y:S04]  /*10520*/  STL.64 [R1+0x14f0], R18 ;  /* 0x0014f01201007387 */ /* 0x008fe80000100a00 */
[----:B--2---:R0:W-:Y:S04]  /*10530*/  STL.64 [R1+0x14e8], R16 ;  /* 0x0014e81001007387 */ /* 0x0041e80000100a00 */
[----:B0-----:R-:W2:Y:S04]  /*10540*/  LDL.LU R16, [R1+0x60] ;  /* 0x0000600001107983 */ /* 0x001ea80000300800 */
[----:B------:R-:W2:Y:S04]  /*10550*/  LDL.LU R17, [R1+0x64] ;  /* 0x0000640001117983 */ /* 0x000ea80000300800 */
[----:B------:R-:W3:Y:S04]  /*10560*/  LDL.LU R18, [R1+0x68] ;  /* 0x0000680001127983 */ /* 0x000ee80000300800 */
[----:B------:R-:W3:Y:S04]  /*10570*/  LDL.LU R19, [R1+0x6c] ;  /* 0x00006c0001137983 */ /* 0x000ee80000300800 */
[----:B---3--:R-:W-:Y:S04]  /*10580*/  STL.64 [R1+0x1500], R18 ;  /* 0x0015001201007387 */ /* 0x008fe80000100a00 */
[----:B--2---:R0:W-:Y:S04]  /*10590*/  STL.64 [R1+0x14f8], R16 ;  /* 0x0014f81001007387 */ /* 0x0041e80000100a00 */
[----:B0-----:R-:W2:Y:S04]  /*105a0*/  LDL.LU R16, [R1+0x70] ;  /* 0x0000700001107983 */ /* 0x001ea80000300800 */
[----:B------:R-:W2:Y:S04]  /*105b0*/  LDL.LU R17, [R1+0x74] ;  /* 0x0000740001117983 */ /* 0x000ea80000300800 */
[----:B------:R-:W2:Y:S04]  /*105c0*/  LDL.LU R18, [R1+0x78] ;  /* 0x0000780001127983 */ /* 0x000ea80000300800 */
[----:B------:R-:W2:Y:S04]  /*105d0*/  LDL.LU R19, [R1+0x7c] ;  /* 0x00007c0001137983 */ /* 0x000ea80000300800 */
[----:B------:R-:W-:Y:S04]  /*105e0*/  STL.64 [R1+0x14a8], R14 ;  /* 0x0014a80e01007387 */ /* 0x000fe80000100a00 */
[----:B------:R0:W-:Y:S02]  /*105f0*/  STL.64 [R1+0x14a0], R12 ;  /* 0x0014a00c01007387 */ /* 0x0001e40000100a00 */
[----:B0-----:R-:W-:Y:S01]  /*10600*/  IMAD.MOV.U32 R12, RZ, RZ, R21 ;  /* 0x000000ffff0c7224 */ /* 0x001fe200078e0015 */
[----:B------:R-:W-:Y:S01]  /*10610*/  MOV R13, R2 ;  /* 0x00000002000d7202 */ /* 0x000fe20000000f00 */
[----:B------:R-:W3:Y:S04]  /*10620*/  LDL.LU R21, [R1+0x151c] ;  /* 0x00151c0001157983 */ /* 0x000ee80000300800 */
[----:B------:R-:W5:Y:S01]  /*10630*/  LDL.LU R2, [R1+0x1518] ;  /* 0x0015180001027983 */ /* 0x000f620000300800 */
[----:B------:R-:W-:-:S02]  /*10640*/  MOV R14, R9 ;  /* 0x00000009000e7202 */ /* 0x000fc40000000f00 */
[----:B------:R-:W-:-:S05]  /*10650*/  MOV R15, R8 ;  /* 0x00000008000f7202 */ /* 0x000fca0000000f00 */
[----:B------:R0:W-:Y:S04]  /*10660*/  STL.64 [R1+0x14b8], R14 ;  /* 0x0014b80e01007387 */ /* 0x0001e80000100a00 */
[----:B------:R1:W-:Y:S01]  /*10670*/  STL.64 [R1+0x14b0], R12 ;  /* 0x0014b00c01007387 */ /* 0x0003e20000100a00 */
[----:B0-----:R-:W-:Y:S02]  /*10680*/  MOV R14, R5 ;  /* 0x00000005000e7202 */ /* 0x001fe40000000f00 */
[----:B------:R-:W-:Y:S01]  /*10690*/  MOV R15, R4 ;  /* 0x00000004000f7202 */ /* 0x000fe20000000f00 */
[----:B-1----:R-:W-:Y:S01]  /*106a0*/  IMAD.MOV.U32 R12, RZ, RZ, R6 ;  /* 0x000000ffff0c7224 */ /* 0x002fe200078e0006 */
[----:B------:R-:W-:Y:S01]  /*106b0*/  MOV R13, R7 ;  /* 0x00000007000d7202 */ /* 0x000fe20000000f00 */
[----:B------:R-:W2:Y:S04]  /*106c0*/  LDL.LU R6, [R1+0x1514] ;  /* 0x0015140001067983 */ /* 0x000ea80000300800 */
[----:B------:R-:W2:Y:S04]  /*106d0*/  LDL.LU R7, [R1+0x1510] ;  /* 0x0015100001077983 */ /* 0x000ea80000300800 */
[----:B------:R0:W-:Y:S04]  /*106e0*/  STL.64 [R1+0x14c8], R14 ;  /* 0x0014c80e01007387 */ /* 0x0001e80000100a00 */
[----:B------:R1:W-:Y:S01]  /*106f0*/  STL.64 [R1+0x14c0], R12 ;  /* 0x0014c00c01007387 */ /* 0x0003e20000100a00 */
[----:B0-----:R-:W-:-:S02]  /*10700*/  MOV R14, R23 ;  /* 0x00000017000e7202 */ /* 0x001fc40000000f00 */
[----:B------:R-:W-:Y:S01]  /*10710*/  MOV R15, R22 ;  /* 0x00000016000f7202 */ /* 0x000fe20000000f00 */
[----:B-1----:R-:W-:Y:S01]  /*10720*/  IMAD.MOV.U32 R12, RZ, RZ, R29 ;  /* 0x000000ffff0c7224 */ /* 0x002fe200078e001d */
[----:B------:R-:W-:-:S03]  /*10730*/  MOV R13, R28 ;  /* 0x0000001c000d7202 */ /* 0x000fc60000000f00 */
[----:B------:R-:W-:Y:S04]  /*10740*/  STL.64 [R1+0x14d8], R14 ;  /* 0x0014d80e01007387 */ /* 0x000fe80000100a00 */
[----:B------:R0:W-:Y:S02]  /*10750*/  STL.64 [R1+0x14d0], R12 ;  /* 0x0014d00c01007387 */ /* 0x0001e40000100a00 */
[----:B0-----:R-:W-:Y:S01]  /*10760*/  MOV R13, R20 ;  /* 0x00000014000d7202 */ /* 0x001fe20000000f00 */
[----:B----4-:R-:W-:Y:S01]  /*10770*/  IMAD.MOV.U32 R4, RZ, RZ, R10 ;  /* 0x000000ffff047224 */ /* 0x010fe200078e000a */
[----:B------:R-:W-:Y:S02]  /*10780*/  MOV R14, R3 ;  /* 0x00000003000e7202 */ /* 0x000fe40000000f00 */
[----:B------:R-:W-:Y:S01]  /*10790*/  MOV R3, R11 ;  /* 0x0000000b00037202 */ /* 0x000fe20000000f00 */
[----:B---3--:R-:W-:-:S02]  /*107a0*/  IMAD.MOV.U32 R12, RZ, RZ, R21 ;  /* 0x000000ffff0c7224 */ /* 0x008fc400078e0015 */
[----:B-----5:R-:W2:Y:S04]  /*107b0*/  LDSM.16.MT88.4 R20, [R2+0x12000] ;  /* 0x012000000214783b */ /* 0x020ea80000004200 */
[----:B------:R-:W0:Y:S01]  /*107c0*/  LDSM.16.MT88.4 R24, [R2+0x12100] ;  /* 0x012100000218783b */ /* 0x000e220000004200 */
[C---:B--2---:R-:W-:Y:S03]  /*107d0*/  HMMA.16816.F32 R16, R20.reuse, R10, R16 ;  /* 0x0000000a1410723c */ /* 0x044fe60000001810 */
[----:B------:R-:W2:Y:S11]  /*107e0*/  LDL.LU.64 R10, [R1+0x1508] ;  /* 0x00150800010a7983 */ /* 0x000eb60000300a00 */
[----:B------:R-:W-:Y:S09]  /*107f0*/  @!UPT UIADD3 URZ, URZ, URZ, URZ ;  /* 0x0000003f3f3ff290 */ /* 0x000ff2000fffe03f */
[----:B------:R1:W-:Y:S01]  /*10800*/  STL.64 [R1+0x70], R16 ;  /* 0x0000701001007387 */ /* 0x0003e20000100a00 */
[----:B------:R-:W-:Y:S02]  /*10810*/  MOV R9, R18 ;  /* 0x0000001200097202 */ /* 0x000fe40000000f00 */
[----:B------:R-:W-:Y:S02]  /*10820*/  MOV R8, R19 ;  /* 0x0000001300087202 */ /* 0x000fe40000000f00 */
[----:B------:R-:W3:Y:S04]  /*10830*/  LDL.LU.64 R18, [R1+0x1500] ;  /* 0x0015000001127983 */ /* 0x000ee80000300a00 */
[----:B-1----:R-:W3:Y:S02]  /*10840*/  LDL.LU.64 R16, [R1+0x14f8] ;  /* 0x0014f80001107983 */ /* 0x002ee40000300a00 */
[C---:B---3--:R-:W-:Y:S11]  /*10850*/  HMMA.16816.F32 R16, R20.reuse, R6, R16 ;  /* 0x000000061410723c */ /* 0x048ff60000001810 */
[----:B------:R-:W-:Y:S11]  /*10860*/  @!UPT UIADD3 URZ, URZ, URZ, URZ ;  /* 0x0000003f3f3ff290 */ /* 0x000ff6000fffe03f */
[----:B------:R-:W-:Y:S01]  /*10870*/  @!UPT UIADD3 URZ, URZ, URZ, URZ ;  /* 0x0000003f3f3ff290 */ /* 0x000fe2000fffe03f */
[----:B------:R-:W-:Y:S04]  /*10880*/  STL.64 [R1+0x60], R16 ;  /* 0x0000601001007387 */ /* 0x000fe80000100a00 */
[----:B------:R1:W-:Y:S04]  /*10890*/  STL.64 [R1+0x68], R18 ;  /* 0x0000681201007387 */ /* 0x0003e80000100a00 */
[----:B-1----:R-:W2:Y:S04]  /*108a0*/  LDL.LU.64 R18, [R1+0x14f0] ;  /* 0x0014f00001127983 */ /* 0x002ea80000300a00 */
[----:B------:R-:W2:Y:S02]  /*108b0*/  LDL.LU.64 R16, [R1+0x14e8] ;  /* 0x0014e80001107983 */ /* 0x000ea40000300a00 */
[----:B--2---:R-:W-:Y:S11]  /*108c0*/  HMMA.16816.F32 R16, R20, R10, R16 ;  /* 0x0000000a1410723c */ /* 0x004ff60000001810 */
[----:B------:R-:W-:Y:S11]  /*108d0*/  @!UPT UIADD3 URZ, URZ, URZ, URZ ;  /* 0x0000003f3f3ff290 */ /* 0x000ff6000fffe03f */
[----:B------:R-:W-:Y:S01]  /*108e0*/  @!UPT UIADD3 URZ, URZ, URZ, URZ ;  /* 0x0000003f3f3ff290 */ /* 0x000fe2000fffe03f */
[----:B------:R-:W-:Y:S04]  /*108f0*/  STL.64 [R1+0x50], R16 ;  /* 0x0000501001007387 */ /* 0x000fe80000100a00 */
[----:B------:R1:W-:Y:S04]  /*10900*/  STL.64 [R1+0x58], R18 ;  /* 0x0000581201007387 */ /* 0x0003e80000100a00 */
[----:B-1----:R-:W2:Y:S01]  /*10910*/  LDL.LU.64 R18, [R1+0x14e0] ;  /* 0x0014e00001127983 */ /* 0x002ea20000300a00 */
[----:B------:R-:W-:-:S07]  /*10920*/  MOV R15, R0 ;  /* 0x00000000000f7202 */ /* 0x000fce0000000f00 */
[----:B--2---:R-:W-:Y:S01]  /*10930*/  HMMA.16816.F32 R20, R20, R18, R12 ;  /* 0x000000121414723c */ /* 0x004fe2000000180c */
[----:B------:R-:W0:Y:S04]  /*10940*/  LDL.LU.64 R14, [R1+0x14d8] ;  /* 0x0014d800010e7983 */ /* 0x000e280000300a00 */
[----:B------:R-:W0:Y:S11]  /*10950*/  LDL.LU.64 R12, [R1+0x14d0] ;  /* 0x0014d000010c7983 */ /* 0x000e360000300a00 */
[----:B------:R-:W-:Y:S07]  /*10960*/  @!UPT UIADD3 URZ, URZ, URZ, URZ ;  /* 0x0000003f3f3ff290 */ /* 0x000fee000fffe03f */
[----:B------:R-:W-:Y:S01]  /*10970*/  STL.64 [R1+0x40], R20 ;  /* 0x0000401401007387 */ /* 0x000fe20000100a00 */
[----:B------:R-:W-:Y:S01]  /*10980*/  IMAD.MOV.U32 R0, RZ, RZ, R23 ;  /* 0x000000ffff007224 */ /* 0x000fe200078e0017 */
[----:B------:R-:W-:Y:S02]  /*10990*/  MOV R23, R3 ;  /* 0x0000000300177202 */ /* 0x000fe40000000f00 */
[----:B------:R1:W-:Y:S02]  /*109a0*/  STL [R1+0x48], R22 ;  /* 0x0000481601007387 */ /* 0x0003e40000100800 */
[----:B-1----:R-:W-:-:S07]  /*109b0*/  MOV R22, R4 ;  /* 0x0000000400167202 */ /* 0x002fce0000000f00 */
[C---:B0-----:R-:W-:Y:S01]  /*109c0*/  HMMA.16816.F32 R20, R24.reuse, R22, R12 ;  /* 0x000000161814723c */ /* 0x041fe2000000180c */
[----:B------:R-:W2:Y:S04]  /*109d0*/  LDL.LU.64 R14, [R1+0x14c8] ;  /* 0x0014c800010e7983 */ /* 0x000ea80000300a00 */
[----:B------:R-:W2:Y:S11]  /*109e0*/  LDL.LU.64 R12, [R1+0x14c0] ;  /* 0x0014c000010c7983 */ /* 0x000eb60000300a00 */
[----:B------:R-:W-:Y:S07]  /*109f0*/  @!UPT UIADD3 URZ, URZ, URZ, URZ ;  /* 0x0000003f3f3ff290 */ /* 0x000fee000fffe03f */
[----:B------:R0:W-:Y:S04]  /*10a00*/  STL.64 [R1+0x30], R20 ;  /* 0x0000301401007387 */ /* 0x0001e80000100a00 */
[----:B------:R-:W-:Y:S01]  /*10a10*/  STL.64 [R1+0x38], R22 ;  /* 0x0000381601007387 */ /* 0x000fe20000100a00 */
[C---:B--2---:R-:W-:Y:S11]  /*10a20*/  HMMA.16816.F32 R12, R24.reuse, R6, R12 ;  /* 0x00000006180c723c */ /* 0x044ff6000000180c */
[----:B------:R-:W-:Y:S11]  /*10a30*/  @!UPT UIADD3 URZ, URZ, URZ, URZ ;  /* 0x0000003f3f3ff290 */ /* 0x000ff6000fffe03f */
[----:B------:R-:W-:Y:S02]  /*10a40*/  @!UPT UIADD3 URZ, URZ, URZ, URZ ;  /* 0x0000003f3f3ff290 */ /* 0x000fe4000fffe03f */
[----:B------:R-:W-:Y:S01]  /*10a50*/  MOV R5, R14 ;  /* 0x0000000e00057202 */ /* 0x000fe20000000f00 */
[----:B------:R-:W-:Y:S01]  /*10a60*/  IMAD.MOV.U32 R7, RZ, RZ, R13 ;  /* 0x000000ffff077224 */ /* 0x000fe200078e000d */
[----:B------:R-:W-:Y:S02]  /*10a70*/  MOV R6, R15 ;  /* 0x0000000f00067202 */ /* 0x000fe40000000f00 */
[----:B0-----:R-:W-:Y:S01]  /*10a80*/  MOV R20, R12 ;  /* 0x0000000c00147202 */ /* 0x001fe20000000f00 */
[----:B------:R-:W2:Y:S04]  /*10a90*/  LDL.LU.64 R14, [R1+0x14b8] ;  /* 0x0014b800010e7983 */ /* 0x000ea80000300a00 */
[----:B------:R-:W2:Y:S02]  /*10aa0*/  LDL.LU.64 R12, [R1+0x14b0] ;  /* 0x0014b000010c7983 */ /* 0x000ea40000300a00 */
[C---:B--2---:R-:W-:Y:S11]  /*10ab0*/  HMMA.16816.F32 R12, R24.reuse, R10, R12 ;  /* 0x0000000a180c723c */ /* 0x044ff6000000180c */
[----:B------:R-:W-:Y:S11]  /*10ac0*/  @!UPT UIADD3 URZ, URZ, URZ, URZ ;  /* 0x0000003f3f3ff290 */ /* 0x000ff6000fffe03f */
[----:B------:R-:W-:Y:S01]  /*10ad0*/  @!UPT UIADD3 URZ, URZ, URZ, URZ ;  /* 0x0000003f3f3ff290 */ /* 0x000fe2000fffe03f */
[----:B------:R0:W-:Y:S01]  /*10ae0*/  STL [R1+0x10], R12 ;  /* 0x0000100c01007387 */ /* 0x0001e20000100800 */
[----:B------:R-:W-:Y:S01]  /*10af0*/  IMAD.MOV.U32 R28, RZ, RZ, R14 ;  /* 0x000000ffff1c7224 */ /* 0x000fe200078e000e */
[----:B------:R-:W-:Y:S02]  /*10b00*/  MOV R3, R15 ;  /* 0x0000000f00037202 */ /* 0x000fe40000000f00 */
[----:B------:R-:W-:Y:S01]  /*10b10*/  MOV R29, R13 ;  /* 0x0000000d001d7202 */ /* 0x000fe20000000f00 */
[----:B------:R-:W2:Y:S04]  /*10b20*/  LDL.LU.64 R14, [R1+0x14a8] ;  /* 0x0014a800010e7983 */ /* 0x000ea80000300a00 */
[----:B0-----:R-:W2:Y:S04]  /*10b30*/  LDL.LU.64 R12, [R1+0x14a0] ;  /* 0x0014a000010c7983 */ /* 0x001ea80000300a00 */
[----:B------:R-:W0:Y:S01]  /*10b40*/  S2R R4, SR_TID.X ;  /* 0x0000000000047919 */ /* 0x000e220000002100 */
[----:B--2---:R-:W-:Y:S03]  /*10b50*/  HMMA.16816.F32 R16, R24, R18, R12 ;  /* 0x000000121810723c */ /* 0x004fe6000000180c */
[----:B------:R-:W-:Y:S04]  /*10b60*/  LDSM.16.MT88.4 R24, [R2+0x14100] ;  /* 0x014100000218783b */ /* 0x000fe80000004200 */
[----:B0-----:R-:W-:-:S05]  /*10b70*/  LOP3.LUT R15, R4, 0x7, RZ, 0xc0, !PT ;  /* 0x00000007040f7812 */ /* 0x001fca00078ec0ff */
[----:B------:R-:W-:-:S11]  /*10b80*/  IMAD R15, R15, 0x210, RZ ;  /* 0x000002100f0f7824 */ /* 0x000fd600078e02ff */
[----:B------:R0:W-:Y:S02]  /*10b90*/  STL.64 [R1+0x1450], R18 ;  /* 0x0014501201007387 */ /* 0x0001e40000100a00 */
[----:B0-----:R-:W-:Y:S01]  /*10ba0*/  IMAD.MOV.U32 R18, RZ, RZ, R5 ;  /* 0x000000ffff127224 */ /* 0x001fe200078e0005 */
[----:B------:R-:W-:-:S04]  /*10bb0*/  SHF.L.U32 R5, R4, 0x1, RZ ;  /* 0x0000000104057819 */ /* 0x000fc800000006ff */
        /* <DEDUP_REMOVED lines=9> */
[----:B------:R-:W1:Y:S04]  /*10c50*/  LDSM.16.M88.4 R16, [R15+0x20100] ;  /* 0x020100000f10783b */ /* 0x000e680000000200 */
[----:B------:R-:W-:Y:S04]  /*10c60*/  LDSM.16.MT88.4 R20, [R2+0x14000] ;  /* 0x014000000214783b */ /* 0x000fe80000004200 */
[----:B0-----:R0:W-:Y:S04]  /*10c70*/  STL [R1+0x1424], R6 ;  /* 0x0014240601007387 */ /* 0x0011e80000100800 */
[----:B------:R2:W-:Y:S01]  /*10c80*/  STL [R1+0x1420], R7 ;  /* 0x0014200701007387 */ /* 0x0005e20000100800 */
[----:B0-----:R-:W-:Y:S01]  /*10c90*/  MOV R6, R9 ;  /* 0x0000000900067202 */ /* 0x001fe20000000f00 */
[----:B--2---:R-:W-:-:S02]  /*10ca0*/  IMAD.MOV.U32 R7, RZ, RZ, R8 ;  /* 0x000000ffff077224 */ /* 0x004fc400078e0008 */
[----:B------:R-:W0:Y:S04]  /*10cb0*/  LDSM.16.M88.4 R8, [R15+0x22100] ;  /* 0x022100000f08783b */ /* 0x000e280000000200 */
[----:B------:R-:W2:Y:S04]  /*10cc0*/  LDSM.16.M88.4 R12, [R15+0x23100] ;  /* 0x023100000f0c783b */ /* 0x000ea80000000200 */
[----:B------:R3:W-:Y:S04]  /*10cd0*/  STL.64 [R1+0x1498], R4 ;  /* 0x0014980401007387 */ /* 0x0007e80000100a00 */
[----:B---3--:R-:W3:Y:S04]  /*10ce0*/  LDL.LU R4, [R1+0x70] ;  /* 0x0000700001047983 */ /* 0x008ee80000300800 */
[----:B------:R-:W3:Y:S04]  /*10cf0*/  LDL.LU R5, [R1+0x74] ;  /* 0x0000740001057983 */ /* 0x000ee80000300800 */
[----:B-1----:R-:W-:Y:S04]  /*10d00*/  STL.64 [R1+0x8], R18 ;  /* 0x0000081201007387 */ /* 0x002fe80000100a00 */
[----:B0-----:R-:W-:Y:S04]  /*10d10*/  STL [R1+0x142c], R10 ;  /* 0x00142c0a01007387 */ /* 0x001fe80000100800 */
[----:B------:R-:W-:Y:S04]  /*10d20*/  STL [R1+0x1428], R11 ;  /* 0x0014280b01007387 */ /* 0x000fe80000100800 */
[----:B--2---:R-:W-:Y:S04]  /*10d30*/  STL [R1+0x140c], R14 ;  /* 0x00140c0e01007387 */ /* 0x004fe80000100800 */
[----:B------:R-:W-:Y:S04]  /*10d40*/  STL [R1+0x1408], R15 ;  /* 0x0014080f01007387 */ /* 0x000fe80000100800 */
[----:B------:R0:W-:Y:S04]  /*10d50*/  STL.64 [R1+0x1480], R12 ;  /* 0x0014800c01007387 */ /* 0x0001e80000100a00 */
[----:B0-----:R-:W2:Y:S04]  /*10d60*/  LDL.LU R12, [R1+0x50] ;  /* 0x00005000010c7983 */ /* 0x001ea80000300800 */
[----:B------:R-:W2:Y:S04]  /*10d70*/  LDL.LU R13, [R1+0x54] ;  /* 0x00005400010d7983 */ /* 0x000ea80000300800 */
[----:B------:R-:W4:Y:S04]  /*10d80*/  LDL.LU R14, [R1+0x58] ;  /* 0x00005800010e7983 */ /* 0x000f280000300800 */
[----:B------:R-:W4:Y:S01]  /*10d90*/  LDL.LU R15, [R1+0x5c] ;  /* 0x00005c00010f7983 */ /* 0x000f220000300800 */
[C---:B---3--:R-:W-:Y:S03]  /*10da0*/  HMMA.16816.F32 R4, R20.reuse, R16, R4 ;  /* 0x000000101404723c */ /* 0x048fe60000001804 */
[----:B----4-:R-:W-:Y:S04]  /*10db0*/  STL.64 [R1+0x1490], R14 ;  /* 0x0014900e01007387 */ /* 0x010fe80000100a00 */
[----:B--2---:R0:W-:Y:S04]  /*10dc0*/  STL.64 [R1+0x1488], R12 ;  /* 0x0014880c01007387 */ /* 0x0041e80000100a00 */
[----:B0-----:R-:W2:Y:S04]  /*10dd0*/  LDL.LU R12, [R1+0x60] ;  /* 0x00006000010c7983 */ /* 0x001ea80000300800 */
[----:B------:R-:W2:Y:S04]  /*10de0*/  LDL.LU R13, [R1+0x64] ;  /* 0x00006400010d7983 */ /* 0x000ea80000300800 */
[----:B------:R-:W2:Y:S04]  /*10df0*/  LDL.LU R14, [R1+0x68] ;  /* 0x00006800010e7983 */ /* 0x000ea80000300800 */
[----:B------:R-:W2:Y:S04]  /*10e00*/  LDL.LU R15, [R1+0x6c] ;  /* 0x00006c00010f7983 */ /* 0x000ea80000300800 */
[----:B------:R-:W-:Y:S04]  /*10e10*/  STL.64 [R1+0x1478], R26 ;  /* 0x0014781a01007387 */ /* 0x000fe80000100a00 */
[----:B------:R0:W-:Y:S04]  /*10e20*/  STL.64 [R1+0x1470], R24 ;  /* 0x0014701801007387 */ /* 0x0001e80000100a00 */
[----:B0-----:R-:W3:Y:S04]  /*10e30*/  LDL.LU R24, [R1+0x40] ;  /* 0x0000400001187983 */ /* 0x001ee80000300800 */
[----:B------:R-:W3:Y:S04]  /*10e40*/  LDL.LU R25, [R1+0x44] ;  /* 0x0000440001197983 */ /* 0x000ee80000300800 */
[----:B------:R-:W3:Y:S04]  /*10e50*/  LDL.LU R26, [R1+0x48] ;  /* 0x00004800011a7983 */ /* 0x000ee80000300800 */
[----:B------:R0:W-:Y:S04]  /*10e60*/  STL.64 [R1+0x70], R4 ;  /* 0x0000700401007387 */ /* 0x0001e80000100a00 */
[----:B------:R-:W-:Y:S04]  /*10e70*/  STL [R1+0x78], R6 ;  /* 0x0000780601007387 */ /* 0x000fe80000100800 */
[----:B0-----:R-:W2:Y:S02]  /*10e80*/  LDL.LU.64 R4, [R1+0x1498] ;  /* 0x0014980001047983 */ /* 0x001ea40000300a00 */
[----:B--2---:R-:W-:Y:S11]  /*10e90*/  HMMA.16816.F32 R12, R20, R4, R12 ;  /* 0x00000004140c723c */ /* 0x004ff6000000180c */
[----:B------:R-:W-:Y:S11]  /*10ea0*/  @!UPT UIADD3 URZ, URZ, URZ, URZ ;  /* 0x0000003f3f3ff290 */ /* 0x000ff6000fffe03f */
[----:B------:R-:W-:Y:S01]  /*10eb0*/  @!UPT UIADD3 URZ, URZ, URZ, URZ ;  /* 0x0000003f3f3ff290 */ /* 0x000fe2000fffe03f */
[----:B------:R0:W-:Y:S01]  /*10ec0*/  STL.64 [R1+0x60], R12 ;  /* 0x0000600c01007387 */ /* 0x0001e20000100a00 */
[----:B------:R-:W-:Y:S01]  /*10ed0*/  MOV R10, R14 ;  /* 0x0000000e000a7202 */ /* 0x000fe20000000f00 */
[----:B------:R-:W-:Y:S02]  /*10ee0*/  IMAD.MOV.U32 R11, RZ, RZ, R15 ;  /* 0x000000ffff0b7224 */ /* 0x000fe400078e000f */
[----:B------:R-:W2:Y:S04]  /*10ef0*/  LDL.LU.64 R14, [R1+0x1490] ;  /* 0x00149000010e7983 */ /* 0x000ea80000300a00 */
[----:B0-----:R-:W2:Y:S01]  /*10f00*/  LDL.LU.64 R12, [R1+0x1488] ;  /* 0x00148800010c7983 */ /* 0x001ea20000300a00 */
[----:B------:R-:W-:-:S03]  /*10f10*/  MOV R27, R0 ;  /* 0x00000000001b7202 */ /* 0x000fc60000000f00 */
[----:B------:R0:W-:Y:S01]  /*10f20*/  STL.64 [R1+0x1468], R4 ;  /* 0x0014680401007387 */ /* 0x0001e20000100a00 */
[----:B------:R-:W-:-:S03]  /*10f30*/  MOV R0, R7 ;  /* 0x0000000700007202 */ /* 0x000fc60000000f00 */
[----:B0-----:R-:W4:Y:S04]  /*10f40*/  LDL.LU R4, [R1+0x30] ;  /* 0x0000300001047983 */ /* 0x001f280000300800 */
[----:B------:R-:W4:Y:S04]  /*10f50*/  LDL.LU R5, [R1+0x34] ;  /* 0x0000340001057983 */ /* 0x000f280000300800 */
[----:B------:R-:W4:Y:S04]  /*10f60*/  LDL.LU R6, [R1+0x38] ;  /* 0x0000380001067983 */ /* 0x000f280000300800 */
[----:B------:R-:W4:Y:S04]  /*10f70*/  LDL.LU R7, [R1+0x3c] ;  /* 0x00003c0001077983 */ /* 0x000f280000300800 */
[----:B------:R-:W-:Y:S04]  /*10f80*/  STL [R1+0x1434], R11 ;  /* 0x0014340b01007387 */ /* 0x000fe80000100800 */
[----:B------:R-:W-:Y:S01]  /*10f90*/  STL [R1+0x1430], R10 ;  /* 0x0014300a01007387 */ /* 0x000fe20000100800 */
[C---:B--2---:R-:W-:Y:S11]  /*10fa0*/  HMMA.16816.F32 R12, R20.reuse, R8, R12 ;  /* 0x00000008140c723c */ /* 0x044ff6000000180c */
[----:B------:R-:W-:Y:S11]  /*10fb0*/  @!UPT UIADD3 URZ, URZ, URZ, URZ ;  /* 0x0000003f3f3ff290 */ /* 0x000ff6000fffe03f */
[----:B------:R-:W-:Y:S01]  /*10fc0*/  @!UPT UIADD3 URZ, URZ, URZ, URZ ;  /* 0x0000003f3f3ff290 */ /* 0x000fe2000fffe03f */
[----:B------:R0:W-:Y:S04]  /*10fd0*/  STL.64 [R1+0x50], R12 ;  /* 0x0000500c01007387 */ /* 0x0001e80000100a00 */
[----:B------:R-:W-:Y:S04]  /*10fe0*/  STL.64 [R1+0x58], R14 ;  /* 0x0000580e01007387 */ /* 0x000fe80000100a00 */
[----:B0-----:R-:W3:Y:S02]  /*10ff0*/  LDL.LU.64 R12, [R1+0x1480] ;  /* 0x00148000010c7983 */ /* 0x001ee40000300a00 */
[----:B---3--:R-:W-:Y:S02]  /*11000*/  HMMA.16816.F32 R20, R20, R12, R24 ;  /* 0x0000000c1414723c */ /* 0x008fe40000001818 */
[----:B------:R-:W4:Y:S04]  /*11010*/  LDL.LU.64 R26, [R1+0x1478] ;  /* 0x00147800011a7983 */ /* 0x000f280000300a00 */
[----:B------:R-:W4:Y:S11]  /*11020*/  LDL.LU.64 R24, [R1+0x1470] ;  /* 0x0014700001187983 */ /* 0x000f360000300a00 */
[----:B------:R-:W-:Y:S07]  /*11030*/  @!UPT UIADD3 URZ, URZ, URZ, URZ ;  /* 0x0000003f3f3ff290 */ /* 0x000fee000fffe03f */
[----:B------:R-:W-:Y:S02]  /*11040*/  MOV R11, R22 ;  /* 0x00000016000b7202 */ /* 0x000fe40000000f00 */
[----:B------:R-:W-:Y:S01]  /*11050*/  MOV R10, R23 ;  /* 0x00000017000a7202 */ /* 0x000fe20000000f00 */
[----:B------:R0:W-:Y:S01]  /*11060*/  STL.64 [R1+0x40], R20 ;  /* 0x0000401401007387 */ /* 0x0001e20000100a00 */
[----:B------:R-:W-:-:S03]  /*11070*/  MOV R23, R3 ;  /* 0x0000000300177202 */ /* 0x000fc60000000f00 */
[----:B0-----:R-:W2:Y:S01]  /*11080*/  LDL.LU R20, [R1+0x10] ;  /* 0x0000100001147983 */ /* 0x001ea20000300800 */
[----:B------:R-:W-:-:S03]  /*11090*/  MOV R21, R29 ;  /* 0x0000001d00157202 */ /* 0x000fc60000000f00 */
[----:B------:R-:W-:Y:S04]  /*110a0*/  STL [R1+0x1444], R11 ;  /* 0x0014440b01007387 */ /* 0x000fe80000100800 */
[----:B------:R-:W-:Y:S01]  /*110b0*/  STL [R1+0x1440], R10 ;  /* 0x0014400a01007387 */ /* 0x000fe20000100800 */
[----:B----4-:R-:W-:Y:S03]  /*110c0*/  HMMA.16816.F32 R16, R24, R16, R4 ;  /* 0x000000101810723c */ /* 0x010fe60000001804 */
[----:B------:R-:W3:Y:S11]  /*110d0*/  LDL.LU.64 R4, [R1+0x1468] ;  /* 0x0014680001047983 */ /* 0x000ef60000300a00 */
[----:B------:R-:W-:Y:S10]  /*110e0*/  @!UPT UIADD3 URZ, URZ, URZ, URZ ;  /* 0x0000003f3f3ff290 */ /* 0x000ff4000fffe03f */
[----:B------:R-:W-:Y:S01]  /*110f0*/  IMAD.MOV.U32 R29, RZ, RZ, R18 ;  /* 0x000000ffff1d7224 */ /* 0x000fe200078e0012 */
[----:B------:R-:W-:Y:S02]  /*11100*/  MOV R3, R19 ;  /* 0x0000001300037202 */ /* 0x000fe40000000f00 */
[----:B------:R-:W-:Y:S01]  /*11110*/  MOV R14, R16 ;  /* 0x00000010000e7202 */ /* 0x000fe20000000f00 */
[----:B------:R-:W3:Y:S01]  /*11120*/  LDL.LU.64 R18, [R1+0x1460] ;  /* 0x0014600001127983 */ /* 0x000ee20000300a00 */
[----:B------:R-:W-:-:S03]  /*11130*/  MOV R15, R17 ;  /* 0x00000011000f7202 */ /* 0x000fc60000000f00 */
[----:B------:R-:W3:Y:S01]  /*11140*/  LDL.LU.64 R16, [R1+0x1458] ;  /* 0x0014580001107983 */ /* 0x000ee20000300a00 */
[----:B------:R-:W-:-:S03]  /*11150*/  IMAD.MOV.U32 R22, RZ, RZ, R28 ;  /* 0x000000ffff167224 */ /* 0x000fc600078e001c */
[----:B------:R-:W-:Y:S04]  /*11160*/  STL [R1+0x143c], R15 ;  /* 0x00143c0f01007387 */ /* 0x000fe80000100800 */
[----:B------:R-:W-:Y:S01]  /*11170*/  STL [R1+0x1438], R14 ;  /* 0x0014380e01007387 */ /* 0x000fe20000100800 */
        /* <DEDUP_REMOVED lines=11> */
[----:B------:R-:W0:Y:S11]  /*11230*/  LDSM.16.MT88.4 R24, [R2+0x16100] ;  /* 0x016100000218783b */ /* 0x000e360000004200 */
[----:B------:R-:W-:Y:S11]  /*11240*/  @!UPT UIADD3 URZ, URZ, URZ, URZ ;  /* 0x0000003f3f3ff290 */ /* 0x000ff6000fffe03f */
[----:B------:R-:W-:Y:S04]  /*11250*/  STL.64 [R1+0x13b8], R18 ;  /* 0x0013b81201007387 */ /* 0x000fe80000100a00 */
[----:B------:R1:W-:Y:S04]  /*11260*/  STL.64 [R1+0x13b0], R16 ;  /* 0x0013b01001007387 */ /* 0x0003e80000100a00 */
[----:B-1----:R-:W2:Y:S04]  /*11270*/  LDL.LU R16, [R1+0x70] ;  /* 0x0000700001107983 */ /* 0x002ea80000300800 */
[----:B------:R-:W2:Y:S04]  /*11280*/  LDL.LU R17, [R1+0x74] ;  /* 0x0000740001117983 */ /* 0x000ea80000300800 */
[----:B------:R-:W2:Y:S04]  /*11290*/  LDL.LU R18, [R1+0x78] ;  /* 0x0000780001127983 */ /* 0x000ea80000300800 */
[----:B0-----:R0:W-:Y:S04]  /*112a0*/  STL.64 [R1+0x13f0], R26 ;  /* 0x0013f01a01007387 */ /* 0x0011e80000100a00 */
[----:B------:R-:W-:Y:S04]  /*112b0*/  STL.64 [R1+0x13e8], R24 ;  /* 0x0013e81801007387 */ /* 0x000fe80000100a00 */
[----:B0-----:R-:W2:Y:S01]  /*112c0*/  LDL.LU.64 R26, [R1+0x8] ;  /* 0x00000800011a7983 */ /* 0x001ea20000300a00 */
[----:B------:R-:W-:Y:S01]  /*112d0*/  MOV R11, R20 ;  /* 0x00000014000b7202 */ /* 0x000fe20000000f00 */
[----:B------:R-:W-:Y:S01]  /*112e0*/  IMAD.MOV.U32 R15, RZ, RZ, R22 ;  /* 0x000000ffff0f7224 */ /* 0x000fe200078e0016 */
[----:B------:R-:W-:-:S02]  /*112f0*/  MOV R10, R21 ;  /* 0x00000015000a7202 */ /* 0x000fc40000000f00 */
[----:B------:R-:W-:Y:S02]  /*11300*/  MOV R14, R23 ;  /* 0x00000017000e7202 */ /* 0x000fe40000000f00 */
[----:B------:R-:W2:Y:S01]  /*11310*/  LDSM.16.MT88.4 R20, [R2+0x16000] ;  /* 0x016000000214783b */ /* 0x000ea20000004200 */
[----:B------:R-:W-:-:S03]  /*11320*/  MOV R19, R0 ;  /* 0x0000000000137202 */ /* 0x000fc60000000f00 */
[----:B------:R0:W-:Y:S04]  /*11330*/  STL [R1+0x1384], R2 ;  /* 0x0013840201007387 */ /* 0x0001e80000100800 */
[----:B--2---:R-:W-:Y:S11]  /*11340*/  HMMA.16816.F32 R16, R20, R26, R16 ;  /* 0x0000001a1410723c */ /* 0x004ff60000001810 */
[----:B------:R-:W-:Y:S11]  /*11350*/  @!UPT UIADD3 URZ, URZ, URZ, URZ ;  /* 0x0000003f3f3ff290 */ /* 0x000ff6000fffe03f */
[----:B------:R-:W-:Y:S02]  /*11360*/  @!UPT UIADD3 URZ, URZ, URZ, URZ ;  /* 0x0000003f3f3ff290 */ /* 0x000fe4000fffe03f */
[----:B------:R-:W-:Y:S02]  /*11370*/  MOV R12, R16 ;  /* 0x00000010000c7202 */ /* 0x000fe40000000f00 */
[----:B------:R-:W-:Y:S02]  /*11380*/  MOV R9, R17 ;  /* 0x0000001100097202 */ /* 0x000fe40000000f00 */
[----:B------:R-:W-:Y:S02]  /*11390*/  MOV R16, R11 ;  /* 0x0000000b00107202 */ /* 0x000fe40000000f00 */
[----:B------:R-:W2:Y:S01]  /*113a0*/  LDL.LU R11, [R1+0x1444] ;  /* 0x00144400010b7983 */ /* 0x000ea20000300800 */
[----:B------:R-:W-:Y:S01]  /*113b0*/  MOV R17, R10 ;  /* 0x0000000a00117202 */ /* 0x000fe20000000f00 */
[----:B------:R-:W-:Y:S01]  /*113c0*/  IMAD.MOV.U32 R0, RZ, RZ, R19 ;  /* 0x000000ffff007224 */ /* 0x000fe200078e0013 */
[----:B------:R-:W-:Y:S01]  /*113d0*/  MOV R8, R18 ;  /* 0x0000001200087202 */ /* 0x000fe20000000f00 */
[----:B------:R-:W3:Y:S01]  /*113e0*/  LDL.LU R10, [R1+0x1440] ;  /* 0x00144000010a7983 */ /* 0x000ee20000300800 */
[----:B------:R-:W-:Y:S01]  /*113f0*/  MOV R18, R15 ;  /* 0x0000000f00127202 */ /* 0x000fe20000000f00 */
[----:B------:R-:W-:-:S02]  /*11400*/  IMAD.MOV.U32 R19, RZ, RZ, R14 ;  /* 0x000000ffff137224 */ /* 0x000fc400078e000e */
[----:B------:R-:W4:Y:S04]  /*11410*/  LDL.LU R15, [R1+0x143c] ;  /* 0x00143c00010f7983 */ /* 0x000f280000300800 */
[----:B------:R-:W5:Y:S04]  /*11420*/  LDL.LU R14, [R1+0x1438] ;  /* 0x00143800010e7983 */ /* 0x000f680000300800 */
[----:B------:R-:W4:Y:S04]  /*11430*/  LDL.LU R24, [R1+0x40] ;  /* 0x0000400001187983 */ /* 0x000f280000300800 */
[----:B------:R-:W4:Y:S01]  /*11440*/  LDL.LU R25, [R1+0x44] ;  /* 0x0000440001197983 */ /* 0x000f220000300800 */
[----:B------:R-:W-:Y:S01]  /*11450*/  MOV R4, R26 ;  /* 0x0000001a00047202 */ /* 0x000fe20000000f00 */
[----:B0-----:R-:W-:Y:S01]  /*11460*/  IMAD.MOV.U32 R2, RZ, RZ, R27 ;  /* 0x000000ffff027224 */ /* 0x001fe200078e001b */
[----:B--2---:R-:W-:-:S02]  /*11470*/  MOV R26, R11 ;  /* 0x0000000b001a7202 */ /* 0x004fc40000000f00 */
[----:B------:R-:W2:Y:S01]  /*11480*/  LDL.LU R11, [R1+0x1434] ;  /* 0x00143400010b7983 */ /* 0x000ea20000300800 */
[----:B---3--:R-:W-:-:S03]  /*11490*/  MOV R27, R10 ;  /* 0x0000000a001b7202 */ /* 0x008fc60000000f00 */
[----:B------:R-:W3:Y:S04]  /*114a0*/  LDL.LU R10, [R1+0x1430] ;  /* 0x00143000010a7983 */ /* 0x000ee80000300800 */
[----:B------:R-:W-:Y:S04]  /*114b0*/  STL.64 [R1+0x1400], R26 ;  /* 0x0014001a01007387 */ /* 0x000fe80000100a00 */
[----:B----4-:R0:W-:Y:S04]  /*114c0*/  STL.64 [R1+0x13f8], R24 ;  /* 0x0013f81801007387 */ /* 0x0101e80000100a00 */
[----:B0-----:R-:W4:Y:S04]  /*114d0*/  LDL.LU R24, [R1+0x50] ;  /* 0x0000500001187983 */ /* 0x001f280000300800 */
[----:B------:R-:W4:Y:S04]  /*114e0*/  LDL.LU R25, [R1+0x54] ;  /* 0x0000540001197983 */ /* 0x000f280000300800 */
[----:B------:R-:W2:Y:S04]  /*114f0*/  LDL.LU R26, [R1+0x58] ;  /* 0x00005800011a7983 */ /* 0x000ea80000300800 */
[----:B------:R-:W2:Y:S04]  /*11500*/  LDL.LU R27, [R1+0x5c] ;  /* 0x00005c00011b7983 */ /* 0x000ea80000300800 */
[----:B--2---:R3:W-:Y:S04]  /*11510*/  STL.64 [R1+0x1418], R26 ;  /* 0x0014181a01007387 */ /* 0x0047e80000100a00 */
[----:B----4-:R0:W-:Y:S01]  /*11520*/  STL.64 [R1+0x1410], R24 ;  /* 0x0014101801007387 */ /* 0x0101e20000100a00 */
[----:B---3--:R-:W-:Y:S01]  /*11530*/  MOV R26, R10 ;  /* 0x0000000a001a7202 */ /* 0x008fe20000000f00 */
[----:B------:R-:W-:-:S02]  /*11540*/  IMAD.MOV.U32 R27, RZ, RZ, R11 ;  /* 0x000000ffff1b7224 */ /* 0x000fc400078e000b */
[----:B0-----:R-:W2:Y:S04]  /*11550*/  LDL.LU R24, [R1+0x60] ;  /* 0x0000600001187983 */ /* 0x001ea80000300800 */
[----:B------:R-:W2:Y:S04]  /*11560*/  LDL.LU R25, [R1+0x64] ;  /* 0x0000640001197983 */ /* 0x000ea80000300800 */
[----:B------:R-:W3:Y:S04]  /*11570*/  LDL.LU R10, [R1+0x142c] ;  /* 0x00142c00010a7983 */ /* 0x000ee80000300800 */
[----:B------:R-:W3:Y:S04]  /*11580*/  LDL.LU R11, [R1+0x1428] ;  /* 0x00142800010b7983 */ /* 0x000ee80000300800 */
[----:B------:R-:W-:Y:S04]  /*11590*/  STL.64 [R1+0x13c8], R18 ;  /* 0x0013c81201007387 */ /* 0x000fe80000100a00 */
[----:B------:R0:W-:Y:S02]  /*115a0*/  STL.64 [R1+0x13c0], R16 ;  /* 0x0013c01001007387 */ /* 0x0001e40000100a00 */
[----:B0-----:R-:W-:-:S02]  /*115b0*/  MOV R16, R6 ;  /* 0x0000000600107202 */ /* 0x001fc40000000f00 */
[----:B------:R-:W2:Y:S01]  /*115c0*/  LDL.LU R6, [R1+0x1424] ;  /* 0x0014240001067983 */ /* 0x000ea20000300800 */
[----:B------:R-:W-:-:S03]  /*115d0*/  MOV R17, R7 ;  /* 0x0000000700117202 */ /* 0x000fc60000000f00 */
[----:B------:R-:W2:Y:S01]  /*115e0*/  LDL.LU R7, [R1+0x1420] ;  /* 0x0014200001077983 */ /* 0x000ea20000300800 */
[----:B------:R-:W-:Y:S01]  /*115f0*/  MOV R18, R28 ;  /* 0x0000001c00127202 */ /* 0x000fe20000000f00 */
[----:B------:R-:W-:-:S05]  /*11600*/  IMAD.MOV.U32 R19, RZ, RZ, R5 ;  /* 0x000000ffff137224 */ /* 0x000fca00078e0005 */
[----:B------:R0:W-:Y:S04]  /*11610*/  STL.64 [R1+0x13d8], R18 ;  /* 0x0013d81201007387 */ /* 0x0001e80000100a00 */
[----:B------:R-:W-:Y:S04]  /*11620*/  STL.64 [R1+0x13d0], R16 ;  /* 0x0013d01001007387 */ /* 0x000fe80000100a00 */
[----:B------:R-:W-:Y:S04]  /*11630*/  STL [R1+0x1394], R0 ;  /* 0x0013940001007387 */ /* 0x000fe80000100800 */
[----:B------:R-:W-:Y:S01]  /*11640*/  STL [R1+0x1390], R8 ;  /* 0x0013900801007387 */ /* 0x000fe20000100800 */
[----:B0-----:R-:W-:-:S03]  /*11650*/  MOV R18, R4 ;  /* 0x0000000400127202 */ /* 0x001fc60000000f00 */
[----:B------:R-:W-:Y:S04]  /*11660*/  STL [R1+0x138c], R9 ;  /* 0x00138c0901007387 */ /* 0x000fe80000100800 */
[----:B------:R-:W-:Y:S01]  /*11670*/  STL [R1+0x1388], R12 ;  /* 0x0013880c01007387 */ /* 0x000fe20000100800 */
[----:B--2---:R-:W-:Y:S11]  /*11680*/  HMMA.16816.F32 R24, R20, R6, R24 ;  /* 0x000000061418723c */ /* 0x004ff60000001818 */
        /* <DEDUP_REMOVED lines=8> */
[----:B------:R5:W-:Y:S04]  /*11710*/  STL [R1+0x13a4], R4 ;  /* 0x0013a40401007387 */ /* 0x000be80000100800 */
[----:B------:R0:W-:Y:S04]  /*11720*/  STL [R1+0x13a0], R5 ;  /* 0x0013a00501007387 */ /* 0x0001e80000100800 */
[----:B------:R1:W-:Y:S01]  /*11730*/  STL.64 [R1+0x13e0], R6 ;  /* 0x0013e00601007387 */ /* 0x0003e20000100a00 */
[----:B-----5:R-:W-:-:S03]  /*11740*/  MOV R4, R14 ;  /* 0x0000000e00047202 */ /* 0x020fc60000000f00 */
[----:B------:R-:W2:Y:S01]  /*11750*/  LDL.LU R14, [R1+0x140c] ;  /* 0x00140c00010e7983 */ /* 0x000ea20000300800 */
[----:B0-----:R-:W-:-:S03]  /*11760*/  IMAD.MOV.U32 R5, RZ, RZ, R15 ;  /* 0x000000ffff057224 */ /* 0x001fc600078e000f */
[----:B------:R-:W2:Y:S01]  /*11770*/  LDL.LU R15, [R1+0x1408] ;  /* 0x00140800010f7983 */ /* 0x000ea20000300800 */
[----:B------:R-:W-:Y:S02]  /*11780*/  MOV R19, R2 ;  /* 0x0000000200137202 */ /* 0x000fe40000000f00 */
[----:B-1----:R-:W-:Y:S01]  /*11790*/  MOV R6, R29 ;  /* 0x0000001d00067202 */ /* 0x002fe20000000f00 */
[----:B------:R-:W-:Y:S01]  /*117a0*/  STL [R1+0x139c], R13 ;  /* 0x00139c0d01007387 */ /* 0x000fe20000100800 */
[----:B------:R-:W-:-:S03]  /*117b0*/  MOV R7, R3 ;  /* 0x0000000300077202 */ /* 0x000fc60000000f00 */
[----:B------:R0:W-:Y:S01]  /*117c0*/  STL [R1+0x1398], R28 ;  /* 0x0013981c01007387 */ /* 0x0001e20000100800 */
[C---:B---3--:R-:W-:Y:S11]  /*117d0*/  HMMA.16816.F32 R24, R20.reuse, R10, R24 ;  /* 0x0000000a1418723c */ /* 0x048ff60000001818 */
[----:B------:R-:W-:Y:S11]  /*117e0*/  @!UPT UIADD3 URZ, URZ, URZ, URZ ;  /* 0x0000003f3f3ff290 */ /* 0x000ff6000fffe03f */
[----:B------:R-:W-:Y:S02]  /*117f0*/  @!UPT UIADD3 URZ, URZ, URZ, URZ ;  /* 0x0000003f3f3ff290 */ /* 0x000fe4000fffe03f */
[----:B------:R-:W-:Y:S01]  /*11800*/  MOV R3, R26 ;  /* 0x0000001a00037202 */ /* 0x000fe20000000f00 */
[----:B------:R-:W-:Y:S01]  /*11810*/  IMAD.MOV.U32 R2, RZ, RZ, R25 ;  /* 0x000000ffff027224 */ /* 0x000fe200078e0019 */
[----:B------:R-:W-:Y:S02]  /*11820*/  MOV R29, R27 ;  /* 0x0000001b001d7202 */ /* 0x000fe40000000f00 */
[----:B------:R-:W-:Y:S01]  /*11830*/  MOV R12, R24 ;  /* 0x00000018000c7202 */ /* 0x000fe20000000f00 */
[----:B------:R-:W2:Y:S04]  /*11840*/  LDL.LU.64 R26, [R1+0x1400] ;  /* 0x00140000011a7983 */ /* 0x000ea80000300a00 */
[----:B------:R-:W2:Y:S04]  /*11850*/  LDL.LU.64 R24, [R1+0x13f8] ;  /* 0x0013f80001187983 */ /* 0x000ea80000300a00 */
[----:B------:R1:W-:Y:S01]  /*11860*/  STL [R1+0x13a8], R12 ;  /* 0x0013a80c01007387 */ /* 0x0003e20000100800 */
[----:B--2---:R-:W-:Y:S11]  /*11870*/  HMMA.16816.F32 R24, R20, R14, R24 ;  /* 0x0000000e1418723c */ /* 0x004ff60000001818 */
[----:B------:R-:W-:Y:S11]  /*11880*/  @!UPT UIADD3 URZ, URZ, URZ, URZ ;  /* 0x0000003f3f3ff290 */ /* 0x000ff6000fffe03f */
[----:B------:R-:W-:Y:S02]  /*11890*/  @!UPT UIADD3 URZ, URZ, URZ, URZ ;  /* 0x0000003f3f3ff290 */ /* 0x000fe4000fffe03f */
[----:B------:R-:W-:Y:S01]  /*118a0*/  IMAD.MOV.U32 R21, RZ, RZ, R26 ;  /* 0x000000ffff157224 */ /* 0x000fe200078e001a */
[----:B------:R-:W-:Y:S02]  /*118b0*/  MOV R20, R27 ;  /* 0x0000001b00147202 */ /* 0x000fe40000000f00 */
[----:B------:R-:W-:Y:S01]  /*118c0*/  MOV R23, R24 ;  /* 0x0000001800177202 */ /* 0x000fe20000000f00 */
[----:B------:R-:W2:Y:S01]  /*118d0*/  LDL.LU.64 R26, [R1+0x13f0] ;  /* 0x0013f000011a7983 */ /* 0x000ea20000300a00 */
[----:B------:R-:W-:-:S03]  /*118e0*/  MOV R22, R25 ;  /* 0x0000001900167202 */ /* 0x000fc60000000f00 */
[----:B------:R-:W2:Y:S02]  /*118f0*/  LDL.LU.64 R24, [R1+0x13e8] ;  /* 0x0013e80001187983 */ /* 0x000ea40000300a00 */
[----:B--2---:R-:W-:Y:S02]  /*11900*/  HMMA.16816.F32 R16, R24, R18, R4 ;  /* 0x000000121810723c */ /* 0x004fe40000001804 */
[----:B------:R-:W2:Y:S11]  /*11910*/  LDL.LU.64 R6, [R1+0x13e0] ;  /* 0x0013e00001067983 */ /* 0x000eb60000300a00 */
[----:B------:R-:W-:Y:S11]  /*11920*/  @!UPT UIADD3 URZ, URZ, URZ, URZ ;  /* 0x0000003f3f3ff290 */ /* 0x000ff6000fffe03f */
        /* <DEDUP_REMOVED lines=9> */
[----:B------:R-:W-:Y:S02]  /*119c0*/  MOV R7, R18 ;  /* 0x0000001200077202 */ /* 0x000fe40000000f00 */
[----:B------:R-:W-:Y:S02]  /*119d0*/  MOV R6, R19 ;  /* 0x0000001300067202 */ /* 0x000fe40000000f00 */
[----:B------:R-:W-:Y:S01]  /*119e0*/  MOV R5, R16 ;  /* 0x0000001000057202 */ /* 0x000fe20000000f00 */
[----:B------:R-:W2:Y:S01]  /*119f0*/  LDL.LU.64 R18, [R1+0x13c8] ;  /* 0x0013c80001127983 */ /* 0x000ea20000300a00 */
[----:B------:R-:W-:-:S03]  /*11a00*/  MOV R13, R17 ;  /* 0x00000011000d7202 */ /* 0x000fc60000000f00 */
[----:B------:R-:W2:Y:S02]  /*11a10*/  LDL.LU.64 R16, [R1+0x13c0] ;  /* 0x0013c00001107983 */ /* 0x000ea40000300a00 */
[C---:B--2---:R-:W-:Y:S11]  /*11a20*/  HMMA.16816.F32 R16, R24.reuse, R10, R16 ;  /* 0x0000000a1810723c */ /* 0x044ff60000001810 */
[----:B------:R-:W-:Y:S11]  /*11a30*/  @!UPT UIADD3 URZ, URZ, URZ, URZ ;  /* 0x0000003f3f3ff290 */ /* 0x000ff6000fffe03f */
[----:B------:R-:W-:Y:S02]  /*11a40*/  @!UPT UIADD3 URZ, URZ, URZ, URZ ;  /* 0x0000003f3f3ff290 */ /* 0x000fe4000fffe03f */
[----:B------:R-:W-:Y:S01]  /*11a50*/  MOV R11, R18 ;  /* 0x00000012000b7202 */ /* 0x000fe20000000f00 */
[----:B-1----:R-:W-:Y:S01]  /*11a60*/  IMAD.MOV.U32 R12, RZ, RZ, R16 ;  /* 0x000000ffff0c7224 */ /* 0x002fe200078e0010 */
[----:B------:R-:W-:Y:S02]  /*11a70*/  MOV R10, R19 ;  /* 0x00000013000a7202 */ /* 0x000fe40000000f00 */
[----:B------:R-:W-:Y:S01]  /*11a80*/  MOV R4, R17 ;  /* 0x0000001100047202 */ /* 0x000fe20000000f00 */
[----:B------:R-:W2:Y:S04]  /*11a90*/  LDL.LU.64 R18, [R1+0x13b8] ;  /* 0x0013b80001127983 */ /* 0x000ea80000300a00 */
[----:B------:R-:W2:Y:S02]  /*11aa0*/  LDL.LU.64 R16, [R1+0x13b0] ;  /* 0x0013b00001107983 */ /* 0x000ea40000300a00 */
[----:B--2---:R-:W-:Y:S11]  /*11ab0*/  HMMA.16816.F32 R16, R24, R14, R16 ;  /* 0x0000000e1810723c */ /* 0x004ff60000001810 */
[----:B------:R-:W-:Y:S11]  /*11ac0*/  @!UPT UIADD3 URZ, URZ, URZ, URZ ;  /* 0x0000003f3f3ff290 */ /* 0x000ff6000fffe03f */
[----:B------:R-:W-:Y:S01]  /*11ad0*/  @!UPT UIADD3 URZ, URZ, URZ, URZ ;  /* 0x0000003f3f3ff290 */ /* 0x000fe2000fffe03f */
[----:B------:R-:W-:Y:S04]  /*11ae0*/  STL.64 [R1+0x1308], R18 ;  /* 0x0013081201007387 */ /* 0x000fe80000100a00 */
[----:B------:R0:W-:Y:S02]  /*11af0*/  STL.64 [R1+0x1300], R16 ;  /* 0x0013001001007387 */ /* 0x0001e40000100a00 */
[----:B0-----:R-:W-:Y:S02]  /*11b00*/  MOV R16, R12 ;  /* 0x0000000c00107202 */ /* 0x001fe40000000f00 */
[----:B------:R-:W2:Y:S01]  /*11b10*/  LDL.LU R12, [R1+0x13a8] ;  /* 0x0013a800010c7983 */ /* 0x000ea20000300800 */
[----:B------:R-:W-:Y:S01]  /*11b20*/  MOV R18, R11 ;  /* 0x0000000b00127202 */ /* 0x000fe20000000f00 */
[----:B------:R-:W-:Y:S01]  /*11b30*/  IMAD.MOV.U32 R17, RZ, RZ, R4 ;  /* 0x000000ffff117224 */ /* 0x000fe200078e0004 */
[----:B------:R-:W-:Y:S01]  /*11b40*/  MOV R19, R10 ;  /* 0x0000000a00137202 */ /* 0x000fe20000000f00 */
[----:B------:R-:W3:Y:S04]  /*11b50*/  LDL.LU R4, [R1+0x13a4] ;  /* 0x0013a40001047983 */ /* 0x000ee80000300800 */
[----:B------:R0:W-:Y:S04]  /*11b60*/  STL.64 [R1+0x1318], R18 ;  /* 0x0013181201007387 */ /* 0x0001e80000100a00 */
[----:B------:R1:W-:Y:S01]  /*11b70*/  STL.64 [R1+0x1310], R16 ;  /* 0x0013101001007387 */ /* 0x0003e20000100a00 */
[----:B0-----:R-:W-:Y:S01]  /*11b80*/  IMAD.MOV.U32 R18, RZ, RZ, R7 ;  /* 0x000000ffff127224 */ /* 0x001fe200078e0007 */
[----:B------:R-:W-:-:S02]  /*11b90*/  MOV R19, R6 ;  /* 0x0000000600137202 */ /* 0x000fc40000000f00 */
[----:B-1----:R-:W-:Y:S02]  /*11ba0*/  MOV R16, R5 ;  /* 0x0000000500107202 */ /* 0x002fe40000000f00 */
[----:B------:R-:W-:Y:S01]  /*11bb0*/  MOV R17, R13 ;  /* 0x0000000d00117202 */ /* 0x000fe20000000f00 */
[----:B------:R-:W4:Y:S04]  /*11bc0*/  LDL.LU R5, [R1+0x13a0] ;  /* 0x0013a00001057983 */ /* 0x000f280000300800 */
[----:B------:R-:W5:Y:S04]  /*11bd0*/  LDL.LU R13, [R1+0x139c] ;  /* 0x00139c00010d7983 */ /* 0x000f680000300800 */
[----:B------:R0:W-:Y:S04]  /*11be0*/  STL.64 [R1+0x1328], R18 ;  /* 0x0013281201007387 */ /* 0x0001e80000100a00 */
[----:B------:R1:W-:Y:S01]  /*11bf0*/  STL.64 [R1+0x1320], R16 ;  /* 0x0013201001007387 */ /* 0x0003e20000100a00 */
[----:B0-----:R-:W-:Y:S01]  /*11c00*/  MOV R18, R8 ;  /* 0x0000000800127202 */ /* 0x001fe20000000f00 */
[----:B------:R-:W-:Y:S01]  /*11c10*/  IMAD.MOV.U32 R19, RZ, RZ, R9 ;  /* 0x000000ffff137224 */ /* 0x000fe200078e0009 */
[----:B-1----:R-:W-:-:S02]  /*11c20*/  MOV R16, R28 ;  /* 0x0000001c00107202 */ /* 0x002fc40000000f00 */
[----:B------:R-:W5:Y:S01]  /*11c30*/  LDL.LU R28, [R1+0x1398] ;  /* 0x00139800011c7983 */ /* 0x000f620000300800 */
[----:B------:R-:W-:-:S03]  /*11c40*/  MOV R17, R0 ;  /* 0x0000000000117202 */ /* 0x000fc60000000f00 */
[----:B------:R-:W5:Y:S04]  /*11c50*/  LDL.LU R0, [R1+0x1394] ;  /* 0x0013940001007983 */ /* 0x000f680000300800 */
[----:B------:R-:W5:Y:S04]  /*11c60*/  LDL.LU R8, [R1+0x1390] ;  /* 0x0013900001087983 */ /* 0x000f680000300800 */
[----:B------:R-:W5:Y:S04]  /*11c70*/  LDL.LU R9, [R1+0x138c] ;  /* 0x00138c0001097983 */ /* 0x000f680000300800 */
[----:B------:R0:W-:Y:S04]  /*11c80*/  STL.64 [R1+0x1338], R18 ;  /* 0x0013381201007387 */ /* 0x0001e80000100a00 */
[----:B------:R1:W-:Y:S01]  /*11c90*/  STL.64 [R1+0x1330], R16 ;  /* 0x0013301001007387 */ /* 0x0003e20000100a00 */
[----:B0-----:R-:W-:-:S02]  /*11ca0*/  MOV R18, R21 ;  /* 0x0000001500127202 */ /* 0x001fc40000000f00 */
[----:B------:R-:W-:Y:S02]  /*11cb0*/  MOV R19, R20 ;  /* 0x0000001400137202 */ /* 0x000fe40000000f00 */
[----:B-1----:R-:W-:Y:S02]  /*11cc0*/  MOV R16, R23 ;  /* 0x0000001700107202 */ /* 0x002fe40000000f00 */
[----:B------:R-:W-:Y:S01]  /*11cd0*/  MOV R17, R22 ;  /* 0x0000001600117202 */ /* 0x000fe20000000f00 */
[----:B------:R0:W-:Y:S04]  /*11ce0*/  STL.64 [R1+0x1348], R18 ;  /* 0x0013481201007387 */ /* 0x0001e80000100a00 */
[----:B------:R1:W-:Y:S01]  /*11cf0*/  STL.64 [R1+0x1340], R16 ;  /* 0x0013401001007387 */ /* 0x0003e20000100a00 */
[----:B0-----:R-:W-:-:S02]  /*11d00*/  MOV R18, R3 ;  /* 0x0000000300127202 */ /* 0x001fc40000000f00 */
[----:B-1----:R-:W-:Y:S01]  /*11d10*/  MOV R17, R2 ;  /* 0x0000000200117202 */ /* 0x002fe20000000f00 */
[----:B--2---:R-:W-:Y:S02]  /*11d20*/  IMAD.MOV.U32 R16, RZ, RZ, R12 ;  /* 0x000000ffff107224 */ /* 0x004fe400078e000c */
[----:B------:R-:W2:Y:S04]  /*11d30*/  LDL.LU R12, [R1+0x1388] ;  /* 0x00138800010c7983 */ /* 0x000ea80000300800 */
[----:B------:R-:W2:Y:S04]  /*11d40*/  LDL.LU R2, [R1+0x1384] ;  /* 0x0013840001027983 */ /* 0x000ea80000300800 */
[----:B------:R-:W2:Y:S01]  /*11d50*/  LDL.LU R3, [R1+0x1380] ;  /* 0x0013800001037983 */ /* 0x000ea20000300800 */
[----:B------:R-:W-:-:S05]  /*11d60*/  MOV R19, R29 ;  /* 0x0000001d00137202 */ /* 0x000fca0000000f00 */
[----:B------:R4:W-:Y:S02]  /*11d70*/  STL.64 [R1+0x1358], R18 ;  /* 0x0013581201007387 */ /* 0x0009e40000100a00 */
[----:B----4-:R-:W-:Y:S02]  /*11d80*/  MOV R18, R5 ;  /* 0x0000000500127202 */ /* 0x010fe40000000f00 */
[----:B---3--:R-:W-:Y:S01]  /*11d90*/  MOV R19, R4 ;  /* 0x0000000400137202 */ /* 0x008fe20000000f00 */
[----:B------:R5:W-:Y:S04]  /*11da0*/  STL.64 [R1+0x1350], R16 ;  /* 0x0013501001007387 */ /* 0x000be80000100a00 */
[----:B------:R-:W-:Y:S01]  /*11db0*/  STL.64 [R1+0x1368], R18 ;  /* 0x0013681201007387 */ /* 0x000fe20000100a00 */
[----:B-----5:R-:W-:Y:S01]  /*11dc0*/  IMAD.MOV.U32 R17, RZ, RZ, R13 ;  /* 0x000000ffff117224 */ /* 0x020fe200078e000d */
[----:B------:R-:W-:-:S05]  /*11dd0*/  MOV R16, R28 ;  /* 0x0000001c00107202 */ /* 0x000fca0000000f00 */
[----:B------:R-:W-:Y:S04]  /*11de0*/  STL.64 [R1+0x1360], R16 ;  /* 0x0013601001007387 */ /* 0x000fe80000100a00 */
[----:B--2---:R-:W-:Y:S04]  /*11df0*/  LDSM.16.MT88.4 R20, [R2+0x18000] ;  /* 0x018000000214783b */ /* 0x004fe80000004200 */
[----:B------:R-:W0:Y:S04]  /*11e00*/  LDSM.16.M88.4 R4, [R3+0x21180] ;  /* 0x021180000304783b */ /* 0x000e280000000200 */
[----:B------:R-:W1:Y:S04]  /*11e10*/  LDSM.16.M88.4 R16, [R3+0x20180] ;  /* 0x020180000310783b */ /* 0x000e680000000200 */
[----:B------:R-:W-:Y:S04]  /*11e20*/  LDSM.16.MT88.4 R24, [R2+0x18100] ;  /* 0x018100000218783b */ /* 0x000fe80000004200 */
[----:B0-----:R0:W-:Y:S04]  /*11e30*/  STL.64 [R1+0x1378], R6 ;  /* 0x0013780601007387 */ /* 0x0011e80000100a00 */
[----:B------:R2:W-:Y:S01]  /*11e40*/  STL.64 [R1+0x1370], R4 ;  /* 0x0013700401007387 */ /* 0x0005e20000100a00 */
[----:B0-----:R-:W-:Y:S01]  /*11e50*/  IMAD.MOV.U32 R6, RZ, RZ, R8 ;  /* 0x000000ffff067224 */ /* 0x001fe200078e0008 */
[----:B--2---:R-:W-:-:S02]  /*11e60*/  MOV R5, R9 ;  /* 0x0000000900057202 */ /* 0x004fc40000000f00 */
[----:B------:R-:W0:Y:S01]  /*11e70*/  LDSM.16.M88.4 R8, [R3+0x22180] ;  /* 0x022180000308783b */ /* 0x000e220000000200 */
[----:B------:R-:W-:-:S03]  /*11e80*/  MOV R4, R12 ;  /* 0x0000000c00047202 */ /* 0x000fc60000000f00 */
[----:B------:R-:W2:Y:S01]  /*11e90*/  LDSM.16.M88.4 R12, [R3+0x23180] ;  /* 0x02318000030c783b */ /* 0x000ea20000000200 */
[----:B------:R-:W-:-:S07]  /*11ea0*/  MOV R7, R0 ;  /* 0x0000000000077202 */ /* 0x000fce0000000f00 */
[C---:B-1----:R-:W-:Y:S01]  /*11eb0*/  HMMA.16816.F32 R4, R20.reuse, R16, R4 ;  /* 0x000000101404723c */ /* 0x042fe20000001804 */
[----:B------:R-:W-:Y:S02]  /*11ec0*/  MOV R2, R16 ;  /* 0x0000001000027202 */ /* 0x000fe40000000f00 */
[----:B------:R-:W-:Y:S01]  /*11ed0*/  MOV R0, R17 ;  /* 0x0000001100007202 */ /* 0x000fe20000000f00 */
[----:B0-----:R-:W-:Y:S04]  /*11ee0*/  STL [R1+0x12ec], R10 ;  /* 0x0012ec0a01007387 */ /* 0x001fe80000100800 */
[----:B------:R-:W-:Y:S04]  /*11ef0*/  STL.64 [R1+0x8], R18 ;  /* 0x0000081201007387 */ /* 0x000fe80000100a00 */
[----:B------:R-:W-:Y:S04]  /*11f00*/  STL [R1+0x12e8], R11 ;  /* 0x0012e80b01007387 */ /* 0x000fe80000100800 */
[----:B--2---:R-:W-:Y:S04]  /*11f10*/  STL [R1+0x12f0], R14 ;  /* 0x0012f00e01007387 */ /* 0x004fe80000100800 */
[----:B------:R-:W-:Y:S04]  /*11f20*/  STL [R1+0x12c0], R15 ;  /* 0x0012c00f01007387 */ /* 0x000fe80000100800 */
[----:B------:R-:W-:Y:S04]  /*11f30*/  STL.64 [R1+0x70], R4 ;  /* 0x0000700401007387 */ /* 0x000fe80000100a00 */
[----:B------:R0:W-:Y:S04]  /*11f40*/  STL.64 [R1+0x78], R6 ;  /* 0x0000780601007387 */ /* 0x0001e80000100a00 */
[----:B0-----:R-:W2:Y:S04]  /*11f50*/  LDL.LU.64 R6, [R1+0x1378] ;  /* 0x0013780001067983 */ /* 0x001ea80000300a00 */
[----:B------:R-:W3:Y:S04]  /*11f60*/  LDL.LU.64 R4, [R1+0x1370] ;  /* 0x0013700001047983 */ /* 0x000ee80000300a00 */
[----:B------:R-:W3:Y:S04]  /*11f70*/  LDL.LU.64 R18, [R1+0x1368] ;  /* 0x0013680001127983 */ /* 0x000ee80000300a00 */
[----:B------:R-:W3:Y:S02]  /*11f80*/  LDL.LU.64 R16, [R1+0x1360] ;  /* 0x0013600001107983 */ /* 0x000ee40000300a00 */
[C---:B---3--:R-:W-:Y:S11]  /*11f90*/  HMMA.16816.F32 R16, R20.reuse, R4, R16 ;  /* 0x000000041410723c */ /* 0x048ff60000001810 */
[----:B------:R-:W-:Y:S11]  /*11fa0*/  @!UPT UIADD3 URZ, URZ, URZ, URZ ;  /* 0x0000003f3f3ff290 */ /* 0x000ff6000fffe03f */
[----:B------:R-:W-:Y:S01]  /*11fb0*/  @!UPT UIADD3 URZ, URZ, URZ, URZ ;  /* 0x0000003f3f3ff290 */ /* 0x000fe2000fffe03f */
[----:B------:R0:W-:Y:S01]  /*11fc0*/  STL [R1+0x60], R16 ;  /* 0x0000601001007387 */ /* 0x0001e20000100800 */
[----:B------:R-:W-:Y:S01]  /*11fd0*/  IMAD.MOV.U32 R10, RZ, RZ, R18 ;  /* 0x000000ffff0a7224 */ /* 0x000fe200078e0012 */
[----:B------:R-:W-:Y:S02]  /*11fe0*/  MOV R11, R19 ;  /* 0x00000013000b7202 */ /* 0x000fe40000000f00 */
[----:B------:R-:W-:Y:S01]  /*11ff0*/  MOV R14, R17 ;  /* 0x00000011000e7202 */ /* 0x000fe20000000f00 */
[----:B------:R-:W3:Y:S04]  /*12000*/  LDL.LU.64 R18, [R1+0x1358] ;  /* 0x0013580001127983 */ /* 0x000ee80000300a00 */
[----:B0-----:R-:W3:Y:S04]  /*12010*/  LDL.LU.64 R16, [R1+0x1350] ;  /* 0x0013500001107983 */ /* 0x001ee80000300a00 */
[----:B------:R-:W-:Y:S04]  /*12020*/  STL [R1+0x12fc], R11 ;  /* 0x0012fc0b01007387 */ /* 0x000fe80000100800 */
[----:B------:R-:W-:Y:S04]  /*12030*/  STL [R1+0x12f8], R10 ;  /* 0x0012f80a01007387 */ /* 0x000fe80000100800 */
[----:B------:R-:W-:Y:S01]  /*12040*/  STL [R1+0x12f4], R14 ;  /* 0x0012f40e01007387 */ /* 0x000fe20000100800 */
[C---:B---3--:R-:W-:Y:S11]  /*12050*/  HMMA.16816.F32 R16, R20.reuse, R8, R16 ;  /* 0x000000081410723c */ /* 0x048ff60000001810 */
[----:B------:R-:W-:Y:S11]  /*12060*/  @!UPT UIADD3 URZ, URZ, URZ, URZ ;  /* 0x0000003f3f3ff290 */ /* 0x000ff6000fffe03f */
[----:B------:R-:W-:Y:S01]  /*12070*/  @!UPT UIADD3 URZ, URZ, URZ, URZ ;  /* 0x0000003f3f3ff290 */ /* 0x000fe2000fffe03f */
[----:B------:R-:W-:Y:S04]  /*12080*/  STL.64 [R1+0x50], R16 ;  /* 0x0000501001007387 */ /* 0x000fe80000100a00 */
[----:B------:R0:W-:Y:S04]  /*12090*/  STL.64 [R1+0x58], R18 ;  /* 0x0000581201007387 */ /* 0x0001e80000100a00 */
[----:B0-----:R-:W3:Y:S04]  /*120a0*/  LDL.LU.64 R18, [R1+0x1348] ;  /* 0x0013480001127983 */ /* 0x001ee80000300a00 */
[----:B------:R-:W3:Y:S02]  /*120b0*/  LDL.LU.64 R16, [R1+0x1340] ;  /* 0x0013400001107983 */ /* 0x000ee40000300a00 */
[----:B---3--:R-:W-:Y:S02]  /*120c0*/  HMMA.16816.F32 R20, R20, R12, R16 ;  /* 0x0000000c1414723c */ /* 0x008fe40000001810 */
[----:B------:R-:W3:Y:S04]  /*120d0*/  LDL.LU.64 R18, [R1+0x1338] ;  /* 0x0013380001127983 */ /* 0x000ee80000300a00 */
[----:B------:R-:W3:Y:S11]  /*120e0*/  LDL.LU.64 R16, [R1+0x1330] ;  /* 0x0013300001107983 */ /* 0x000ef60000300a00 */
[----:B------:R-:W-:Y:S06]  /*120f0*/  @!UPT UIADD3 URZ, URZ, URZ, URZ ;  /* 0x0000003f3f3ff290 */ /* 0x000fec000fffe03f */
[----:B------:R0:W-:Y:S01]  /*12100*/  STL [R1+0x40], R20 ;  /* 0x0000401401007387 */ /* 0x0001e20000100800 */
[----:B------:R-:W-:Y:S02]  /*12110*/  MOV R11, R21 ;  /* 0x00000015000b7202 */ /* 0x000fe40000000f00 */
[----:B------:R-:W-:Y:S01]  /*12120*/  MOV R21, R0 ;  /* 0x0000000000157202 */ /* 0x000fe20000000f00 */
[----:B0-----:R-:W-:Y:S01]  /*12130*/  IMAD.MOV.U32 R20, RZ, RZ, R2 ;  /* 0x000000ffff147224 */ /* 0x001fe200078e0002 */
[----:B------:R-:W-:Y:S02]  /*12140*/  MOV R10, R22 ;  /* 0x00000016000a7202 */ /* 0x000fe40000000f00 */
[----:B------:R-:W-:-:S04]  /*12150*/  MOV R14, R23 ;  /* 0x00000017000e7202 */ /* 0x000fc80000000f00 */
[----:B---3--:R-:W-:Y:S01]  /*12160*/  HMMA.16816.F32 R20, R24, R20, R16 ;  /* 0x000000141814723c */ /* 0x008fe20000001810 */
[----:B------:R-:W3:Y:S04]  /*12170*/  LDL.LU.64 R18, [R1+0x1328] ;  /* 0x0013280001127983 */ /* 0x000ee80000300a00 */
[----:B------:R-:W3:Y:S11]  /*12180*/  LDL.LU.64 R16, [R1+0x1320] ;  /* 0x0013200001107983 */ /* 0x000ef60000300a00 */
[----:B------:R-:W-:Y:S07]  /*12190*/  @!UPT UIADD3 URZ, URZ, URZ, URZ ;  /* 0x0000003f3f3ff290 */ /* 0x000fee000fffe03f */
[----:B------:R0:W-:Y:S01]  /*121a0*/  STL [R1+0x34], R21 ;  /* 0x0000341501007387 */ /* 0x0001e20000100800 */
[----:B------:R-:W-:-:S03]  /*121b0*/  MOV R15, R20 ;  /* 0x00000014000f7202 */ /* 0x000fc60000000f00 */
[----:B------:R1:W-:Y:S01]  /*121c0*/  STL [R1+0x38], R22 ;  /* 0x0000381601007387 */ /* 0x0003e20000100800 */
[C---:B---3--:R-:W-:Y:S11]  /*121d0*/  HMMA.16816.F32 R16, R24.reuse, R4, R16 ;  /* 0x000000041810723c */ /* 0x048ff60000001810 */
[----:B------:R-:W-:Y:S11]  /*121e0*/  @!UPT UIADD3 URZ, URZ, URZ, URZ ;  /* 0x0000003f3f3ff290 */ /* 0x000ff6000fffe03f */
[----:B------:R-:W-:Y:S02]  /*121f0*/  @!UPT UIADD3 URZ, URZ, URZ, URZ ;  /* 0x0000003f3f3ff290 */ /* 0x000fe4000fffe03f */
[----:B------:R-:W-:Y:S01]  /*12200*/  MOV R20, R18 ;  /* 0x0000001200147202 */ /* 0x000fe20000000f00 */
[----:B0-----:R-:W-:Y:S01]  /*12210*/  IMAD.MOV.U32 R21, RZ, RZ, R17 ;  /* 0x000000ffff157224 */ /* 0x001fe200078e0011 */
[----:B------:R-:W-:Y:S02]  /*12220*/  MOV R4, R19 ;  /* 0x0000001300047202 */ /* 0x000fe40000000f00 */
[----:B-1----:R-:W-:Y:S01]  /*12230*/  MOV R22, R16 ;  /* 0x0000001000167202 */ /* 0x002fe20000000f00 */
[----:B------:R-:W3:Y:S04]  /*12240*/  LDL.LU.64 R18, [R1+0x1318] ;  /* 0x0013180001127983 */ /* 0x000ee80000300a00 */
[----:B------:R-:W3:Y:S04]  /*12250*/  LDL.LU.64 R16, [R1+0x1310] ;  /* 0x0013100001107983 */ /* 0x000ee80000300a00 */
[----:B------:R-:W4:Y:S01]  /*12260*/  LDL R5, [R1+0x400] ;  /* 0x0004000001057983 */ /* 0x000f220000100800 */
        /* <DEDUP_REMOVED lines=9> */
[----:B------:R-:W-:Y:S01]  /*12300*/  MOV R29, R23 ;  /* 0x00000017001d7202 */ /* 0x000fe20000000f00 */
[----:B---3--:R-:W-:Y:S02]  /*12310*/  HMMA.16816.F32 R16, R24, R12, R16 ;  /* 0x0000000c1810723c */ /* 0x008fe40000001810 */
[----:B----4-:R-:W0:Y:S11]  /*12320*/  LDSM.16.MT88.4 R24, [R5+0x1a100] ;  /* 0x01a100000518783b */ /* 0x010e360000004200 */
[----:B------:R-:W-:Y:S10]  /*12330*/  @!UPT UIADD3 URZ, URZ, URZ, URZ ;  /* 0x0000003f3f3ff290 */ /* 0x000ff4000fffe03f */
[----:B------:R1:W-:Y:S04]  /*12340*/  STL.64 [R1+0x1278], R18 ;  /* 0x0012781201007387 */ /* 0x0003e80000100a00 */
[----:B------:R3:W-:Y:S01]  /*12350*/  STL.64 [R1+0x1270], R16 ;  /* 0x0012701001007387 */ /* 0x0007e20000100a00 */
[----:B-1----:R-:W-:Y:S01]  /*12360*/  MOV R18, R20 ;  /* 0x0000001400127202 */ /* 0x002fe20000000f00 */
[----:B------:R-:W-:Y:S01]  /*12370*/  IMAD.MOV.U32 R19, RZ, RZ, R4 ;  /* 0x000000ffff137224 */ /* 0x000fe200078e0004 */
[----:B---3--:R-:W-:Y:S02]  /*12380*/  MOV R16, R22 ;  /* 0x0000001600107202 */ /* 0x008fe40000000f00 */
[----:B------:R-:W-:Y:S02]  /*12390*/  MOV R17, R21 ;  /* 0x0000001500117202 */ /* 0x000fe40000000f00 */
[----:B------:R1:W-:Y:S04]  /*123a0*/  STL.64 [R1+0x1288], R18 ;  /* 0x0012881201007387 */ /* 0x0003e80000100a00 */
[----:B------:R-:W-:Y:S04]  /*123b0*/  STL.64 [R1+0x1280], R16 ;  /* 0x0012801001007387 */ /* 0x000fe80000100a00 */
[----:B------:R-:W3:Y:S04]  /*123c0*/  LDSM.16.MT88.4 R20, [R5+0x1a000] ;  /* 0x01a000000514783b */ /* 0x000ee80000004200 */
[----:B-1----:R-:W3:Y:S04]  /*123d0*/  LDL.LU R18, [R1+0x8] ;  /* 0x0000080001127983 */ /* 0x002ee80000300800 */
[----:B------:R-:W3:Y:S04]  /*123e0*/  LDL.LU R19, [R1+0xc] ;  /* 0x00000c0001137983 */ /* 0x000ee80000300800 */
[----:B--2---:R-:W-:Y:S04]  /*123f0*/  STL.64 [R1+0x12e0], R6 ;  /* 0x0012e00601007387 */ /* 0x004fe80000100a00 */
[----:B------:R1:W-:Y:S04]  /*12400*/  STL [R1+0x12d8], R5 ;  /* 0x0012d80501007387 */ /* 0x0003e80000100800 */
[----:B------:R-:W3:Y:S04]  /*12410*/  LDL.LU R4, [R1+0x70] ;  /* 0x0000700001047983 */ /* 0x000ee80000300800 */
[----:B-1----:R-:W3:Y:S04]  /*12420*/  LDL.LU R5, [R1+0x74] ;  /* 0x0000740001057983 */ /* 0x002ee80000300800 */
[----:B------:R-:W3:Y:S04]  /*12430*/  LDL.LU R6, [R1+0x78] ;  /* 0x0000780001067983 */ /* 0x000ee80000300800 */
[----:B------:R-:W3:Y:S04]  /*12440*/  LDL.LU R7, [R1+0x7c] ;  /* 0x00007c0001077983 */ /* 0x000ee80000300800 */
[----:B0-----:R-:W-:Y:S04]  /*12450*/  STL.64 [R1+0x12a8], R26 ;  /* 0x0012a81a01007387 */ /* 0x001fe80000100a00 */
[----:B------:R0:W-:Y:S04]  /*12460*/  STL.64 [R1+0x12a0], R24 ;  /* 0x0012a01801007387 */ /* 0x0001e80000100a00 */
[----:B0-----:R-:W2:Y:S01]  /*12470*/  LDL.LU R24, [R1+0x40] ;  /* 0x0000400001187983 */ /* 0x001ea20000300800 */
[----:B------:R-:W-:-:S02]  /*12480*/  MOV R26, R10 ;  /* 0x0000000a001a7202 */ /* 0x000fc40000000f00 */
[----:B------:R-:W-:Y:S02]  /*12490*/  MOV R27, R14 ;  /* 0x0000000e001b7202 */ /* 0x000fe40000000f00 */
[----:B------:R-:W-:Y:S02]  /*124a0*/  MOV R25, R11 ;  /* 0x0000000b00197202 */ /* 0x000fe40000000f00 */
[----:B------:R-:W4:Y:S04]  /*124b0*/  LDL.LU R11, [R1+0x12fc] ;  /* 0x0012fc00010b7983 */ /* 0x000f280000300800 */
[----:B------:R-:W5:Y:S04]  /*124c0*/  LDL.LU R10, [R1+0x12f8] ;  /* 0x0012f800010a7983 */ /* 0x000f680000300800 */
[----:B------:R-:W3:Y:S04]  /*124d0*/  LDL.LU R14, [R1+0x12f4] ;  /* 0x0012f400010e7983 */ /* 0x000ee80000300800 */
[----:B------:R-:W-:Y:S04]  /*124e0*/  STL.64 [R1+0x12b8], R26 ;  /* 0x0012b81a01007387 */ /* 0x000fe80000100a00 */
[----:B--2---:R0:W-:Y:S04]  /*124f0*/  STL.64 [R1+0x12b0], R24 ;  /* 0x0012b01801007387 */ /* 0x0041e80000100a00 */
[----:B0-----:R-:W2:Y:S04]  /*12500*/  LDL.LU R24, [R1+0x50] ;  /* 0x0000500001187983 */ /* 0x001ea80000300800 */
[----:B------:R-:W2:Y:S04]  /*12510*/  LDL.LU R25, [R1+0x54] ;  /* 0x0000540001197983 */ /* 0x000ea80000300800 */
[----:B------:R-:W2:Y:S04]  /*12520*/  LDL.LU R26, [R1+0x58] ;  /* 0x00005800011a7983 */ /* 0x000ea80000300800 */
[----:B------:R-:W2:Y:S01]  /*12530*/  LDL.LU R27, [R1+0x5c] ;  /* 0x00005c00011b7983 */ /* 0x000ea20000300800 */
[----:B---3--:R-:W-:Y:S11]  /*12540*/  HMMA.16816.F32 R4, R20, R18, R4 ;  /* 0x000000121404723c */ /* 0x008ff60000001804 */
[----:B------:R-:W-:Y:S11]  /*12550*/  @!UPT UIADD3 URZ, URZ, URZ, URZ ;  /* 0x0000003f3f3ff290 */ /* 0x000ff6000fffe03f */
[----:B------:R-:W-:Y:S02]  /*12560*/  @!UPT UIADD3 URZ, URZ, URZ, URZ ;  /* 0x0000003f3f3ff290 */ /* 0x000fe4000fffe03f */
[----:B------:R-:W-:Y:S02]  /*12570*/  MOV R9, R6 ;  /* 0x0000000600097202 */ /* 0x000fe40000000f00 */
[----:B------:R-:W-:Y:S01]  /*12580*/  MOV R8, R7 ;  /* 0x0000000700087202 */ /* 0x000fe20000000f00 */
[----:B--2---:R5:W-:Y:S04]  /*12590*/  STL.64 [R1+0x12d0], R26 ;  /* 0x0012d01a01007387 */ /* 0x004be80000100a00 */
[----:B------:R0:W-:Y:S01]  /*125a0*/  STL.64 [R1+0x12c8], R24 ;  /* 0x0012c81801007387 */ /* 0x0001e20000100a00 */
[----:B-----5:R-:W-:Y:S01]  /*125b0*/  IMAD.MOV.U32 R26, RZ, RZ, R10 ;  /* 0x000000ffff1a7224 */ /* 0x020fe200078e000a */
[----:B----4-:R-:W-:Y:S02]  /*125c0*/  MOV R27, R11 ;  /* 0x0000000b001b7202 */ /* 0x010fe40000000f00 */
[----:B0-----:R-:W2:Y:S01]  /*125d0*/  LDL.LU R24, [R1+0x60] ;  /* 0x0000600001187983 */ /* 0x001ea20000300800 */
[----:B------:R-:W-:-:S03]  /*125e0*/  MOV R25, R14 ;  /* 0x0000000e00197202 */ /* 0x000fc60000000f00 */
[----:B------:R-:W3:Y:S04]  /*125f0*/  LDL.LU R14, [R1+0x12f0] ;  /* 0x0012f000010e7983 */ /* 0x000ee80000300800 */
[----:B------:R-:W4:Y:S04]  /*12600*/  LDL.LU R10, [R1+0x12ec] ;  /* 0x0012ec00010a7983 */ /* 0x000f280000300800 */
[----:B------:R-:W4:Y:S04]  /*12610*/  LDL.LU R11, [R1+0x12e8] ;  /* 0x0012e800010b7983 */ /* 0x000f280000300800 */
[----:B------:R-:W-:Y:S04]  /*12620*/  STL [R1+0x90], R4 ;  /* 0x0000900401007387 */ /* 0x000fe80000100800 */
[----:B------:R-:W2:Y:S01]  /*12630*/  LDL.LU.64 R6, [R1+0x12e0] ;  /* 0x0012e00001067983 */ /* 0x000ea20000300a00 */
[----:B------:R-:W-:-:S03]  /*12640*/  MOV R12, R5 ;  /* 0x00000005000c7202 */ /* 0x000fc60000000f00 */
[----:B------:R-:W5:Y:S01]  /*12650*/  LDL.LU R5, [R1+0x12d8] ;  /* 0x0012d80001057983 */ /* 0x000f620000300800 */
[----:B--2---:R-:W-:Y:S11]  /*12660*/  HMMA.16816.F32 R24, R20, R6, R24 ;  /* 0x000000061418723c */ /* 0x004ff60000001818 */
[----:B------:R-:W-:Y:S11]  /*12670*/  @!UPT UIADD3 URZ, URZ, URZ, URZ ;  /* 0x0000003f3f3ff290 */ /* 0x000ff6000fffe03f */
[----:B------:R-:W-:Y:S01]  /*12680*/  @!UPT UIADD3 URZ, URZ, URZ, URZ ;  /* 0x0000003f3f3ff290 */ /* 0x000fe2000fffe03f */
[----:B------:R-:W-:Y:S01]  /*12690*/  STL.64 [R1+0x80], R24 ;  /* 0x0000801801007387 */ /* 0x000fe20000100a00 */
[----:B------:R-:W-:-:S03]  /*126a0*/  IMAD.MOV.U32 R13, RZ, RZ, R27 ;  /* 0x000000ffff0d7224 */ /* 0x000fc600078e001b */
[----:B------:R0:W-:Y:S04]  /*126b0*/  STL [R1+0x88], R26 ;  /* 0x0000881a01007387 */ /* 0x0001e80000100800 */
[----:B0-----:R-:W4:Y:S04]  /*126c0*/  LDL.LU.64 R26, [R1+0x12d0] ;  /* 0x0012d000011a7983 */ /* 0x001f280000300a00 */
[----:B------:R-:W4:Y:S01]  /*126d0*/  LDL.LU.64 R24, [R1+0x12c8] ;  /* 0x0012c80001187983 */ /* 0x000f220000300a00 */
[----:B------:R-:W-:-:S03]  /*126e0*/  MOV R4, R15 ;  /* 0x0000000f00047202 */ /* 0x000fc60000000f00 */
[----:B------:R-:W-:Y:S04]  /*126f0*/  STL.64 [R1+0x1298], R6 ;  /* 0x0012980601007387 */ /* 0x000fe80000100a00 */
[----:B-----5:R0:W-:Y:S04]  /*12700*/  STL [R1+0x1290], R5 ;  /* 0x0012900501007387 */ /* 0x0201e80000100800 */
[----:B------:R-:W3:Y:S04]  /*12710*/  LDL.LU R15, [R1+0x12c0] ;  /* 0x0012c000010f7983 */ /* 0x000ee80000300800 */
[----:B0-----:R-:W2:Y:S04]  /*12720*/  LDL.LU R5, [R1+0x34] ;  /* 0x0000340001057983 */ /* 0x001ea80000300800 */
[----:B------:R-:W2:Y:S01]  /*12730*/  LDL.LU R6, [R1+0x38] ;  /* 0x0000380001067983 */ /* 0x000ea20000300800 */
[C---:B----4-:R-:W-:Y:S11]  /*12740*/  HMMA.16816.F32 R24, R20.reuse, R10, R24 ;  /* 0x0000000a1418723c */ /* 0x050ff60000001818 */
[----:B------:R-:W-:Y:S11]  /*12750*/  @!UPT UIADD3 URZ, URZ, URZ, URZ ;  /* 0x0000003f3f3ff290 */ /* 0x000ff6000fffe03f */
[----:B------:R-:W-:Y:S01]  /*12760*/  @!UPT UIADD3 URZ, URZ, URZ, URZ ;  /* 0x0000003f3f3ff290 */ /* 0x000fe2000fffe03f */
[----:B------:R-:W-:Y:S04]  /*12770*/  STL.64 [R1+0x70], R24 ;  /* 0x0000701801007387 */ /* 0x000fe80000100a00 */
[----:B------:R0:W-:Y:S04]  /*12780*/  STL.64 [R1+0x78], R26 ;  /* 0x0000781a01007387 */ /* 0x0001e80000100a00 */
[----:B0-----:R-:W3:Y:S04]  /*12790*/  LDL.LU.64 R26, [R1+0x12b8] ;  /* 0x0012b800011a7983 */ /* 0x001ee80000300a00 */
[----:B------:R-:W3:Y:S01]  /*127a0*/  LDL.LU.64 R24, [R1+0x12b0] ;  /* 0x0012b00001187983 */ /* 0x000ee20000300a00 */
[----:B------:R-:W-:Y:S01]  /*127b0*/  MOV R7, R29 ;  /* 0x0000001d00077202 */ /* 0x000fe20000000f00 */
[----:B---3--:R-:W-:Y:S02]  /*127c0*/  HMMA.16816.F32 R20, R20, R14, R24 ;  /* 0x0000000e1414723c */ /* 0x008fe40000001818 */
[----:B------:R-:W2:Y:S04]  /*127d0*/  LDL.LU.64 R26, [R1+0x12a8] ;  /* 0x0012a800011a7983 */ /* 0x000ea80000300a00 */
[----:B------:R-:W2:Y:S11]  /*127e0*/  LDL.LU.64 R24, [R1+0x12a0] ;  /* 0x0012a00001187983 */ /* 0x000eb60000300a00 */
[----:B------:R-:W-:Y:S06]  /*127f0*/  @!UPT UIADD3 URZ, URZ, URZ, URZ ;  /* 0x0000003f3f3ff290 */ /* 0x000fec000fffe03f */
[----:B------:R-:W-:Y:S04]  /*12800*/  STL.64 [R1+0x60], R20 ;  /* 0x0000601401007387 */ /* 0x000fe80000100a00 */
[----:B------:R-:W-:Y:S01]  /*12810*/  STL.64 [R1+0x68], R22 ;  /* 0x0000681601007387 */ /* 0x000fe20000100a00 */
[----:B--2---:R-:W-:Y:S03]  /*12820*/  HMMA.16816.F32 R16, R24, R18, R4 ;  /* 0x000000121810723c */ /* 0x004fe60000001804 */
[----:B------:R-:W2:Y:S04]  /*12830*/  LDL.LU.64 R6, [R1+0x1298] ;  /* 0x0012980001067983 */ /* 0x000ea80000300a00 */
[----:B------:R-:W3:Y:S11]  /*12840*/  LDL.LU R5, [R1+0x1290] ;  /* 0x0012900001057983 */ /* 0x000ef60000300800 */
[----:B------:R-:W-:Y:S05]  /*12850*/  @!UPT UIADD3 URZ, URZ, URZ, URZ ;  /* 0x0000003f3f3ff290 */ /* 0x000fea000fffe03f */
[----:B------:R-:W-:Y:S04]  /*12860*/  STL.64 [R1+0x50], R16 ;  /* 0x0000501001007387 */ /* 0x000fe80000100a00 */
[----:B------:R0:W-:Y:S04]  /*12870*/  STL.64 [R1+0x58], R18 ;  /* 0x0000581201007387 */ /* 0x0001e80000100a00 */
[----:B0-----:R-:W2:Y:S04]  /*12880*/  LDL.LU.64 R18, [R1+0x1288] ;  /* 0x0012880001127983 */ /* 0x001ea80000300a00 */
[----:B------:R-:W2:Y:S01]  /*12890*/  LDL.LU.64 R16, [R1+0x1280] ;  /* 0x0012800001107983 */ /* 0x000ea20000300a00 */
[----:B------:R-:W-:Y:S01]  /*128a0*/  MOV R20, R28 ;  /* 0x0000001c00147202 */ /* 0x000fe20000000f00 */
[----:B------:R-:W-:Y:S01]  /*128b0*/  IMAD.MOV.U32 R22, RZ, RZ, R2 ;  /* 0x000000ffff167224 */ /* 0x000fe200078e0002 */
[----:B------:R-:W-:-:S02]  /*128c0*/  MOV R21, R3 ;  /* 0x0000000300157202 */ /* 0x000fc40000000f00 */
[----:B------:R-:W-:Y:S01]  /*128d0*/  MOV R23, R0 ;  /* 0x0000000000177202 */ /* 0x000fe20000000f00 */
[C---:B--2---:R-:W-:Y:S01]  /*128e0*/  HMMA.16816.F32 R16, R24.reuse, R6, R16 ;  /* 0x000000061810723c */ /* 0x044fe20000001810 */
[----:B---3--:R-:W-:Y:S11]  /*128f0*/  LDSM.16.MT88.4 R4, [R5+0x1c000] ;  /* 0x01c000000504783b */ /* 0x008ff60000004200 */
[----:B------:R-:W-:Y:S11]  /*12900*/  @!UPT UIADD3 URZ, URZ, URZ, URZ ;  /* 0x0000003f3f3ff290 */ /* 0x000ff6000fffe03f */
[----:B------:R-:W-:Y:S04]  /*12910*/  STL.64 [R1+0x40], R16 ;  /* 0x0000401001007387 */ /* 0x000fe80000100a00 */
[----:B------:R0:W-:Y:S04]  /*12920*/  STL.64 [R1+0x48], R18 ;  /* 0x0000481201007387 */ /* 0x0001e80000100a00 */
[----:B0-----:R-:W2:Y:S04]  /*12930*/  LDL.LU.64 R18, [R1+0x1278] ;  /* 0x0012780001127983 */ /* 0x001ea80000300a00 */
[----:B------:R-:W2:Y:S01]  /*12940*/  LDL.LU.64 R16, [R1+0x1270] ;  /* 0x0012700001107983 */ /* 0x000ea20000300a00 */
[----:B------:R-:W-:Y:S11]  /*12950*/  HMMA.16816.F32 R20, R24, R10, R20 ;  /* 0x0000000a1814723c */ /* 0x000ff60000001814 */
[----:B------:R-:W-:Y:S11]  /*12960*/  @!UPT UIADD3 URZ, URZ, URZ, URZ ;  /* 0x0000003f3f3ff290 */ /* 0x000ff6000fffe03f */
[----:B------:R-:W-:Y:S01]  /*12970*/  @!UPT UIADD3 URZ, URZ, URZ, URZ ;  /* 0x0000003f3f3ff290 */ /* 0x000fe2000fffe03f */
[----:B------:R-:W-:Y:S04]  /*12980*/  STL.64 [R1+0x30], R20 ;  /* 0x0000301401007387 */ /* 0x000fe80000100a00 */
[----:B------:R-:W-:Y:S01]  /*12990*/  STL [R1+0x38], R22 ;  /* 0x0000381601007387 */ /* 0x000fe20000100800 */
[----:B------:R-:W-:-:S03]  /*129a0*/  MOV R29, R23 ;  /* 0x00000017001d7202 */ /* 0x000fc60000000f00 */
[----:B------:R-:W0:Y:S01]  /*129b0*/  S2R R23, SR_TID.X ;  /* 0x0000000000177919 */ /* 0x000e220000002100 */
[----:B--2---:R-:W-:Y:S03]  /*129c0*/  HMMA.16816.F32 R16, R24, R14, R16 ;  /* 0x0000000e1810723c */ /* 0x004fe60000001810 */
[----:B------:R-:W2:Y:S04]  /*129d0*/  LDL.LU R24, [R1+0x80] ;  /* 0x0000800001187983 */ /* 0x000ea80000300800 */
[----:B------:R-:W2:Y:S04]  /*129e0*/  LDL.LU R25, [R1+0x84] ;  /* 0x0000840001197983 */ /* 0x000ea80000300800 */
[----:B------:R-:W3:Y:S01]  /*129f0*/  LDL.LU R26, [R1+0x88] ;  /* 0x00008800011a7983 */ /* 0x000ee20000300800 */
[----:B------:R-:W-:-:S02]  /*12a00*/  MOV R27, R13 ;  /* 0x0000000d001b7202 */ /* 0x000fc40000000f00 */
[C---:B0-----:R-:W-:Y:S02]  /*12a10*/  SHF.L.U32 R13, R23.reuse, 0x1, RZ ;  /* 0x00000001170d7819 */ /* 0x041fe400000006ff */
[----:B------:R-:W-:-:S05]  /*12a20*/  LOP3.LUT R23, R23, 0x7, RZ, 0xc0, !PT ;  /* 0x0000000717177812 */ /* 0x000fca00078ec0ff */
[----:B------:R-:W-:-:S05]  /*12a30*/  IMAD R23, R23, 0x210, RZ ;  /* 0x0000021017177824 */ /* 0x000fca00078e02ff */
[----:B------:R-:W-:-:S04]  /*12a40*/  LOP3.LUT R23, R23, 0x30, R13, 0x78, !PT ;  /* 0x0000003017177812 */ /* 0x000fc800078e780d */
[----:B------:R-:W-:Y:S01]  /*12a50*/  LOP3.LUT R23, R23, 0x40, RZ, 0x3c, !PT ;  /* 0x0000004017177812 */ /* 0x000fe200078e3cff */
[----:B---3--:R0:W-:Y:S04]  /*12a60*/  STL.64 [R1+0x1268], R26 ;  /* 0x0012681a01007387 */ /* 0x0081e80000100a00 */
[----:B--2---:R1:W-:Y:S01]  /*12a70*/  STL.64 [R1+0x1260], R24 ;  /* 0x0012601801007387 */ /* 0x0043e20000100a00 */
[----:B0-----:R-:W-:Y:S01]  /*12a80*/  IMAD.MOV.U32 R26, RZ, RZ, R9 ;  /* 0x000000ffff1a7224 */ /* 0x001fe200078e0009 */
[----:B------:R-:W-:Y:S02]  /*12a90*/  MOV R27, R8 ;  /* 0x00000008001b7202 */ /* 0x000fe40000000f00 */
[----:B------:R-:W0:Y:S01]  /*12aa0*/  LDSM.16.M88.4 R8, [R23+0x20180] ;  /* 0x020180001708783b */ /* 0x000e220000000200 */
[----:B-1----:R-:W-:-:S03]  /*12ab0*/  MOV R25, R12 ;  /* 0x0000000c00197202 */ /* 0x002fc60000000f00 */
[----:B------:R-:W1:Y:S04]  /*12ac0*/  LDSM.16.M88.4 R12, [R23+0x21180] ;  /* 0x02118000170c783b */ /* 0x000e680000000200 */
[----:B------:R-:W2:Y:S04]  /*12ad0*/  LDL.LU R24, [R1+0x90] ;  /* 0x0000900001187983 */ /* 0x000ea80000300800 */
[----:B0-----:R-:W-:Y:S04]  /*12ae0*/  STL [R1+0x1210], R10 ;  /* 0x0012100a01007387 */ /* 0x001fe80000100800 */
[----:B------:R-:W-:Y:S04]  /*12af0*/  STL [R1+0x120c], R11 ;  /* 0x00120c0b01007387 */ /* 0x000fe80000100800 */
[----:B-1----:R-:W-:Y:S04]  /*12b00*/  STL [R1+0x1214], R14 ;  /* 0x0012140e01007387 */ /* 0x002fe80000100800 */
[----:B------:R0:W-:Y:S04]  /*12b10*/  STL [R1+0x1208], R15 ;  /* 0x0012080f01007387 */ /* 0x0001e80000100800 */
[----:B0-----:R-:W3:Y:S01]  /*12b20*/  LDL R15, [R1+0x400] ;  /* 0x00040000010f7983 */ /* 0x001ee20000100800 */
[----:B------:R-:W-:Y:S01]  /*12b30*/  MOV R28, R16 ;  /* 0x00000010001c7202 */ /* 0x000fe20000000f00 */
[----:B------:R-:W-:Y:S01]  /*12b40*/  IMAD.MOV.U32 R2, RZ, RZ, R18 ;  /* 0x000000ffff027224 */ /* 0x000fe200078e0012 */
[----:B------:R-:W-:-:S02]  /*12b50*/  MOV R3, R17 ;  /* 0x0000001100037202 */ /* 0x000fc40000000f00 */
[----:B------:R-:W-:Y:S02]  /*12b60*/  MOV R0, R19 ;  /* 0x0000001300007202 */ /* 0x000fe40000000f00 */
[----:B------:R-:W0:Y:S04]  /*12b70*/  LDSM.16.M88.4 R16, [R23+0x22180] ;  /* 0x022180001710783b */ /* 0x000e280000000200 */
[----:B------:R-:W1:Y:S04]  /*12b80*/  LDSM.16.M88.4 R20, [R23+0x23180] ;  /* 0x023180001714783b */ /* 0x000e680000000200 */
[----:B0-----:R0:W-:Y:S04]  /*12b90*/  STL [R1+0x11f4], R18 ;  /* 0x0011f41201007387 */ /* 0x0011e80000100800 */
[----:B------:R4:W-:Y:S04]  /*12ba0*/  STL [R1+0x11f0], R19 ;  /* 0x0011f01301007387 */ /* 0x0009e80000100800 */
[----:B-1----:R-:W-:Y:S01]  /*12bb0*/  STL.64 [R1+0x28], R22 ;  /* 0x0000281601007387 */ /* 0x002fe20000100a00 */
[----:B0-----:R-:W-:-:S02]  /*12bc0*/  MOV R18, R21 ;  /* 0x0000001500127202 */ /* 0x001fc40000000f00 */
[----:B----4-:R-:W-:Y:S02]  /*12bd0*/  MOV R19, R20 ;  /* 0x0000001400137202 */ /* 0x010fe40000000f00 */
[----:B---3--:R-:W0:Y:S04]  /*12be0*/  LDSM.16.MT88.4 R20, [R15+0x1c100] ;  /* 0x01c100000f14783b */ /* 0x008e280000004200 */
[----:B0-----:R-:W-:Y:S04]  /*12bf0*/  STL.64 [R1+0x1248], R22 ;  /* 0x0012481601007387 */ /* 0x001fe80000100a00 */
[----:B------:R0:W-:Y:S04]  /*12c00*/  STL.64 [R1+0x1240], R20 ;  /* 0x0012401401007387 */ /* 0x0001e80000100a00 */
[----:B0-----:R-:W3:Y:S04]  /*12c10*/  LDL.LU R20, [R1+0x60] ;  /* 0x0000600001147983 */ /* 0x001ee80000300800 */
[----:B------:R-:W3:Y:S04]  /*12c20*/  LDL.LU R21, [R1+0x64] ;  /* 0x0000640001157983 */ /* 0x000ee80000300800 */
[----:B------:R-:W4:Y:S04]  /*12c30*/  LDL.LU R22, [R1+0x68] ;  /* 0x0000680001167983 */ /* 0x000f280000300800 */
[----:B------:R-:W4:Y:S01]  /*12c40*/  LDL.LU R23, [R1+0x6c] ;  /* 0x00006c0001177983 */ /* 0x000f220000300800 */
[C---:B--2---:R-:W-:Y:S11]  /*12c50*/  HMMA.16816.F32 R24, R4.reuse, R8, R24 ;  /* 0x000000080418723c */ /* 0x044ff60000001818 */
[----:B------:R-:W-:Y:S11]  /*12c60*/  @!UPT UIADD3 URZ, URZ, URZ, URZ ;  /* 0x0000003f3f3ff290 */ /* 0x000ff6000fffe03f */
[----:B------:R-:W-:Y:S02]  /*12c70*/  @!UPT UIADD3 URZ, URZ, URZ, URZ ;  /* 0x0000003f3f3ff290 */ /* 0x000fe4000fffe03f */
[----:B------:R-:W-:Y:S01]  /*12c80*/  IMAD.MOV.U32 R10, RZ, RZ, R26 ;  /* 0x000000ffff0a7224 */ /* 0x000fe200078e001a */
[----:B------:R-:W-:Y:S02]  /*12c90*/  MOV R11, R27 ;  /* 0x0000001b000b7202 */ /* 0x000fe40000000f00 */
[----:B------:R-:W-:Y:S01]  /*12ca0*/  MOV R14, R25 ;  /* 0x00000019000e7202 */ /* 0x000fe20000000f00 */
[----:B----4-:R-:W-:Y:S04]  /*12cb0*/  STL.64 [R1+0x1258], R22 ;  /* 0x0012581601007387 */ /* 0x010fe80000100a00 */
[----:B---3--:R0:W-:Y:S04]  /*12cc0*/  STL.64 [R1+0x1250], R20 ;  /* 0x0012501401007387 */ /* 0x0081e80000100a00 */
[----:B0-----:R-:W2:Y:S04]  /*12cd0*/  LDL.LU R20, [R1+0x70] ;  /* 0x0000700001147983 */ /* 0x001ea80000300800 */
[----:B------:R-:W2:Y:S04]  /*12ce0*/  LDL.LU R21, [R1+0x74] ;  /* 0x0000740001157983 */ /* 0x000ea80000300800 */
[----:B------:R-:W2:Y:S04]  /*12cf0*/  LDL.LU R22, [R1+0x78] ;  /* 0x0000780001167983 */ /* 0x000ea80000300800 */
[----:B------:R-:W2:Y:S04]  /*12d00*/  LDL.LU R23, [R1+0x7c] ;  /* 0x00007c0001177983 */ /* 0x000ea80000300800 */
[----:B------:R0:W-:Y:S04]  /*12d10*/  STL [R1+0x10], R24 ;  /* 0x0000101801007387 */ /* 0x0001e80000100800 */
[----:B------:R-:W3:Y:S04]  /*12d20*/  LDL.LU.64 R26, [R1+0x1268] ;  /* 0x00126800011a7983 */ /* 0x000ee80000300a00 */
[----:B0-----:R-:W3:Y:S04]  /*12d30*/  LDL.LU.64 R24, [R1+0x1260] ;  /* 0x0012600001187983 */ /* 0x001ee80000300a00 */
[----:B------:R-:W-:Y:S04]  /*12d40*/  STL.64 [R1+0x1238], R14 ;  /* 0x0012380e01007387 */ /* 0x000fe80000100a00 */
[----:B------:R0:W-:Y:S01]  /*12d50*/  STL.64 [R1+0x1230], R12 ;  /* 0x0012300c01007387 */ /* 0x0001e20000100a00 */
[C---:B--2---:R-:W-:Y:S08]  /*12d60*/  HMMA.16816.F32 R20, R4.reuse, R16, R20 ;  /* 0x000000100414723c */ /* 0x044ff00000001814 */
[----:B---3--:R-:W-:Y:S01]  /*12d70*/  HMMA.16816.F32 R24, R4, R12, R24 ;  /* 0x0000000c0418723c */ /* 0x008fe20000001818 */
[----:B0-----:R-:W2:Y:S04]  /*12d80*/  LDL.LU R12, [R1+0x50] ;  /* 0x00005000010c7983 */ /* 0x001ea80000300800 */
[----:B------:R-:W2:Y:S04]  /*12d90*/  LDL.LU R13, [R1+0x54] ;  /* 0x00005400010d7983 */ /* 0x000ea80000300800 */
[----:B------:R-:W2:Y:S04]  /*12da0*/  LDL.LU R14, [R1+0x58] ;  /* 0x00005800010e7983 */ /* 0x000ea80000300800 */
[----:B------:R-:W2:Y:S10]  /*12db0*/  LDL.LU R15, [R1+0x5c] ;  /* 0x00005c00010f7983 */ /* 0x000eb40000300800 */
[----:B------:R-:W-:Y:S04]  /*12dc0*/  STL.64 [R1+0x1200], R26 ;  /* 0x0012001a01007387 */ /* 0x000fe80000100a00 */
[----:B------:R0:W-:Y:S04]  /*12dd0*/  STL.64 [R1+0x11f8], R24 ;  /* 0x0011f81801007387 */ /* 0x0001e80000100a00 */
[----:B------:R-:W-:Y:S04]  /*12de0*/  STL [R1+0x80], R20 ;  /* 0x0000801401007387 */ /* 0x000fe80000100800 */
[----:B------:R1:W-:Y:S01]  /*12df0*/  STL [R1+0x8c], R23 ;  /* 0x00008c1701007387 */ /* 0x0003e20000100800 */
[----:B0-----:R-:W-:Y:S01]  /*12e00*/  MOV R24, R19 ;  /* 0x0000001300187202 */ /* 0x001fe20000000f00 */
[----:B------:R-:W-:Y:S01]  /*12e10*/  IMAD.MOV.U32 R19, RZ, RZ, R22 ;  /* 0x000000ffff137224 */ /* 0x000fe200078e0016 */
[----:B------:R-:W-:-:S02]  /*12e20*/  MOV R25, R18 ;  /* 0x0000001200197202 */ /* 0x000fc40000000f00 */
[----:B------:R-:W-:Y:S01]  /*12e30*/  MOV R18, R21 ;  /* 0x0000001500127202 */ /* 0x000fe20000000f00 */
[----:B-1----:R-:W3:Y:S04]  /*12e40*/  LDL.LU.64 R22, [R1+0x1258] ;  /* 0x0012580001167983 */ /* 0x002ee80000300a00 */
[----:B------:R-:W3:Y:S02]  /*12e50*/  LDL.LU.64 R20, [R1+0x1250] ;  /* 0x0012500001147983 */ /* 0x000ee40000300a00 */
[----:B---3--:R-:W-:Y:S02]  /*12e60*/  HMMA.16816.F32 R4, R4, R24, R20 ;  /* 0x000000180404723c */ /* 0x008fe40000001814 */
[----:B------:R-:W2:Y:S04]  /*12e70*/  LDL.LU.64 R22, [R1+0x1248] ;  /* 0x0012480001167983 */ /* 0x000ea80000300a00 */
[----:B------:R-:W2:Y:S11]  /*12e80*/  LDL.LU.64 R20, [R1+0x1240] ;  /* 0x0012400001147983 */ /* 0x000eb60000300a00 */
[----:B------:R-:W-:Y:S06]  /*12e90*/  @!UPT UIADD3 URZ, URZ, URZ, URZ ;  /* 0x0000003f3f3ff290 */ /* 0x000fec000fffe03f */
[----:B------:R0:W-:Y:S04]  /*12ea0*/  STL.64 [R1+0x70], R4 ;  /* 0x0000700401007387 */ /* 0x0001e80000100a00 */
[----:B------:R1:W-:Y:S04]  /*12eb0*/  STL.64 [R1+0x78], R6 ;  /* 0x0000780601007387 */ /* 0x0003e80000100a00 */
[----:B0-----:R-:W3:Y:S04]  /*12ec0*/  LDL.LU R4, [R1+0x40] ;  /* 0x0000400001047983 */ /* 0x001ee80000300800 */
[----:B------:R-:W3:Y:S04]  /*12ed0*/  LDL.LU R5, [R1+0x44] ;  /* 0x0000440001057983 */ /* 0x000ee80000300800 */
[----:B-1----:R-:W3:Y:S04]  /*12ee0*/  LDL.LU R6, [R1+0x48] ;  /* 0x0000480001067983 */ /* 0x002ee80000300800 */
[----:B------:R-:W3:Y:S04]  /*12ef0*/  LDL.LU R7, [R1+0x4c] ;  /* 0x00004c0001077983 */ /* 0x000ee80000300800 */
[----:B------:R0:W-:Y:S04]  /*12f00*/  STL.64 [R1+0x1228], R24 ;  /* 0x0012281801007387 */ /* 0x0001e80000100a00 */
[----:B0-----:R-:W4:Y:S04]  /*12f10*/  LDL.LU R24, [R1+0x30] ;  /* 0x0000300001187983 */ /* 0x001f280000300800 */
[----:B------:R-:W4:Y:S04]  /*12f20*/  LDL.LU R25, [R1+0x34] ;  /* 0x0000340001197983 */ /* 0x000f280000300800 */
[----:B------:R-:W4:Y:S01]  /*12f30*/  LDL.LU R26, [R1+0x38] ;  /* 0x00003800011a7983 */ /* 0x000f220000300800 */
[----:B--2---:R-:W-:Y:S11]  /*12f40*/  HMMA.16816.F32 R12, R20, R8, R12 ;  /* 0x00000008140c723c */ /* 0x004ff6000000180c */
[----:B------:R-:W-:Y:S11]  /*12f50*/  @!UPT UIADD3 URZ, URZ, URZ, URZ ;  /* 0x0000003f3f3ff290 */ /* 0x000ff6000fffe03f */
[----:B------:R-:W-:Y:S01]  /*12f60*/  @!UPT UIADD3 URZ, URZ, URZ, URZ ;  /* 0x0000003f3f3ff290 */ /* 0x000fe2000fffe03f */
[----:B------:R-:W-:Y:S04]  /*12f70*/  STL.64 [R1+0x60], R12 ;  /* 0x0000600c01007387 */ /* 0x000fe80000100a00 */
[----:B------:R0:W-:Y:S04]  /*12f80*/  STL.64 [R1+0x68], R14 ;  /* 0x0000680e01007387 */ /* 0x0001e80000100a00 */
[----:B0-----:R-:W2:Y:S04]  /*12f90*/  LDL.LU.64 R14, [R1+0x1238] ;  /* 0x00123800010e7983 */ /* 0x001ea80000300a00 */
[----:B------:R-:W3:Y:S01]  /*12fa0*/  LDL.LU.64 R12, [R1+0x1230] ;  /* 0x00123000010c7983 */ /* 0x000ee20000300a00 */
[----:B------:R-:W-:-:S07]  /*12fb0*/  MOV R27, R29 ;  /* 0x0000001d001b7202 */ /* 0x000fce0000000f00 */
[C---:B----4-:R-:W-:Y:S08]  /*12fc0*/  HMMA.16816.F32 R24, R20.reuse, R16, R24 ;  /* 0x000000101418723c */ /* 0x050ff00000001818 */
[----:B---3--:R-:W-:Y:S11]  /*12fd0*/  HMMA.16816.F32 R4, R20, R12, R4 ;  /* 0x0000000c1404723c */ /* 0x008ff60000001804 */
[----:B------:R-:W-:Y:S11]  /*12fe0*/  @!UPT UIADD3 URZ, URZ, URZ, URZ ;  /* 0x0000003f3f3ff290 */ /* 0x000ff6000fffe03f */
[----:B------:R-:W-:Y:S02]  /*12ff0*/  @!UPT UIADD3 URZ, URZ, URZ, URZ ;  /* 0x0000003f3f3ff290 */ /* 0x000fe4000fffe03f */
[----:B------:R-:W-:Y:S02]  /*13000*/  MOV R9, R6 ;  /* 0x0000000600097202 */ /* 0x000fe40000000f00 */
[----:B------:R-:W-:Y:S01]  /*13010*/  MOV R8, R7 ;  /* 0x0000000700087202 */ /* 0x000fe20000000f00 */
[----:B------:R-:W-:Y:S01]  /*13020*/  STL [R1+0x50], R4 ;  /* 0x0000500401007387 */ /* 0x000fe20000100800 */
[----:B------:R-:W-:-:S03]  /*13030*/  MOV R29, R5 ;  /* 0x00000005001d7202 */ /* 0x000fc60000000f00 */
[----:B------:R0:W-:Y:S04]  /*13040*/  STL.64 [R1+0x1220], R10 ;  /* 0x0012200a01007387 */ /* 0x0001e80000100a00 */
[----:B------:R1:W-:Y:S04]  /*13050*/  STL.64 [R1+0x1218], R8 ;  /* 0x0012180801007387 */ /* 0x0003e80000100a00 */
[----:B------:R-:W3:Y:S01]  /*13060*/  LDL.64 R6, [R1+0x918] ;  /* 0x0009180001067983 */ /* 0x000ee20000100a00 */
[----:B0-----:R-:W-:-:S03]  /*13070*/  MOV R10, R2 ;  /* 0x00000002000a7202 */ /* 0x001fc60000000f00 */
[----:B------:R-:W3:Y:S01]  /*13080*/  LDL R13, [R1+0x3f0] ;  /* 0x0003f000010d7983 */ /* 0x000ee20000100800 */
[----:B-1----:R-:W-:-:S03]  /*13090*/  MOV R9, R3 ;  /* 0x0000000300097202 */ /* 0x002fc60000000f00 */
[----:B------:R-:W4:Y:S04]  /*130a0*/  LDL.64 R4, [R1+0x910] ;  /* 0x0009100001047983 */ /* 0x000f280000100a00 */
[----:B------:R-:W5:Y:S04]  /*130b0*/  LDL.64 R2, [R1+0x908] ;  /* 0x0009080001027983 */ /* 0x000f680000100a00 */
[----:B------:R0:W-:Y:S04]  /*130c0*/  STL.64 [R1+0x40], R24 ;  /* 0x0000401801007387 */ /* 0x0001e80000100a00 */
[----:B------:R1:W-:Y:S04]  /*130d0*/  STL.64 [R1+0x48], R26 ;  /* 0x0000481a01007387 */ /* 0x0003e80000100a00 */
[----:B0-----:R-:W1:Y:S01]  /*130e0*/  LDL.LU.64 R24, [R1+0x1228] ;  /* 0x0012280001187983 */ /* 0x001e620000300a00 */
[----:B------:R-:W-:Y:S01]  /*130f0*/  IMAD.MOV.U32 R8, RZ, RZ, R28 ;  /* 0x000000ffff087224 */ /* 0x000fe200078e001c */
[----:B------:R-:W-:Y:S01]  /*13100*/  MOV R11, R0 ;  /* 0x00000000000b7202 */ /* 0x000fe20000000f00 */
[----:B---3--:R-:W-:-:S04]  /*13110*/  IMAD.WIDE R6, R13, 0x2, R6 ;  /* 0x000000020d067825 */ /* 0x008fc800078e0206 */
[C---:B----4-:R-:W-:Y:S02]  /*13120*/  IMAD.WIDE R4, R13.reuse, 0x2, R4 ;  /* 0x000000020d047825 */ /* 0x050fe400078e0204 */
[----:B------:R-:W3:Y:S02]  /*13130*/  LDG.E.U16 R7, [R6.64] ;  /* 0x0000000606077981 */ /* 0x000ee4000c1e1500 */
[----:B-----5:R-:W-:Y:S02]  /*13140*/  IMAD.WIDE R2, R13, 0x2, R2 ;  /* 0x000000020d027825 */ /* 0x020fe400078e0202 */
[----:B------:R-:W4:Y:S04]  /*13150*/  LDG.E.U16 R5, [R4.64] ;  /* 0x0000000604057981 */ /* 0x000f28000c1e1500 */
[----:B------:R0:W5:Y:S01]  /*13160*/  LDG.E.U16 R12, [R2.64] ;  /* 0x00000006020c7981 */ /* 0x000162000c1e1500 */
[----:B-1----:R-:W-:Y:S03]  /*13170*/  HMMA.16816.F32 R24, R20, R24, R8 ;  /* 0x000000181418723c */ /* 0x002fe60000001808 */
[----:B------:R-:W2:Y:S04]  /*13180*/  LDL.LU.64 R10, [R1+0x1220] ;  /* 0x00122000010a7983 */ /* 0x000ea80000300a00 */
[----:B------:R-:W2:Y:S04]  /*13190*/  LDL.LU.64 R8, [R1+0x1218] ;  /* 0x0012180001087983 */ /* 0x000ea80000300a00 */
[----:B------:R-:W2:Y:S04]  /*131a0*/  LDL.64 R20, [R1+0x900] ;  /* 0x0009000001147983 */ /* 0x000ea80000100a00 */
[----:B------:R-:W5:Y:S04]  /*131b0*/  LDL.64 R22, [R1+0x8f8] ;  /* 0x0008f80001167983 */ /* 0x000f680000100a00 */
[----:B0-----:R-:W5:Y:S05]  /*131c0*/  LDL.64 R2, [R1+0x8f0] ;  /* 0x0008f00001027983 */ /* 0x001f6a0000100a00 */
[----:B------:R-:W-:Y:S01]  /*131d0*/  MOV R28, R24 ;  /* 0x00000018001c7202 */ /* 0x000fe20000000f00 */
[----:B------:R-:W-:Y:S01]  /*131e0*/  IMAD.MOV.U32 R17, RZ, RZ, R25 ;  /* 0x000000ffff117224 */ /* 0x000fe200078e0019 */
[----:B------:R-:W-:Y:S01]  /*131f0*/  MOV R16, R26 ;  /* 0x0000001a00107202 */ /* 0x000fe20000000f00 */
[----:B------:R-:W5:Y:S01]  /*13200*/  LDL.64 R24, [R1+0x8d8] ;  /* 0x0008d80001187983 */ /* 0x000f620000100a00 */
[----:B------:R-:W-:-:S03]  /*13210*/  MOV R0, R27 ;  /* 0x0000001b00007202 */ /* 0x000fc60000000f00 */
[----:B------:R-:W5:Y:S04]  /*13220*/  LDL.64 R26, [R1+0x8e0] ;  /* 0x0008e000011a7983 */ /* 0x000f680000100a00 */
[----:B---3--:R2:W-:Y:S04]  /*13230*/  STL [R1+0xcc], R7 ;  /* 0x0000cc0701007387 */ /* 0x0085e80000100800 */
[----:B----4-:R5:W-:Y:S01]  /*13240*/  STL [R1+0xc4], R5 ;  /* 0x0000c40501007387 */ /* 0x010be20000100800 */
[----:B--2---:R-:W-:-:S03]  /*13250*/  IMAD.WIDE R6, R13, 0x2, R20 ;  /* 0x000000020d067825 */ /* 0x004fc600078e0214 */
[----:B------:R-:W2:Y:S01]  /*13260*/  LDL.64 R20, [R1+0x8c0] ;  /* 0x0008c00001147983 */ /* 0x000ea20000100a00 */
[----:B-----5:R-:W-:-:S03]  /*13270*/  IMAD.WIDE R4, R13, 0x2, R22 ;  /* 0x000000020d047825 */ /* 0x020fc600078e0216 */
[----:B------:R-:W3:Y:S04]  /*13280*/  LDL.64 R22, [R1+0x8c8] ;  /* 0x0008c80001167983 */ /* 0x000ee80000100a00 */
[----:B------:R0:W-:Y:S01]  /*13290*/  STL [R1+0xbc], R12 ;  /* 0x0000bc0c01007387 */ /* 0x0001e20000100800 */
[----:B------:R-:W-:-:S03]  /*132a0*/  IMAD.WIDE R2, R13, 0x2, R2 ;  /* 0x000000020d027825 */ /* 0x000fc600078e0202 */
[----:B------:R-:W4:Y:S04]  /*132b0*/  LDG.E.U16 R5, [R4.64] ;  /* 0x0000000604057981 */ /* 0x000f28000c1e1500 */
[----:B0-----:R0:W5:Y:S04]  /*132c0*/  LDG.E.U16 R12, [R6.64] ;  /* 0x00000006060c7981 */ /* 0x001168000c1e1500 */
[----:B0-----:R-:W2:Y:S04]  /*132d0*/  LDL.64 R6, [R1+0x8e8] ;  /* 0x0008e80001067983 */ /* 0x001ea80000100a00 */
[----:B-----5:R0:W-:Y:S04]  /*132e0*/  STL [R1+0xb4], R12 ;  /* 0x0000b40c01007387 */ /* 0x0201e80000100800 */
[----:B0-----:R-:W5:Y:S01]  /*132f0*/  LDG.E.U16 R12, [R2.64] ;  /* 0x00000006020c7981 */ /* 0x001f62000c1e1500 */
[----:B--2---:R-:W-:-:S03]  /*13300*/  IMAD.WIDE R6, R13, 0x2, R6 ;  /* 0x000000020d067825 */ /* 0x004fc600078e0206 */
[----:B----4-:R-:W-:Y:S04]  /*13310*/  STL [R1+0xe0], R5 ;  /* 0x0000e00501007387 */ /* 0x010fe80000100800 */
[----:B-----5:R0:W-:Y:S04]  /*13320*/  STL [R1+0xdc], R12 ;  /* 0x0000dc0c01007387 */ /* 0x0201e80000100800 */
[----:B0-----:R0:W2:Y:S01]  /*13330*/  LDG.E.U16 R12, [R6.64] ;  /* 0x00000006060c7981 */ /* 0x0010a2000c1e1500 */
[----:B------:R-:W-:Y:S01]  /*13340*/  IMAD.WIDE R4, R13, 0x2, R26 ;  /* 0x000000020d047825 */ /* 0x000fe200078e021a */
[----:B------:R-:W-:-:S03]  /*13350*/  MOV R26, R10 ;  /* 0x0000000a001a7202 */ /* 0x000fc60000000f00 */
[----:B------:R-:W-:Y:S01]  /*13360*/  IMAD.WIDE R2, R13, 0x2, R24 ;  /* 0x000000020d027825 */ /* 0x000fe200078e0218 */
[----:B------:R-:W-:Y:S01]  /*13370*/  MOV R25, R14 ;  /* 0x0000000e00197202 */ /* 0x000fe20000000f00 */
[----:B------:R-:W4:Y:S04]  /*13380*/  LDG.E.U16 R5, [R4.64] ;  /* 0x0000000604057981 */ /* 0x000f28000c1e1500 */
[----:B0-----:R-:W5:Y:S01]  /*13390*/  LDL.64 R6, [R1+0x8d0] ;  /* 0x0008d00001067983 */ /* 0x001f620000100a00 */
[----:B------:R-:W-:-:S03]  /*133a0*/  IMAD.MOV.U32 R27, RZ, RZ, R11 ;  /* 0x000000ffff1b7224 */ /* 0x000fc600078e000b */
[----:B------:R-:W3:Y:S04]  /*133b0*/  LDL.LU R24, [R1+0x10] ;  /* 0x0000100001187983 */ /* 0x000ee80000300800 */
[----:B------:R-:W3:Y:S04]  /*133c0*/  LDL.LU R14, [R1+0x1214] ;  /* 0x00121400010e7983 */ /* 0x000ee80000300800 */
[----:B------:R-:W3:Y:S04]  /*133d0*/  LDL.LU R10, [R1+0x1210] ;  /* 0x00121000010a7983 */ /* 0x000ee80000300800 */
[----:B------:R-:W3:Y:S04]  /*133e0*/  LDL.LU R11, [R1+0x120c] ;  /* 0x00120c00010b7983 */ /* 0x000ee80000300800 */
[----:B--2---:R0:W-:Y:S04]  /*133f0*/  STL [R1+0xd8], R12 ;  /* 0x0000d80c01007387 */ /* 0x0041e80000100800 */
[----:B0-----:R-:W2:Y:S01]  /*13400*/  LDG.E.U16 R12, [R2.64] ;  /* 0x00000006020c7981 */ /* 0x001ea2000c1e1500 */
[----:B-----5:R-:W-:-:S03]  /*13410*/  IMAD.WIDE R6, R13, 0x2, R6 ;  /* 0x000000020d067825 */ /* 0x020fc600078e0206 */
[----:B----4-:R-:W-:Y:S04]  /*13420*/  STL [R1+0xd4], R5 ;  /* 0x0000d40501007387 */ /* 0x010fe80000100800 */
[----:B--2---:R0:W-:Y:S04]  /*13430*/  STL [R1+0xd0], R12 ;  /* 0x0000d00c01007387 */ /* 0x0041e80000100800 */
[----:B0-----:R0:W2:Y:S01]  /*13440*/  LDG.E.U16 R12, [R6.64] ;  /* 0x00000006060c7981 */ /* 0x0010a2000c1e1500 */
[----:B---3--:R-:W-:-:S03]  /*13450*/  IMAD.WIDE R4, R13, 0x2, R22 ;  /* 0x000000020d047825 */ /* 0x008fc600078e0216 */
[----:B------:R-:W3:Y:S01]  /*13460*/  LDL.64 R22, [R1+0x880] ;  /* 0x0008800001167983 */ /* 0x000ee20000100a00 */
[----:B------:R-:W-:-:S03]  /*13470*/  IMAD.WIDE R2, R13, 0x2, R20 ;  /* 0x000000020d027825 */ /* 0x000fc600078e0214 */
[----:B------:R-:W4:Y:S04]  /*13480*/  LDL.64 R20, [R1+0x878] ;  /* 0x0008780001147983 */ /* 0x000f280000100a00 */
[----:B0-----:R-:W5:Y:S04]  /*13490*/  LDL.64 R6, [R1+0x8b8] ;  /* 0x0008b80001067983 */ /* 0x001f680000100a00 */
[----:B--2---:R0:W-:Y:S04]  /*134a0*/  STL [R1+0xc8], R12 ;  /* 0x0000c80c01007387 */ /* 0x0041e80000100800 */
[----:B0-----:R0:W2:Y:S04]  /*134b0*/  LDG.E.U16 R12, [R4.64] ;  /* 0x00000006040c7981 */ /* 0x0010a8000c1e1500 */
[----:B0-----:R-:W3:Y:S04]  /*134c0*/  LDL.64 R4, [R1+0x8b0] ;  /* 0x0008b00001047983 */ /* 0x001ee80000100a00 */
[----:B--2---:R0:W-:Y:S04]  /*134d0*/  STL [R1+0xc0], R12 ;  /* 0x0000c00c01007387 */ /* 0x0041e80000100800 */
[----:B0-----:R0:W2:Y:S01]  /*134e0*/  LDG.E.U16 R12, [R2.64] ;  /* 0x00000006020c7981 */ /* 0x0010a2000c1e1500 */
[----:B-----5:R-:W-:-:S03]  /*134f0*/  IMAD.WIDE R6, R13, 0x2, R6 ;  /* 0x000000020d067825 */ /* 0x020fc600078e0206 */
[----:B0-----:R-:W5:Y:S04]  /*13500*/  LDL.64 R2, [R1+0x8a8] ;  /* 0x0008a80001027983 */ /* 0x001f680000100a00 */
[----:B--2---:R0:W-:Y:S04]  /*13510*/  STL [R1+0xb8], R12 ;  /* 0x0000b80c01007387 */ /* 0x0041e80000100800 */
[----:B0-----:R0:W2:Y:S01]  /*13520*/  LDG.E.U16 R12, [R6.64] ;  /* 0x00000006060c7981 */ /* 0x0010a2000c1e1500 */
[----:B---3--:R-:W-:-:S03]  /*13530*/  IMAD.WIDE R4, R13, 0x2, R4 ;  /* 0x000000020d047825 */ /* 0x008fc600078e0204 */
        /* <DEDUP_REMOVED lines=11> */
[----:B-----5:R-:W-:-:S04]  /*135f0*/  IMAD.WIDE R4, R13, 0x2, R4 ;  /* 0x000000020d047825 */ /* 0x020fc800078e0204 */
[C---:B---3--:R-:W-:Y:S02]  /*13600*/  IMAD.WIDE R2, R13.reuse, 0x2, R2 ;  /* 0x000000020d027825 */ /* 0x048fe400078e0202 */
[----:B------:R-:W3:Y:S04]  /*13610*/  LDG.E.U16 R5, [R4.64] ;  /* 0x0000000604057981 */ /* 0x000ee8000c1e1500 */
[----:B0-----:R-:W5:Y:S04]  /*13620*/  LDL.64 R6, [R1+0x888] ;  /* 0x0008880001067983 */ /* 0x001f680000100a00 */
[----:B--2---:R0:W-:Y:S04]  /*13630*/  STL [R1+0xa4], R12 ;  /* 0x0000a40c01007387 */ /* 0x0041e80000100800 */
[----:B0-----:R4:W2:Y:S01]  /*13640*/  LDG.E.U16 R12, [R2.64] ;  /* 0x00000006020c7981 */ /* 0x0018a2000c1e1500 */
[----:B-----5:R-:W-:-:S03]  /*13650*/  IMAD.WIDE R6, R13, 0x2, R6 ;  /* 0x000000020d067825 */ /* 0x020fc600078e0206 */
[----:B---3--:R0:W-:Y:S01]  /*13660*/  STL [R1+0xa0], R5 ;  /* 0x0000a00501007387 */ /* 0x0081e20000100800 */
[----:B----4-:R-:W-:-:S04]  /*13670*/  IMAD.WIDE R2, R13, 0x2, R20 ;  /* 0x000000020d027825 */ /* 0x010fc800078e0214 */
[----:B0-----:R-:W-:Y:S02]  /*13680*/  IMAD.WIDE R4, R13, 0x2, R22 ;  /* 0x000000020d047825 */ /* 0x001fe400078e0216 */
[----:B------:R0:W3:Y:S04]  /*13690*/  LDG.E.U16 R13, [R6.64] ;  /* 0x00000006060d7981 */ /* 0x0000e8000c1e1500 */
[----:B------:R-:W1:Y:S04]  /*136a0*/  LDSM.16.MT88.4 R20, [R15+0x1e100] ;  /* 0x01e100000f14783b */ /* 0x000e680000004200 */
[----:B------:R-:W4:Y:S04]  /*136b0*/  LDG.E.U16 R2, [R2.64] ;  /* 0x0000000602027981 */ /* 0x000f28000c1e1500 */
[----:B--2---:R2:W-:Y:S04]  /*136c0*/  STL [R1+0x9c], R12 ;  /* 0x00009c0c01007387 */ /* 0x0045e80000100800 */
[----:B--2---:R0:W2:Y:S04]  /*136d0*/  LDG.E.U16 R12, [R4.64] ;  /* 0x00000006040c7981 */ /* 0x0040a8000c1e1500 */
[----:B0-----:R0:W5:Y:S04]  /*136e0*/  LDSM.16.MT88.4 R4, [R15+0x1e000] ;  /* 0x01e000000f04783b */ /* 0x0011680000004200 */
[----:B0-----:R-:W2:Y:S04]  /*136f0*/  LDL.LU R15, [R1+0x1208] ;  /* 0x00120800010f7983 */ /* 0x001ea80000300800 */
[----:B-1----:R0:W-:Y:S04]  /*13700*/  STL.64 [R1+0x11d8], R22 ;  /* 0x0011d81601007387 */ /* 0x0021e80000100a00 */
[----:B------:R-:W-:Y:S04]  /*13710*/  STL.64 [R1+0x11d0], R20 ;  /* 0x0011d01401007387 */ /* 0x000fe80000100a00 */
[----:B0-----:R-:W2:Y:S01]  /*13720*/  LDL.LU.64 R22, [R1+0x28] ;  /* 0x0000280001167983 */ /* 0x001ea20000300a00 */
[C---:B-----5:R-:W-:Y:S11]  /*13730*/  HMMA.16816.F32 R24, R4.reuse, R10, R24 ;  /* 0x0000000a0418723c */ /* 0x060ff60000001818 */
[----:B------:R-:W-:Y:S11]  /*13740*/  @!UPT UIADD3 URZ, URZ, URZ, URZ ;  /* 0x0000003f3f3ff290 */ /* 0x000ff6000fffe03f */
[----:B------:R-:W-:Y:S01]  /*13750*/  @!UPT UIADD3 URZ, URZ, URZ, URZ ;  /* 0x0000003f3f3ff290 */ /* 0x000fe2000fffe03f */
[----:B------:R-:W-:Y:S04]  /*13760*/  STL.64 [R1+0x10], R24 ;  /* 0x0000101801007387 */ /* 0x000fe80000100a00 */
[----:B------:R0:W-:Y:S04]  /*13770*/  STL.64 [R1+0x18], R26 ;  /* 0x0000181a01007387 */ /* 0x0001e80000100a00 */
[----:B0-----:R-:W2:Y:S04]  /*13780*/  LDL.LU.64 R26, [R1+0x1200] ;  /* 0x00120000011a7983 */ /* 0x001ea80000300a00 */
[----:B------:R-:W2:Y:S04]  /*13790*/  LDL.LU.64 R24, [R1+0x11f8] ;  /* 0x0011f80001187983 */ /* 0x000ea80000300a00 */
[----:B------:R-:W-:Y:S04]  /*137a0*/  STL.64 [R1+0x11e8], R10 ;  /* 0x0011e80a01007387 */ /* 0x000fe80000100a00 */
[----:B------:R0:W-:Y:S04]  /*137b0*/  STL.64 [R1+0x11e0], R8 ;  /* 0x0011e00801007387 */ /* 0x0001e80000100a00 */
[----:B0-----:R-:W5:Y:S04]  /*137c0*/  LDL.LU R8, [R1+0x70] ;  /* 0x0000700001087983 */ /* 0x001f680000300800 */
[----:B------:R-:W5:Y:S04]  /*137d0*/  LDL.LU R9, [R1+0x74] ;  /* 0x0000740001097983 */ /* 0x000f680000300800 */
[----:B------:R-:W5:Y:S04]  /*137e0*/  LDL.LU R10, [R1+0x78] ;  /* 0x00007800010a7983 */ /* 0x000f680000300800 */
[----:B------:R-:W5:Y:S01]  /*137f0*/  LDL.LU R11, [R1+0x7c] ;  /* 0x00007c00010b7983 */ /* 0x000f620000300800 */
[----:B--2---:R-:W-:Y:S11]  /*13800*/  HMMA.16816.F32 R24, R4, R14, R24 ;  /* 0x0000000e0418723c */ /* 0x004ff60000001818 */
[----:B------:R-:W-:Y:S11]  /*13810*/  @!UPT UIADD3 URZ, URZ, URZ, URZ ;  /* 0x0000003f3f3ff290 */ /* 0x000ff6000fffe03f */
[----:B------:R-:W-:Y:S01]  /*13820*/  @!UPT UIADD3 URZ, URZ, URZ, URZ ;  /* 0x0000003f3f3ff290 */ /* 0x000fe2000fffe03f */
[----:B------:R0:W-:Y:S04]  /*13830*/  STL.64 [R1], R24 ;  /* 0x0000001801007387 */ /* 0x0001e80000100a00 */
[----:B------:R1:W-:Y:S04]  /*13840*/  STL.64 [R1+0x8], R26 ;  /* 0x0000081a01007387 */ /* 0x0003e80000100a00 */
[----:B0-----:R-:W2:Y:S01]  /*13850*/  LDL.LU R24, [R1+0x80] ;  /* 0x0000800001187983 */ /* 0x001ea20000300800 */
[----:B------:R-:W-:-:S03]  /*13860*/  MOV R25, R18 ;  /* 0x0000001200197202 */ /* 0x000fc60000000f00 */
[----:B------:R-:W2:Y:S01]  /*13870*/  LDL.LU R18, [R1+0x11f4] ;  /* 0x0011f40001127983 */ /* 0x000ea20000300800 */
[----:B-1----:R-:W-:-:S03]  /*13880*/  MOV R26, R19 ;  /* 0x00000013001a7202 */ /* 0x002fc60000000f00 */
[----:B---3--:R-:W-:Y:S04]  /*13890*/  STL [R1+0x98], R13 ;  /* 0x0000980d01007387 */ /* 0x008fe80000100800 */
[----:B------:R0:W-:Y:S04]  /*138a0*/  STL [R1+0x94], R12 ;  /* 0x0000940c01007387 */ /* 0x0001e80000100800 */
[----:B------:R-:W2:Y:S04]  /*138b0*/  LDL.LU R19, [R1+0x11f0] ;  /* 0x0011f00001137983 */ /* 0x000ea80000300800 */
[----:B----4-:R-:W-:Y:S04]  /*138c0*/  STL [R1+0x90], R2 ;  /* 0x0000900201007387 */ /* 0x010fe80000100800 */
[----:B------:R-:W2:Y:S04]  /*138d0*/  LDL.LU R27, [R1+0x8c] ;  /* 0x00008c00011b7983 */ /* 0x000ea80000300800 */
[----:B------:R1:W-:Y:S04]  /*138e0*/  STL.64 [R1+0x11c8], R14 ;  /* 0x0011c80e01007387 */ /* 0x0003e80000100a00 */
[----:B0-----:R-:W3:Y:S04]  /*138f0*/  LDL.LU R12, [R1+0x60] ;  /* 0x00006000010c7983 */ /* 0x001ee80000300800 */
[----:B------:R-:W3:Y:S04]  /*13900*/  LDL.LU R13, [R1+0x64] ;  /* 0x00006400010d7983 */ /* 0x000ee80000300800 */
[----:B-1----:R-:W3:Y:S04]  /*13910*/  LDL.LU R14, [R1+0x68] ;  /* 0x00006800010e7983 */ /* 0x002ee80000300800 */
[----:B------:R-:W3:Y:S01]  /*13920*/  LDL.LU R15, [R1+0x6c] ;  /* 0x00006c00010f7983 */ /* 0x000ee20000300800 */
[----:B------:R-:W-:-:S02]  /*13930*/  MOV R3, R22 ;  /* 0x0000001600037202 */ /* 0x000fc40000000f00 */
[----:B------:R-:W-:Y:S01]  /*13940*/  MOV R2, R23 ;  /* 0x0000001700027202 */ /* 0x000fe20000000f00 */
[C---:B--2---:R-:W-:Y:S08]  /*13950*/  HMMA.16816.F32 R24, R4.reuse, R18, R24 ;  /* 0x000000120418723c */ /* 0x044ff00000001818 */
[----:B-----5:R-:W-:Y:S11]  /*13960*/  HMMA.16816.F32 R4, R4, R22, R8 ;  /* 0x000000160404723c */ /* 0x020ff60000001808 */
[----:B------:R-:W-:Y:S04]  /*13970*/  @!UPT UIADD3 URZ, URZ, URZ, URZ ;  /* 0x0000003f3f3ff290 */ /* 0x000fe8000fffe03f */
[----:B------:R0:W-:Y:S04]  /*13980*/  STL [R1+0x11a0], R24 ;  /* 0x0011a01801007387 */ /* 0x0001e80000100800 */
[----:B------:R1:W-:Y:S04]  /*13990*/  STL [R1+0x1190], R25 ;  /* 0x0011901901007387 */ /* 0x0003e80000100800 */
[----:B------:R2:W-:Y:S04]  /*139a0*/  STL.64 [R1+0x1188], R26 ;  /* 0x0011881a01007387 */ /* 0x0005e80000100a00 */
[----:B0-----:R-:W4:Y:S04]  /*139b0*/  LDL.LU R24, [R1+0x40] ;  /* 0x0000400001187983 */ /* 0x001f280000300800 */
[----:B-1----:R-:W4:Y:S04]  /*139c0*/  LDL.LU R25, [R1+0x44] ;  /* 0x0000440001197983 */ /* 0x002f280000300800 */
[----:B--2---:R-:W4:Y:S04]  /*139d0*/  LDL.LU R26, [R1+0x48] ;  /* 0x00004800011a7983 */ /* 0x004f280000300800 */
[----:B------:R-:W4:Y:S04]  /*139e0*/  LDL.LU R27, [R1+0x4c] ;  /* 0x00004c00011b7983 */ /* 0x000f280000300800 */
[----:B------:R-:W3:Y:S04]  /*139f0*/  LDL.LU.64 R10, [R1+0x11e8] ;  /* 0x0011e800010a7983 */ /* 0x000ee80000300a00 */
[----:B------:R-:W2:Y:S04]  /*13a00*/  LDL.LU.64 R8, [R1+0x11e0] ;  /* 0x0011e00001087983 */ /* 0x000ea80000300a00 */
[----:B------:R-:W3:Y:S04]  /*13a10*/  LDL.LU.64 R22, [R1+0x11d8] ;  /* 0x0011d80001167983 */ /* 0x000ee80000300a00 */
[----:B------:R-:W3:Y:S04]  /*13a20*/  LDL.LU.64 R20, [R1+0x11d0] ;  /* 0x0011d00001147983 */ /* 0x000ee80000300a00 */
[----:B------:R0:W-:Y:S04]  /*13a30*/  STL.64 [R1+0x11a8], R4 ;  /* 0x0011a80401007387 */ /* 0x0001e80000100a00 */
[----:B------:R2:W-:Y:S04]  /*13a40*/  STL.64 [R1+0x1198], R6 ;  /* 0x0011980601007387 */ /* 0x0005e80000100a00 */
[----:B0-----:R-:W5:Y:S01]  /*13a50*/  LDL.LU R4, [R1+0x50] ;  /* 0x0000500001047983 */ /* 0x001f620000300800 */
[----:B--2---:R-:W-:-:S02]  /*13a60*/  MOV R6, R9 ;  /* 0x0000000900067202 */ /* 0x004fc40000000f00 */
[----:B------:R-:W-:Y:S02]  /*13a70*/  MOV R7, R8 ;  /* 0x0000000800077202 */ /* 0x000fe40000000f00 */
[----:B---3--:R-:W-:Y:S01]  /*13a80*/  HMMA.16816.F32 R8, R20, R10, R12 ;  /* 0x0000000a1408723c */ /* 0x008fe2000000180c */
[----:B------:R-:W5:Y:S01]  /*13a90*/  LDL.LU.64 R14, [R1+0x11c8] ;  /* 0x0011c800010e7983 */ /* 0x000f620000300a00 */
[----:B------:R-:W-:Y:S11]  /*13aa0*/  IMAD.MOV.U32 R5, RZ, RZ, R29 ;  /* 0x000000ffff057224 */ /* 0x000ff600078e001d */
[----:B------:R-:W-:Y:S10]  /*13ab0*/  @!UPT UIADD3 URZ, URZ, URZ, URZ ;  /* 0x0000003f3f3ff290 */ /* 0x000ff4000fffe03f */
[----:B------:R0:W-:Y:S04]  /*13ac0*/  STL [R1+0x113c], R10 ;  /* 0x00113c0a01007387 */ /* 0x0001e80000100800 */
[----:B------:R1:W-:Y:S04]  /*13ad0*/  STL [R1+0x1138], R11 ;  /* 0x0011380b01007387 */ /* 0x0003e80000100800 */
[----:B------:R-:W-:Y:S01]  /*13ae0*/  STL.64 [R1+0x11b0], R8 ;  /* 0x0011b00801007387 */ /* 0x000fe20000100a00 */
[----:B0-----:R-:W-:Y:S02]  /*13af0*/  MOV R10, R3 ;  /* 0x00000003000a7202 */ /* 0x001fe40000000f00 */
[----:B-1----:R-:W-:-:S02]  /*13b00*/  MOV R11, R2 ;  /* 0x00000002000b7202 */ /* 0x002fc40000000f00 */
[----:B------:R-:W2:Y:S01]  /*13b10*/  LDL.64 R2, [R1+0x870] ;  /* 0x0008700001027983 */ /* 0x000ea20000100a00 */
[----:B-----5:R-:W-:Y:S11]  /*13b20*/  HMMA.16816.F32 R12, R20, R14, R4 ;  /* 0x0000000e140c723c */ /* 0x020ff60000001804 */
[----:B------:R-:W-:Y:S11]  /*13b30*/  @!UPT UIADD3 URZ, URZ, URZ, URZ ;  /* 0x0000003f3f3ff290 */ /* 0x000ff6000fffe03f */
[----:B------:R-:W-:Y:S01]  /*13b40*/  @!UPT UIADD3 URZ, URZ, URZ, URZ ;  /* 0x0000003f3f3ff290 */ /* 0x000fe2000fffe03f */
[----:B------:R0:W-:Y:S04]  /*13b50*/  STL [R1+0x1140], R14 ;  /* 0x0011400e01007387 */ /* 0x0001e80000100800 */
[----:B------:R1:W-:Y:S04]  /*13b60*/  STL [R1+0x11c0], R15 ;  /* 0x0011c00f01007387 */ /* 0x0003e80000100800 */
[----:B------:R3:W-:Y:S01]  /*13b70*/  STL.64 [R1+0x11b8], R12 ;  /* 0x0011b80c01007387 */ /* 0x0007e20000100a00 */
[----:B0-----:R-:W-:-:S03]  /*13b80*/  MOV R14, R16 ;  /* 0x00000010000e7202 */ /* 0x001fc60000000f00 */
[----:B------:R-:W5:Y:S01]  /*13b90*/  LDL.64 R4, [R1+0x868] ;  /* 0x0008680001047983 */ /* 0x000f620000100a00 */
[----:B-1----:R-:W-:Y:S02]  /*13ba0*/  MOV R15, R0 ;  /* 0x00000000000f7202 */ /* 0x002fe40000000f00 */
[----:B---3--:R-:W-:Y:S02]  /*13bb0*/  MOV R13, R17 ;  /* 0x00000011000d7202 */ /* 0x008fe40000000f00 */
[C---:B----4-:R-:W-:Y:S01]  /*13bc0*/  HMMA.16816.F32 R16, R20.reuse, R18, R24 ;  /* 0x000000121410723c */ /* 0x050fe20000001818 */
[----:B------:R-:W-:Y:S01]  /*13bd0*/  IMAD.MOV.U32 R12, RZ, RZ, R28 ;  /* 0x000000ffff0c7224 */ /* 0x000fe200078e001c */
[----:B------:R-:W0:Y:S04]  /*13be0*/  S2R R24, SR_TID.X ;  /* 0x0000000000187919 */ /* 0x000e280000002100 */
[----:B------:R-:W3:Y:S02]  /*13bf0*/  LDL.LU R27, [R1+0x4] ;  /* 0x00000400011b7983 */ /* 0x000ee40000300800 */
[----:B------:R-:W-:Y:S11]  /*13c00*/  HMMA.16816.F32 R20, R20, R10, R12 ;  /* 0x0000000a1414723c */ /* 0x000ff6000000180c */
[----:B------:R-:W-:Y:S04]  /*13c10*/  @!UPT UIADD3 URZ, URZ, URZ, URZ ;  /* 0x0000003f3f3ff290 */ /* 0x000fe8000fffe03f */
[----:B------:R1:W-:Y:S01]  /*13c20*/  STL [R1+0x1148], R18 ;  /* 0x0011481201007387 */ /* 0x0003e20000100800 */
[----:B0-----:R-:W-:-:S03]  /*13c30*/  LOP3.LUT R7, R24, 0xe0, RZ, 0xc0, !PT ;  /* 0x000000e018077812 */ /* 0x001fc600078ec0ff */
[----:B-1----:R-:W2:Y:S04]  /*13c40*/  LDL R18, [R1+0x3f0] ;  /* 0x0003f00001127983 */ /* 0x002ea80000100800 */
[----:B------:R0:W-:Y:S01]  /*13c50*/  STL [R1+0x1144], R19 ;  /* 0x0011441301007387 */ /* 0x0001e20000100800 */
[----:B------:R-:W-:-:S03]  /*13c60*/  SHF.R.U32.HI R11, RZ, 0x1, R7 ;  /* 0x00000001ff0b7819 */ /* 0x000fc60000011607 */
[----:B0-----:R-:W4:Y:S04]  /*13c70*/  LDL R19, [R1+0x928] ;  /* 0x0009280001137983 */ /* 0x001f280000100800 */
[----:B------:R-:W3:Y:S04]  /*13c80*/  LDL.LU R15, [R1+0x11c0] ;  /* 0x0011c000010f7983 */ /* 0x000ee80000300800 */
[----:B------:R-:W3:Y:S04]  /*13c90*/  LDL.LU.64 R12, [R1+0x11b8] ;  /* 0x0011b800010c7983 */ /* 0x000ee80000300a00 */
[----:B------:R-:W3:Y:S04]  /*13ca0*/  LDL.LU.64 R8, [R1+0x11b0] ;  /* 0x0011b00001087983 */ /* 0x000ee80000300a00 */
[----:B------:R-:W3:Y:S04]  /*13cb0*/  LDL.64 R28, [R1+0x768] ;  /* 0x00076800011c7983 */ /* 0x000ee80000100a00 */
[----:B------:R-:W4:Y:S04]  /*13cc0*/  LDL R25, [R1+0x930] ;  /* 0x0009300001197983 */ /* 0x000f280000100800 */
[----:B------:R-:W-:Y:S04]  /*13cd0*/  STL [R1+0x1180], R21 ;  /* 0x0011801501007387 */ /* 0x000fe80000100800 */
[----:B------:R-:W-:Y:S04]  /*13ce0*/  STL [R1+0x1150], R22 ;  /* 0x0011501601007387 */ /* 0x000fe80000100800 */
[----:B------:R0:W-:Y:S04]  /*13cf0*/  STL [R1+0x114c], R23 ;  /* 0x00114c1701007387 */ /* 0x0001e80000100800 */
[----:B------:R-:W4:Y:S04]  /*13d00*/  LDL.64 R6, [R1+0x760] ;  /* 0x0007600001067983 */ /* 0x000f280000100a00 */
[----:B0-----:R-:W4:Y:S01]  /*13d10*/  LDL R23, [R1+0x92c] ;  /* 0x00092c0001177983 */ /* 0x001f220000100800 */
[----:B------:R-:W-:-:S02]  /*13d20*/  LOP3.LUT R0, R24, 0x3, RZ, 0xc0, !PT ;  /* 0x0000000318007812 */ /* 0x000fc400078ec0ff */
[----:B------:R-:W-:Y:S01]  /*13d30*/  LOP3.LUT R26, R24, 0x1c, RZ, 0xc0, !PT ;  /* 0x0000001c181a7812 */ /* 0x000fe200078ec0ff */
[----:B------:R-:W4:Y:S01]  /*13d40*/  LDL.LU R21, [R1+0xc] ;  /* 0x00000c0001157983 */ /* 0x000f220000300800 */
[----:B--2---:R-:W-:-:S04]  /*13d50*/  IMAD.WIDE R2, R18, 0x2, R2 ;  /* 0x0000000212027825 */ /* 0x004fc800078e0202 */
[C---:B-----5:R-:W-:Y:S02]  /*13d60*/  IMAD.WIDE R4, R18.reuse, 0x2, R4 ;  /* 0x0000000212047825 */ /* 0x060fe400078e0204 */
[----:B------:R0:W2:Y:S04]  /*13d70*/  LDG.E.U16 R3, [R2.64] ;  /* 0x0000000602037981 */ /* 0x0000a8000c1e1500 */
[----:B------:R1:W5:Y:S01]  /*13d80*/  LDG.E.U16 R14, [R4.64] ;  /* 0x00000006040e7981 */ /* 0x000362000c1e1500 */
[----:B---3--:R-:W-:-:S03]  /*13d90*/  IMAD.WIDE R28, R18, 0x2, R28 ;  /* 0x00000002121c7825 */ /* 0x008fc600078e021c */
[----:B------:R-:W3:Y:S04]  /*13da0*/  S2R R24, SR_CTAID.X ;  /* 0x0000000000187919 */ /* 0x000ee80000002500 */
[----:B------:R4:W5:Y:S01]  /*13db0*/  LDG.E.U16 R22, [R28.64] ;  /* 0x000000061c167981 */ /* 0x000962000c1e1500 */
[----:B------:R-:W-:Y:S02]  /*13dc0*/  LEA.HI R11, R26, R11, RZ, 0x1e ;  /* 0x0000000b1a0b7211 */ /* 0x000fe400078ff0ff */
[----:B------:R-:W-:Y:S01]  /*13dd0*/  LEA R0, P0, R0, UR4, 0x1 ;  /* 0x0000000400007c11 */ /* 0x000fe2000f8008ff */
[----:B-1----:R-:W5:Y:S01]  /*13de0*/  LDL.LU.64 R4, [R1+0x11a8] ;  /* 0x0011a80001047983 */ /* 0x002f620000300a00 */
[----:B----4-:R-:W-:-:S06]  /*13df0*/  IMAD.WIDE R28, R18, 0x2, R6 ;  /* 0x00000002121c7825 */ /* 0x010fcc00078e0206 */
[----:B------:R-:W4:Y:S01]  /*13e00*/  LDG.E.U16 R29, [R28.64] ;  /* 0x000000061c1d7981 */ /* 0x000f22000c1e1500 */
[----:B---3--:R-:W-:Y:S02]  /*13e10*/  SHF.L.U32 R10, R24, 0x8, RZ ;  /* 0x00000008180a7819 */ /* 0x008fe400000006ff */
[----:B0-----:R-:W-:-:S03]  /*13e20*/  IADD3 R2, P1, R0, 0x9, RZ ;  /* 0x0000000900027810 */ /* 0x001fc60007f3e0ff */
[----:B------:R-:W-:Y:S01]  /*13e30*/  IMAD.IADD R10, R10, 0x1, R11 ;  /* 0x000000010a0a7824 */ /* 0x000fe200078e020b */
[----:B------:R-:W-:-:S04]  /*13e40*/  IADD3.X R11, RZ, UR5, RZ, P0, !PT ;  /* 0x00000005ff0b7c10 */ /* 0x000fc800087fe4ff */
[C---:B------:R-:W-:Y:S02]  /*13e50*/  ISETP.GT.U32.AND P4, PT, R2.reuse, R10, PT ;  /* 0x0000000a0200720c */ /* 0x040fe40003f84070 */
[----:B------:R-:W-:Y:S02]  /*13e60*/  IADD3.X R24, RZ, R11, RZ, P1, !PT ;  /* 0x0000000bff187210 */ /* 0x000fe40000ffe4ff */
[----:B------:R-:W-:Y:S02]  /*13e70*/  ISETP.GT.U32.AND P2, PT, R2, R25, PT ;  /* 0x000000190200720c */ /* 0x000fe40003f44070 */
[----:B------:R-:W-:Y:S02]  /*13e80*/  ISETP.GT.U32.AND.EX P4, PT, R24, RZ, PT, P4 ;  /* 0x000000ff1800720c */ /* 0x000fe40003f84140 */
[C---:B------:R-:W-:Y:S02]  /*13e90*/  ISETP.GT.U32.AND P5, PT, R2.reuse, R19, PT ;  /* 0x000000130200720c */ /* 0x040fe40003fa4070 */
[----:B------:R-:W-:-:S02]  /*13ea0*/  ISETP.GT.U32.AND P3, PT, R2, R23, PT ;  /* 0x000000170200720c */ /* 0x000fc40003f64070 */
[----:B------:R-:W-:-:S04]  /*13eb0*/  IADD3 R2, P0, R0, 0x10, RZ ;  /* 0x0000001000027810 */ /* 0x000fc80007f1e0ff */
[C---:B------:R-:W-:Y:S02]  /*13ec0*/  ISETP.GT.U32.AND P6, PT, R2.reuse, R10, PT ;  /* 0x0000000a0200720c */ /* 0x040fe40003fc4070 */
[----:B------:R-:W-:Y:S01]  /*13ed0*/  ISETP.GT.U32.AND P1, PT, R2, R25, PT ;  /* 0x000000190200720c */ /* 0x000fe20003f24070 */
[----:B--2---:R0:W-:Y:S04]  /*13ee0*/  STL [R1+0x3c], R3 ;  /* 0x00003c0301007387 */ /* 0x0041e80000100800 */
[----:B------:R-:W2:Y:S01]  /*13ef0*/  LDL.64 R6, [R1+0x748] ;  /* 0x0007480001067983 */ /* 0x000ea20000100a00 */
[----:B0-----:R-:W-:-:S03]  /*13f00*/  FMUL R3, R27, c[0x0][0x188] ;  /* 0x000062001b037a20 */ /* 0x001fc60000400000 */
[----:B------:R-:W3:Y:S04]  /*13f10*/  LDL.64 R26, [R1+0x740] ;  /* 0x00074000011a7983 */ /* 0x000ee80000100a00 */
[----:B-----5:R0:W-:Y:S02]  /*13f20*/  STL [R1+0x38], R14 ;  /* 0x0000380e01007387 */ /* 0x0201e40000100800 */
[----:B0-----:R-:W-:Y:S02]  /*13f30*/  FSEL R14, R3, -INF , !P4 ;  /* 0xff800000030e7808 */ /* 0x001fe40006000000 */
[----:B------:R0:W-:Y:S01]  /*13f40*/  STL [R1+0x34], R22 ;  /* 0x0000341601007387 */ /* 0x0001e20000100800 */
[----:B------:R-:W-:Y:S02]  /*13f50*/  ISETP.GT.U32.AND P4, PT, R2, R19, PT ;  /* 0x000000130200720c */ /* 0x000fe40003f84070 */
[----:B0-----:R-:W-:-:S02]  /*13f60*/  IADD3.X R22, RZ, R11, RZ, P0, !PT ;  /* 0x0000000bff167210 */ /* 0x001fc400007fe4ff */
[----:B------:R-:W-:Y:S02]  /*13f70*/  ISETP.GT.U32.AND P0, PT, R2, R23, PT ;  /* 0x000000170200720c */ /* 0x000fe40003f04070 */
[----:B------:R-:W5:Y:S04]  /*13f80*/  LDL.64 R2, [R1+0x750] ;  /* 0x0007500001027983 */ /* 0x000f680000100a00 */
[----:B------:R-:W-:Y:S04]  /*13f90*/  STL [R1+0x2c], R14 ;  /* 0x00002c0e01007387 */ /* 0x000fe80000100800 */
[----:B----4-:R0:W-:Y:S04]  /*13fa0*/  STL [R1+0x50], R29 ;  /* 0x0000501d01007387 */ /* 0x0101e80000100800 */
[----:B0-----:R-:W4:Y:S01]  /*13fb0*/  LDL.64 R28, [R1+0x758] ;  /* 0x00075800011c7983 */ /* 0x001f220000100a00 */
[----:B-----5:R-:W-:-:S06]  /*13fc0*/  IMAD.WIDE R2, R18, 0x2, R2 ;  /* 0x0000000212027825 */ /* 0x020fcc00078e0202 */
[----:B------:R0:W5:Y:S01]  /*13fd0*/  LDG.E.U16 R3, [R2.64] ;  /* 0x0000000602037981 */ /* 0x000162000c1e1500 */
[----:B----4-:R-:W-:-:S06]  /*13fe0*/  IMAD.WIDE R28, R18, 0x2, R28 ;  /* 0x00000002121c7825 */ /* 0x010fcc00078e021c */
[----:B------:R-:W4:Y:S01]  /*13ff0*/  LDG.E.U16 R29, [R28.64] ;  /* 0x000000061c1d7981 */ /* 0x000f22000c1e1500 */
[C---:B------:R-:W-:Y:S02]  /*14000*/  ISETP.GT.U32.AND.EX P2, PT, R24.reuse, RZ, PT, P2 ;  /* 0x000000ff1800720c */ /* 0x040fe40003f44120 */
[C---:B------:R-:W-:Y:S02]  /*14010*/  ISETP.GT.U32.AND.EX P5, PT, R24.reuse, RZ, PT, P5 ;  /* 0x000000ff1800720c */ /* 0x040fe40003fa4150 */
[----:B------:R-:W-:Y:S01]  /*14020*/  ISETP.GT.U32.AND.EX P3, PT, R24, RZ, PT, P3 ;  /* 0x000000ff1800720c */ /* 0x000fe20003f64130 */
[----:B0-----:R-:W-:Y:S01]  /*14030*/  FMUL R2, R21, c[0x0][0x188] ;  /* 0x0000620015027a20 */ /* 0x001fe20000400000 */
[----:B------:R-:W3:Y:S01]  /*14040*/  LDL.LU R24, [R1+0x11a0] ;  /* 0x0011a00001187983 */ /* 0x000ee20000300800 */
[----:B--2---:R-:W-:-:S03]  /*14050*/  IMAD.WIDE R6, R18, 0x2, R6 ;  /* 0x0000000212067825 */ /* 0x004fc600078e0206 */
[----:B----4-:R3:W-:Y:S02]  /*14060*/  STL [R1+0x48], R29 ;  /* 0x0000481d01007387 */ /* 0x0107e40000100800 */
[----:B---3--:R-:W-:Y:S02]  /*14070*/  IMAD.WIDE R28, R18, 0x2, R26 ;  /* 0x00000002121c7825 */ /* 0x008fe400078e021a */
[----:B------:R-:W2:Y:S04]  /*14080*/  LDL.64 R26, [R1+0x738] ;  /* 0x00073800011a7983 */ /* 0x000ea80000100a00 */
[----:B-----5:R0:W-:Y:S04]  /*14090*/  STL [R1+0x44], R3 ;  /* 0x0000440301007387 */ /* 0x0201e80000100800 */
[----:B------:R-:W3:Y:S01]  /*140a0*/  LDG.E.U16 R29, [R28.64] ;  /* 0x000000061c1d7981 */ /* 0x000ee2000c1e1500 */
[----:B0-----:R-:W-:Y:S01]  /*140b0*/  FMUL R3, R15, c[0x0][0x188] ;  /* 0x000062000f037a20 */ /* 0x001fe20000400000 */
[----:B------:R-:W-:-:S02]  /*140c0*/  FSEL R15, R2, -INF , !P2 ;  /* 0xff800000020f7808 */ /* 0x000fc40005000000 */
[----:B------:R-:W-:Y:S02]  /*140d0*/  IADD3 R2, P2, R0, 0x11, RZ ;  /* 0x0000001100027810 */ /* 0x000fe40007f5e0ff */
[----:B------:R-:W-:Y:S02]  /*140e0*/  FSEL R3, R3, -INF , !P3 ;  /* 0xff80000003037808 */ /* 0x000fe40005800000 */
[----:B------:R-:W-:Y:S02]  /*140f0*/  ISETP.GT.U32.AND P3, PT, R2, R25, PT ;  /* 0x000000190200720c */ /* 0x000fe40003f64070 */
[----:B------:R0:W4:Y:S01]  /*14100*/  LDG.E.U16 R25, [R6.64] ;  /* 0x0000000606197981 */ /* 0x000122000c1e1500 */
[----:B------:R-:W-:Y:S01]  /*14110*/  FMUL R24, R24, c[0x0][0x188] ;  /* 0x0000620018187a20 */ /* 0x000fe20000400000 */
[----:B------:R-:W-:Y:S01]  /*14120*/  ISETP.GT.U32.AND.EX P6, PT, R22, RZ, PT, P6 ;  /* 0x000000ff1600720c */ /* 0x000fe20003fc4160 */
[----:B------:R-:W-:-:S03]  /*14130*/  FMUL R13, R13, c[0x0][0x188] ;  /* 0x000062000d0d7a20 */ /* 0x000fc60000400000 */
[----:B------:R-:W-:Y:S01]  /*14140*/  FSEL R21, R24, -INF , !P6 ;  /* 0xff80000018157808 */ /* 0x000fe20007000000 */
[----:B------:R1:W-:Y:S01]  /*14150*/  STL [R1+0x4], R3 ;  /* 0x0000040301007387 */ /* 0x0003e20000100800 */
[----:B------:R-:W-:Y:S02]  /*14160*/  FSEL R13, R13, -INF , !P5 ;  /* 0xff8000000d0d7808 */ /* 0x000fe40006800000 */
[----:B------:R-:W-:Y:S02]  /*14170*/  IADD3.X R24, RZ, R11, RZ, P2, !PT ;  /* 0x0000000bff187210 */ /* 0x000fe400017fe4ff */
[C---:B------:R-:W-:Y:S02]  /*14180*/  ISETP.GT.U32.AND P5, PT, R2.reuse, R10, PT ;  /* 0x0000000a0200720c */ /* 0x040fe40003fa4070 */
[C---:B------:R-:W-:Y:S02]  /*14190*/  ISETP.GT.U32.AND P6, PT, R2.reuse, R19, PT ;  /* 0x000000130200720c */ /* 0x040fe40003fc4070 */
[----:B------:R-:W-:-:S02]  /*141a0*/  ISETP.GT.U32.AND P2, PT, R2, R23, PT ;  /* 0x000000170200720c */ /* 0x000fc40003f44070 */
[----:B-1----:R-:W5:Y:S04]  /*141b0*/  LDL.64 R2, [R1+0x728] ;  /* 0x0007280001027983 */ /* 0x002f680000100a00 */
[----:B------:R-:W-:Y:S04]  /*141c0*/  STL [R1+0x218], R21 ;  /* 0x0002181501007387 */ /* 0x000fe80000100800 */
[----:B0-----:R-:W5:Y:S04]  /*141d0*/  LDL.LU.64 R6, [R1+0x1198] ;  /* 0x0011980001067983 */ /* 0x001f680000300a00 */
[----:B----4-:R0:W-:Y:S04]  /*141e0*/  STL [R1+0x4c], R25 ;  /* 0x00004c1901007387 */ /* 0x0101e80000100800 */
[----:B0-----:R-:W4:Y:S04]  /*141f0*/  LDL.LU R25, [R1+0x1190] ;  /* 0x0011900001197983 */ /* 0x001f280000300800 */
[----:B---3--:R0:W-:Y:S04]  /*14200*/  STL [R1+0x40], R29 ;  /* 0x0000401d01007387 */ /* 0x0081e80000100800 */
[----:B0-----:R-:W3:Y:S01]  /*14210*/  LDL.64 R28, [R1+0x730] ;  /* 0x00073000011c7983 */ /* 0x001ee20000100a00 */
[----:B--2---:R-:W-:-:S04]  /*14220*/  IMAD.WIDE R26, R18, 0x2, R26 ;  /* 0x00000002121a7825 */ /* 0x004fc800078e021a */
[----:B-----5:R-:W-:-:S04]  /*14230*/  IMAD.WIDE R2, R18, 0x2, R2 ;  /* 0x0000000212027825 */ /* 0x020fc800078e0202 */
[----:B---3--:R-:W-:Y:S02]  /*14240*/  IMAD.WIDE R28, R18, 0x2, R28 ;  /* 0x00000002121c7825 */ /* 0x008fe400078e021c */
[----:B------:R0:W2:Y:S04]  /*14250*/  LDG.E.U16 R18, [R26.64] ;  /* 0x000000061a127981 */ /* 0x0000a8000c1e1500 */
[----:B0-----:R-:W3:Y:S01]  /*14260*/  LDL.LU.64 R26, [R1+0x1188] ;  /* 0x00118800011a7983 */ /* 0x001ee20000300a00 */
[----:B------:R-:W-:-:S03]  /*14270*/  ISETP.GT.U32.AND.EX P1, PT, R22, RZ, PT, P1 ;  /* 0x000000ff1600720c */ /* 0x000fc60003f24110 */
[----:B--2---:R0:W-:Y:S04]  /*14280*/  STL [R1+0x24], R18 ;  /* 0x0000241201007387 */ /* 0x0041e80000100800 */
[----:B0-----:R0:W2:Y:S04]  /*14290*/  LDG.E.U16 R18, [R28.64] ;  /* 0x000000061c127981 */ /* 0x0010a8000c1e1500 */
[----:B0-----:R0:W5:Y:S01]  /*142a0*/  LDG.E.U16 R28, [R2.64] ;  /* 0x00000006021c7981 */ /* 0x001162000c1e1500 */
[----:B---3--:R-:W-:Y:S01]  /*142b0*/  FMUL R26, R26, c[0x0][0x188] ;  /* 0x000062001a1a7a20 */ /* 0x008fe20000400000 */
[----:B------:R-:W-:Y:S01]  /*142c0*/  ISETP.GT.U32.AND.EX P4, PT, R22, RZ, PT, P4 ;  /* 0x000000ff1600720c */ /* 0x000fe20003f84140 */
[----:B------:R-:W-:Y:S01]  /*142d0*/  FMUL R16, R16, c[0x0][0x188] ;  /* 0x0000620010107a20 */ /* 0x000fe20000400000 */
[----:B------:R-:W3:Y:S02]  /*142e0*/  LDL R29, [R1+0x930] ;  /* 0x00093000011d7983 */ /* 0x000ee40000100800 */
[----:B0-----:R-:W-:Y:S01]  /*142f0*/  FSEL R3, R26, -INF , !P1 ;  /* 0xff8000001a037808 */ /* 0x001fe20004800000 */
[----:B----4-:R-:W-:-:S04]  /*14300*/  FMUL R25, R25, c[0x0][0x188] ;  /* 0x0000620019197a20 */ /* 0x010fc80000400000 */
[----:B------:R0:W-:Y:S01]  /*14310*/  STL [R1+0x1d8], R3 ;  /* 0x0001d80301007387 */ /* 0x0001e20000100800 */
[----:B------:R-:W-:Y:S01]  /*14320*/  ISETP.GT.U32.AND.EX P5, PT, R24, RZ, PT, P5 ;  /* 0x000000ff1800720c */ /* 0x000fe20003fa4150 */
[----:B------:R-:W-:Y:S01]  /*14330*/  FMUL R27, R27, c[0x0][0x188] ;  /* 0x000062001b1b7a20 */ /* 0x000fe20000400000 */
[----:B0-----:R-:W-:Y:S02]  /*14340*/  FSEL R3, R16, -INF , !P4 ;  /* 0xff80000010037808 */ /* 0x001fe40006000000 */
[----:B------:R-:W4:Y:S01]  /*14350*/  LDL.LU R16, [R1+0x8] ;  /* 0x0000080001107983 */ /* 0x000f220000300800 */
[----:B------:R-:W-:-:S03]  /*14360*/  ISETP.GT.U32.AND.EX P3, PT, R24, RZ, PT, P3 ;  /* 0x000000ff1800720c */ /* 0x000fc60003f64130 */
[----:B------:R0:W-:Y:S02]  /*14370*/  STL [R1+0x21c], R3 ;  /* 0x00021c0301007387 */ /* 0x0001e40000100800 */
[----:B0-----:R-:W-:Y:S01]  /*14380*/  FSEL R3, R27, -INF , !P3 ;  /* 0xff8000001b037808 */ /* 0x001fe20005800000 */
[----:B------:R-:W-:Y:S01]  /*14390*/  FMUL R17, R17, c[0x0][0x188] ;  /* 0x0000620011117a20 */ /* 0x000fe20000400000 */
[----:B------:R-:W-:Y:S01]  /*143a0*/  ISETP.GT.U32.AND.EX P6, PT, R24, RZ, PT, P6 ;  /* 0x000000ff1800720c */ /* 0x000fe20003fc4160 */
[----:B------:R-:W-:Y:S02]  /*143b0*/  FMUL R4, R4, c[0x0][0x188] ;  /* 0x0000620004047a20 */ /* 0x000fe40000400000 */
[----:B------:R-:W-:Y:S02]  /*143c0*/  FMUL R6, R6, c[0x0][0x188] ;  /* 0x0000620006067a20 */ /* 0x000fe40000400000 */
[----:B------:R-:W-:Y:S02]  /*143d0*/  FMUL R20, R20, c[0x0][0x188] ;  /* 0x0000620014147a20 */ /* 0x000fe40000400000 */
[----:B------:R-:W-:Y:S01]  /*143e0*/  FMUL R8, R8, c[0x0][0x188] ;  /* 0x0000620008087a20 */ /* 0x000fe20000400000 */
[----:B------:R-:W-:Y:S06]  /*143f0*/  BAR.SYNC.DEFER_BLOCKING 0x0 ;  /* 0x0000000000007b1d */ /* 0x000fec0000010000 */
[----:B--2---:R0:W-:Y:S02]  /*14400*/  STL [R1+0x20], R18 ;  /* 0x0000201201007387 */ /* 0x0041e40000100800 */
[----:B0-----:R-:W-:-:S05]  /*14410*/  FSEL R18, R25, -INF , !P5 ;  /* 0xff80000019127808 */ /* 0x001fca0006800000 */
[----:B------:R-:W-:Y:S04]  /*14420*/  STL [R1+0x1d0], R18 ;  /* 0x0001d01201007387 */ /* 0x000fe80000100800 */
[----:B------:R-:W2:Y:S04]  /*14430*/  LDL.LU R27, [R1] ;  /* 0x00000000011b7983 */ /* 0x000ea80000300800 */
[----:B------:R-:W2:Y:S04]  /*14440*/  LDL.LU R25, [R1+0x10] ;  /* 0x0000100001197983 */ /* 0x000ea80000300800 */
[----:B------:R-:W-:Y:S04]  /*14450*/  STL [R1+0x1dc], R3 ;  /* 0x0001dc0301007387 */ /* 0x000fe80000100800 */
[----:B------:R-:W2:Y:S04]  /*14460*/  LDL.LU R26, [R1+0x14] ;  /* 0x00001400011a7983 */ /* 0x000ea80000300800 */
[----:B-----5:R0:W-:Y:S04]  /*14470*/  STL [R1+0xc], R28 ;  /* 0x00000c1c01007387 */ /* 0x0201e80000100800 */
[----:B0-----:R-:W5:Y:S04]  /*14480*/  LDL.LU R28, [R1+0x18] ;  /* 0x00001800011c7983 */ /* 0x001f680000300800 */
[----:B------:R-:W5:Y:S01]  /*14490*/  LDL.LU R18, [R1+0x1c] ;  /* 0x00001c0001127983 */ /* 0x000f620000300800 */
[----:B------:R-:W-:-:S04]  /*144a0*/  IADD3 R2, P1, R0, 0x18, RZ ;  /* 0x0000001800027810 */ /* 0x000fc80007f3e0ff */
[C---:B------:R-:W-:Y:S01]  /*144b0*/  ISETP.GT.U32.AND P4, PT, R2.reuse, R10, PT ;  /* 0x0000000a0200720c */ /* 0x040fe20003f84070 */
[----:B------:R-:W-:Y:S01]  /*144c0*/  IMAD.X R3, RZ, RZ, R11, P1 ;  /* 0x000000ffff037224 */ /* 0x000fe200008e060b */
[C---:B---3--:R-:W-:Y:S02]  /*144d0*/  ISETP.GT.U32.AND P5, PT, R2.reuse, R29, PT ;  /* 0x0000001d0200720c */ /* 0x048fe40003fa4070 */
[----:B------:R-:W-:Y:S02]  /*144e0*/  ISETP.GT.U32.AND P3, PT, R2, R19, PT ;  /* 0x000000130200720c */ /* 0x000fe40003f64070 */
[----:B------:R-:W-:Y:S02]  /*144f0*/  ISETP.GT.U32.AND.EX P4, PT, R3, RZ, PT, P4 ;  /* 0x000000ff0300720c */ /* 0x000fe40003f84140 */
[----:B------:R-:W-:Y:S02]  /*14500*/  FSEL R17, R17, -INF , !P6 ;  /* 0xff80000011117808 */ /* 0x000fe40007000000 */
[----:B------:R-:W-:-:S02]  /*14510*/  FSEL R4, R4, -INF , !P4 ;  /* 0xff80000004047808 */ /* 0x000fc40006000000 */
[C---:B------:R-:W-:Y:S02]  /*14520*/  ISETP.GT.U32.AND.EX P5, PT, R3.reuse, RZ, PT, P5 ;  /* 0x000000ff0300720c */ /* 0x040fe40003fa4150 */
[----:B------:R-:W-:Y:S01]  /*14530*/  ISETP.GT.U32.AND.EX P3, PT, R3, RZ, PT, P3 ;  /* 0x000000ff0300720c */ /* 0x000fe20003f64130 */
[----:B------:R-:W-:Y:S01]  /*14540*/  STL [R1+0x210], R17 ;  /* 0x0002101101007387 */ /* 0x000fe20000100800 */
[----:B------:R-:W-:Y:S02]  /*14550*/  ISETP.GT.U32.AND P1, PT, R2, R23, PT ;  /* 0x000000170200720c */ /* 0x000fe40003f24070 */
[----:B------:R-:W-:Y:S01]  /*14560*/  IADD3 R2, P6, R0, 0x8, RZ ;  /* 0x0000000800027810 */ /* 0x000fe20007fde0ff */
[----:B------:R0:W-:Y:S01]  /*14570*/  STL [R1+0x1ac], R4 ;  /* 0x0001ac0401007387 */ /* 0x0001e20000100800 */
[----:B------:R-:W-:Y:S02]  /*14580*/  FSEL R6, R6, -INF , !P5 ;  /* 0xff80000006067808 */ /* 0x000fe40006800000 */
[----:B------:R-:W-:-:S02]  /*14590*/  ISETP.GT.U32.AND P4, PT, R2, R10, PT ;  /* 0x0000000a0200720c */ /* 0x000fc40003f84070 */
[----:B------:R-:W-:Y:S01]  /*145a0*/  ISETP.GT.U32.AND P5, PT, R2, R19, PT ;  /* 0x000000130200720c */ /* 0x000fe20003fa4070 */
[----:B------:R-:W-:Y:S01]  /*145b0*/  STL [R1+0x1d4], R6 ;  /* 0x0001d40601007387 */ /* 0x000fe20000100800 */
[----:B0-----:R-:W-:Y:S02]  /*145c0*/  FSEL R4, R20, -INF , !P3 ;  /* 0xff80000014047808 */ /* 0x001fe40005800000 */
[----:B------:R-:W-:Y:S02]  /*145d0*/  ISETP.GT.U32.AND P3, PT, R2, R23, PT ;  /* 0x000000170200720c */ /* 0x000fe40003f64070 */
[----:B------:R-:W-:Y:S01]  /*145e0*/  IADD3.X R2, RZ, R11, RZ, P6, !PT ;  /* 0x0000000bff027210 */ /* 0x000fe200037fe4ff */
[----:B------:R2:W-:Y:S01]  /*145f0*/  STL [R1+0x214], R4 ;  /* 0x0002140401007387 */ /* 0x0005e20000100800 */
[----:B----4-:R-:W-:Y:S02]  /*14600*/  FMUL R17, R16, c[0x0][0x188] ;  /* 0x0000620010117a20 */ /* 0x010fe40000400000 */
[----:B------:R-:W-:Y:S01]  /*14610*/  ISETP.GT.U32.AND.EX P4, PT, R2, RZ, PT, P4 ;  /* 0x000000ff0200720c */ /* 0x000fe20003f84140 */
[----:B------:R-:W-:Y:S01]  /*14620*/  FMUL R16, R12, c[0x0][0x188] ;  /* 0x000062000c107a20 */ /* 0x000fe20000400000 */
[----:B------:R-:W-:-:S04]  /*14630*/  ISETP.GT.U32.AND P6, PT, R0, R10, PT ;  /* 0x0000000a0000720c */ /* 0x000fc80003fc4070 */
[----:B------:R-:W-:Y:S02]  /*14640*/  ISETP.GT.U32.AND.EX P6, PT, R11, RZ, PT, P6 ;  /* 0x000000ff0b00720c */ /* 0x000fe40003fc4160 */
[----:B------:R-:W-:-:S04]  /*14650*/  ISETP.GT.U32.AND.EX P5, PT, R2, RZ, PT, P5 ;  /* 0x000000ff0200720c */ /* 0x000fc80003fa4150 */
[----:B------:R-:W-:Y:S02]  /*14660*/  FSEL R16, R16, -INF , !P5 ;  /* 0xff80000010107808 */ /* 0x000fe40006800000 */
[----:B------:R-:W-:-:S04]  /*14670*/  ISETP.GT.U32.AND P5, PT, R0, R29, PT ;  /* 0x0000001d0000720c */ /* 0x000fc80003fa4070 */
[----:B------:R-:W-:Y:S01]  /*14680*/  ISETP.GT.U32.AND.EX P5, PT, R11, RZ, PT, P5 ;  /* 0x000000ff0b00720c */ /* 0x000fe20003fa4150 */
[----:B--2---:R-:W-:-:S05]  /*14690*/  FMUL R4, R27, c[0x0][0x188] ;  /* 0x000062001b047a20 */ /* 0x004fca0000400000 */
[----:B------:R-:W-:Y:S02]  /*146a0*/  FSEL R12, R4, -INF , !P4 ;  /* 0xff800000040c7808 */ /* 0x000fe40006000000 */
[----:B------:R-:W-:Y:S01]  /*146b0*/  ISETP.GE.U32.AND P4, PT, R0, R10, PT ;  /* 0x0000000a0000720c */ /* 0x000fe20003f86070 */
[----:B------:R-:W-:-:S03]  /*146c0*/  FMUL R6, R25, c[0x0][0x188] ;  /* 0x0000620019067a20 */ /* 0x000fc60000400000 */
[----:B------:R-:W-:Y:S01]  /*146d0*/  ISETP.GE.U32.AND.EX P4, PT, R11, RZ, PT, P4 ;  /* 0x000000ff0b00720c */ /* 0x000fe20003f86140 */
[----:B------:R-:W-:Y:S01]  /*146e0*/  FMUL R20, R26, c[0x0][0x188] ;  /* 0x000062001a147a20 */ /* 0x000fe20000400000 */
[----:B------:R-:W-:Y:S01]  /*146f0*/  FSEL R6, R6, -INF , !P6 ;  /* 0xff80000006067808 */ /* 0x000fe20007000000 */
[----:B------:R-:W-:-:S03]  /*14700*/  FMUL R27, R9, c[0x0][0x188] ;  /* 0x00006200091b7a20 */ /* 0x000fc60000400000 */
[----:B------:R-:W-:Y:S01]  /*14710*/  FSEL R20, R20, -INF , !P4 ;  /* 0xff80000014147808 */ /* 0x000fe20006000000 */
[----:B------:R0:W-:Y:S03]  /*14720*/  STL [R1+0x1158], R6 ;  /* 0x0011580601007387 */ /* 0x0001e60000100800 */
[----:B------:R-:W-:Y:S02]  /*14730*/  FMNMX R9, R6, R20, !PT ;  /* 0x0000001406097209 */ /* 0x000fe40007800000 */
[----:B0-----:R-:W2:Y:S04]  /*14740*/  LDL R6, [R1+0x1d0] ;  /* 0x0001d00001067983 */ /* 0x001ea80000100800 */
[----:B------:R0:W-:Y:S04]  /*14750*/  STL [R1+0x1154], R20 ;  /* 0x0011541401007387 */ /* 0x0001e80000100800 */
[----:B0-----:R-:W3:Y:S01]  /*14760*/  LDL R20, [R1+0x1ac] ;  /* 0x0001ac0001147983 */ /* 0x001ee20000100800 */
[----:B-----5:R-:W-:Y:S01]  /*14770*/  FMUL R25, R28, c[0x0][0x188] ;  /* 0x000062001c197a20 */ /* 0x020fe20000400000 */
[----:B------:R-:W-:-:S02]  /*14780*/  FSEL R4, R17, -INF , !P6 ;  /* 0xff80000011047808 */ /* 0x000fc40007000000 */
[C---:B------:R-:W-:Y:S02]  /*14790*/  ISETP.GE.U32.AND P6, PT, R0.reuse, R29, PT ;  /* 0x0000001d0000720c */ /* 0x040fe40003fc6070 */
[CC--:B------:R-:W-:Y:S02]  /*147a0*/  ISETP.GT.U32.AND P4, PT, R0.reuse, R19.reuse, PT ;  /* 0x000000130000720c */ /* 0x0c0fe40003f84070 */
[----:B------:R-:W-:Y:S02]  /*147b0*/  FSEL R25, R25, -INF , !P5 ;  /* 0xff80000019197808 */ /* 0x000fe40006800000 */
[----:B------:R-:W-:Y:S01]  /*147c0*/  ISETP.GE.U32.AND P5, PT, R0, R19, PT ;  /* 0x000000130000720c */ /* 0x000fe20003fa6070 */
[----:B------:R-:W-:Y:S01]  /*147d0*/  FMUL R17, R18, c[0x0][0x188] ;  /* 0x0000620012117a20 */ /* 0x000fe20000400000 */
[C---:B------:R-:W-:Y:S02]  /*147e0*/  ISETP.GE.U32.AND.EX P6, PT, R11.reuse, RZ, PT, P6 ;  /* 0x000000ff0b00720c */ /* 0x040fe40003fc6160 */
[----:B------:R-:W-:-:S02]  /*147f0*/  ISETP.GT.U32.AND.EX P4, PT, R11, RZ, PT, P4 ;  /* 0x000000ff0b00720c */ /* 0x000fc40003f84140 */
[----:B------:R-:W-:Y:S02]  /*14800*/  ISETP.GE.U32.AND.EX P5, PT, R11, RZ, PT, P5 ;  /* 0x000000ff0b00720c */ /* 0x000fe40003fa6150 */
[----:B------:R-:W-:Y:S02]  /*14810*/  FSEL R17, R17, -INF , !P6 ;  /* 0xff80000011117808 */ /* 0x000fe40007000000 */
[----:B------:R-:W-:Y:S02]  /*14820*/  FSEL R8, R8, -INF , !P4 ;  /* 0xff80000008087808 */ /* 0x000fe40006000000 */
[----:B------:R-:W-:Y:S02]  /*14830*/  FMNMX R26, R12, R9, !PT ;  /* 0x000000090c1a7209 */ /* 0x000fe40007800000 */
[CC--:B------:R-:W-:Y:S02]  /*14840*/  ISETP.GT.U32.AND P6, PT, R0.reuse, R23.reuse, PT ;  /* 0x000000170000720c */ /* 0x0c0fe40003fc4070 */
[----:B------:R-:W-:-:S02]  /*14850*/  ISETP.GE.U32.AND P4, PT, R0, R23, PT ;  /* 0x000000170000720c */ /* 0x000fc40003f86070 */
[----:B------:R-:W-:Y:S02]  /*14860*/  FSEL R9, R27, -INF , !P5 ;  /* 0xff8000001b097808 */ /* 0x000fe40006800000 */
[----:B------:R-:W-:Y:S01]  /*14870*/  IADD3 R0, P5, R0, 0x19, RZ ;  /* 0x0000001900007810 */ /* 0x000fe20007fbe0ff */
[----:B------:R-:W-:Y:S01]  /*14880*/  STL [R1+0x115c], R12 ;  /* 0x00115c0c01007387 */ /* 0x000fe20000100800 */
[----:B------:R-:W-:Y:S02]  /*14890*/  FMNMX R26, R14, R26, !PT ;  /* 0x0000001a0e1a7209 */ /* 0x000fe40007800000 */
[C---:B------:R-:W-:Y:S01]  /*148a0*/  ISETP.GT.U32.AND.EX P6, PT, R11.reuse, RZ, PT, P6 ;  /* 0x000000ff0b00720c */ /* 0x040fe20003fc4160 */
[----:B------:R-:W4:Y:S01]  /*148b0*/  LDL.LU R18, [R1+0xcc] ;  /* 0x0000cc0001127983 */ /* 0x000f220000300800 */
[----:B------:R-:W-:Y:S02]  /*148c0*/  ISETP.GE.U32.AND.EX P4, PT, R11, RZ, PT, P4 ;  /* 0x000000ff0b00720c */ /* 0x000fe40003f86140 */
[----:B------:R-:W-:Y:S01]  /*148d0*/  IADD3.X R27, RZ, R11, RZ, P5, !PT ;  /* 0x0000000bff1b7210 */ /* 0x000fe20002ffe4ff */
[----:B------:R-:W5:Y:S01]  /*148e0*/  LDL.LU R14, [R1+0xc4] ;  /* 0x0000c400010e7983 */ /* 0x000f620000300800 */
[----:B------:R-:W-:-:S02]  /*148f0*/  ISETP.GT.U32.AND P5, PT, R0, R10, PT ;  /* 0x0000000a0000720c */ /* 0x000fc40003fa4070 */
[----:B------:R-:W-:Y:S01]  /*14900*/  FMNMX R26, R21, R26, !PT ;  /* 0x0000001a151a7209 */ /* 0x000fe20007800000 */
[----:B------:R-:W4:Y:S04]  /*14910*/  LDL.LU R11, [R1+0xbc] ;  /* 0x0000bc00010b7983 */ /* 0x000f280000300800 */
[----:B------:R-:W4:Y:S04]  /*14920*/  LDL.LU R10, [R1+0xb4] ;  /* 0x0000b400010a7983 */ /* 0x000f280000300800 */
[----:B------:R-:W4:Y:S01]  /*14930*/  LDL.LU R21, [R1+0x1180] ;  /* 0x0011800001157983 */ /* 0x000f220000300800 */
[----:B------:R-:W-:Y:S01]  /*14940*/  FMUL R28, R5, c[0x0][0x188] ;  /* 0x00006200051c7a20 */ /* 0x000fe20000400000 */
[----:B------:R-:W-:-:S02]  /*14950*/  ISETP.GT.U32.AND.EX P5, PT, R27, RZ, PT, P5 ;  /* 0x000000ff1b00720c */ /* 0x000fc40003fa4150 */
[----:B------:R-:W-:Y:S02]  /*14960*/  ISETP.GT.U32.AND.EX P0, PT, R22, RZ, PT, P0 ;  /* 0x000000ff1600720c */ /* 0x000fe40003f04100 */
[----:B------:R-:W0:Y:S01]  /*14970*/  S2R R22, SR_TID.X ;  /* 0x0000000000167919 */ /* 0x000e220000002100 */
[----:B------:R-:W-:Y:S02]  /*14980*/  ISETP.GT.U32.AND.EX P2, PT, R24, RZ, PT, P2 ;  /* 0x000000ff1800720c */ /* 0x000fe40003f44120 */
[----:B0-----:R-:W-:Y:S02]  /*14990*/  SHF.R.U32.HI R24, RZ, 0x2, R22 ;  /* 0x00000002ff187819 */ /* 0x001fe40000011616 */
[----:B--2---:R-:W-:Y:S02]  /*149a0*/  FMNMX R5, R6, R26, !PT ;  /* 0x0000001a06057209 */ /* 0x004fe40007800000 */
[----:B------:R-:W-:Y:S02]  /*149b0*/  FSEL R6, R28, -INF , !P5 ;  /* 0xff8000001c067808 */ /* 0x000fe40006800000 */
[----:B------:R-:W-:Y:S01]  /*149c0*/  ISETP.GT.U32.AND P5, PT, R0, R29, PT ;  /* 0x0000001d0000720c */ /* 0x000fe20003fa4070 */
[----:B------:R-:W-:-:S03]  /*149d0*/  FMUL R26, R7, c[0x0][0x188] ;  /* 0x00006200071a7a20 */ /* 0x000fc60000400000 */
[----:B------:R-:W-:Y:S01]  /*149e0*/  ISETP.GT.U32.AND.EX P5, PT, R27, RZ, PT, P5 ;  /* 0x000000ff1b00720c */ /* 0x000fe20003fa4150 */
[----:B------:R0:W-:Y:S01]  /*149f0*/  STL [R1+0x1a0], R6 ;  /* 0x0001a00601007387 */ /* 0x0001e20000100800 */
[----:B---3--:R-:W-:-:S04]  /*14a00*/  FMNMX R5, R20, R5, !PT ;  /* 0x0000000514057209 */ /* 0x008fc80007800000 */
[----:B------:R-:W-:Y:S02]  /*14a10*/  FMNMX R5, R6, R5, !PT ;  /* 0x0000000506057209 */ /* 0x000fe40007800000 */
[----:B0-----:R-:W-:Y:S02]  /*14a20*/  FSEL R6, R26, -INF , !P5 ;  /* 0xff8000001a067808 */ /* 0x001fe40006800000 */
[----:B------:R-:W-:Y:S02]  /*14a30*/  ISETP.GT.U32.AND P5, PT, R0, R19, PT ;  /* 0x000000130000720c */ /* 0x000fe40003fa4070 */
[----:B------:R-:W0:Y:S02]  /*14a40*/  S2R R19, SR_TID.X ;  /* 0x0000000000137919 */ /* 0x000e240000002100 */
[----:B------:R-:W-:Y:S02]  /*14a50*/  ISETP.GT.U32.AND.EX P5, PT, R27, RZ, PT, P5 ;  /* 0x000000ff1b00720c */ /* 0x000fe40003fa4150 */
[----:B------:R-:W-:Y:S01]  /*14a60*/  STL [R1+0x1a4], R6 ;  /* 0x0001a40601007387 */ /* 0x000fe20000100800 */
[----:B0-----:R-:W-:-:S04]  /*14a70*/  LOP3.LUT R19, R19, 0xff, RZ, 0xc0, !PT ;  /* 0x000000ff13137812 */ /* 0x001fc800078ec0ff */
[----:B------:R-:W-:-:S04]  /*14a80*/  SHF.L.U32 R19, R19, 0x1, RZ ;  /* 0x0000000113137819 */ /* 0x000fc800000006ff */
[----:B------:R-:W-:Y:S01]  /*14a90*/  LOP3.LUT R24, R19, 0x30, R24, 0x78, !PT ;  /* 0x0000003013187812 */ /* 0x000fe200078e7818 */
[----:B----4-:R-:W-:-:S04]  /*14aa0*/  FMUL R21, R21, c[0x0][0x188] ;  /* 0x0000620015157a20 */ /* 0x010fc80000400000 */
[----:B------:R-:W-:Y:S01]  /*14ab0*/  STS.U16 [R24+0x20000], R18 ;  /* 0x0200001218007388 */ /* 0x000fe20000000400 */
[----:B------:R-:W-:-:S03]  /*14ac0*/  FSEL R21, R21, -INF , !P5 ;  /* 0xff80000015157808 */ /* 0x000fc60006800000 */
[----:B-----5:R-:W-:Y:S04]  /*14ad0*/  STS.U16 [R24+0x20200], R14 ;  /* 0x0202000e18007388 */ /* 0x020fe80000000400 */
[----:B------:R-:W-:Y:S04]  /*14ae0*/  STL [R1+0x1a8], R21 ;  /* 0x0001a81501007387 */ /* 0x000fe80000100800 */
[----:B------:R-:W-:Y:S04]  /*14af0*/  STL [R1+0x116c], R21 ;  /* 0x00116c1501007387 */ /* 0x000fe80000100800 */
[----:B------:R-:W-:Y:S04]  /*14b00*/  STS.U16 [R24+0x20400], R11 ;  /* 0x0204000b18007388 */ /* 0x000fe80000000400 */
[----:B------:R-:W-:Y:S04]  /*14b10*/  STS.U16 [R24+0x20600], R10 ;  /* 0x0206000a18007388 */ /* 0x000fe80000000400 */
[----:B------:R0:W-:Y:S04]  /*14b20*/  STL [R1+0x1170], R24 ;  /* 0x0011701801007387 */ /* 0x0001e80000100800 */
[----:B0-----:R-:W2:Y:S04]  /*14b30*/  LDL R24, [R1+0x210] ;  /* 0x0002100001187983 */ /* 0x001ea80000100800 */
[----:B--2---:R0:W-:Y:S04]  /*14b40*/  STL [R1+0x1174], R24 ;  /* 0x0011741801007387 */ /* 0x0041e80000100800 */
[----:B0-----:R-:W2:Y:S04]  /*14b50*/  LDL R24, [R1+0x1dc] ;  /* 0x0001dc0001187983 */ /* 0x001ea80000100800 */
[----:B--2---:R0:W-:Y:S04]  /*14b60*/  STL [R1+0x1178], R24 ;  /* 0x0011781801007387 */ /* 0x0041e80000100800 */
[----:B0-----:R-:W2:Y:S04]  /*14b70*/  LDL R24, [R1+0x21c] ;  /* 0x00021c0001187983 */ /* 0x001ea80000100800 */
[----:B--2---:R0:W-:Y:S04]  /*14b80*/  STL [R1+0x117c], R24 ;  /* 0x00117c1801007387 */ /* 0x0041e80000100800 */
[----:B------:R-:W2:Y:S04]  /*14b90*/  LDL R21, [R1+0x1d4] ;  /* 0x0001d40001157983 */ /* 0x000ea80000100800 */
[----:B0-----:R-:W3:Y:S04]  /*14ba0*/  LDL R24, [R1+0x1d8] ;  /* 0x0001d80001187983 */ /* 0x001ee80000100800 */
[----:B------:R-:W4:Y:S04]  /*14bb0*/  LDL.LU R12, [R1+0xd4] ;  /* 0x0000d400010c7983 */ /* 0x000f280000300800 */
[----:B----4-:R0:W-:Y:S04]  /*14bc0*/  STL [R1+0x1160], R12 ;  /* 0x0011600c01007387 */ /* 0x0101e80000100800 */
[----:B0-----:R-:W4:Y:S04]  /*14bd0*/  LDL.LU R12, [R1+0xd8] ;  /* 0x0000d800010c7983 */ /* 0x001f280000300800 */
[----:B------:R-:W0:Y:S04]  /*14be0*/  SHFL.BFLY PT, R7, R5, 0x2, 0x1f ;  /* 0x0c401f0005077f89 */ /* 0x000e2800000e0000 */
[----:B----4-:R1:W-:Y:S04]  /*14bf0*/  STL [R1+0x1164], R12 ;  /* 0x0011640c01007387 */ /* 0x0103e80000100800 */
[----:B-1----:R-:W4:Y:S01]  /*14c00*/  LDL.LU R12, [R1+0xdc] ;  /* 0x0000dc00010c7983 */ /* 0x002f220000300800 */
[----:B------:R-:W-:-:S02]  /*14c10*/  ISETP.GT.U32.AND.EX P3, PT, R2, RZ, PT, P3 ;  /* 0x000000ff0200720c */ /* 0x000fc40003f64130 */
[----:B------:R-:W-:Y:S02]  /*14c20*/  FMNMX R2, R25, R17, !PT ;  /* 0x0000001119027209 */ /* 0x000fe40007800000 */
[----:B------:R-:W-:Y:S02]  /*14c30*/  ISETP.GT.U32.AND P5, PT, R0, R23, PT ;  /* 0x000000170000720c */ /* 0x000fe40003fa4070 */
[----:B------:R-:W-:Y:S02]  /*14c40*/  FMNMX R2, R4, R2, !PT ;  /* 0x0000000204027209 */ /* 0x000fe40007800000 */
[----:B------:R-:W-:Y:S02]  /*14c50*/  ISETP.GT.U32.AND.EX P5, PT, R27, RZ, PT, P5 ;  /* 0x000000ff1b00720c */ /* 0x000fe40003fa4150 */
[----:B------:R-:W-:Y:S02]  /*14c60*/  FMNMX R2, R15, R2, !PT ;  /* 0x000000020f027209 */ /* 0x000fe40007800000 */
[----:B0-----:R-:W-:-:S02]  /*14c70*/  FMNMX R0, R5, R7, !PT ;  /* 0x0000000705007209 */ /* 0x001fc40007800000 */
[----:B---3--:R-:W-:Y:S01]  /*14c80*/  FMNMX R2, R24, R2, !PT ;  /* 0x0000000218027209 */ /* 0x008fe20007800000 */
[----:B----4-:R0:W-:Y:S04]  /*14c90*/  STL [R1+0x1168], R12 ;  /* 0x0011680c01007387 */ /* 0x0101e80000100800 */
[----:B0-----:R-:W3:Y:S04]  /*14ca0*/  LDL.LU R12, [R1+0xe0] ;  /* 0x0000e000010c7983 */ /* 0x001ee80000300800 */
[----:B------:R-:W4:Y:S04]  /*14cb0*/  LDL.LU R6, [R1+0xd0] ;  /* 0x0000d00001067983 */ /* 0x000f280000300800 */
        /* <DEDUP_REMOVED lines=12> */
[----:B------:R-:W2:Y:S04]  /*14d80*/  LDL R5, [R1+0x214] ;  /* 0x0002140001057983 */ /* 0x000ea80000100800 */
[----:B------:R-:W2:Y:S04]  /*14d90*/  LDL R7, [R1+0x1a4] ;  /* 0x0001a40001077983 */ /* 0x000ea80000100800 */
[----:B------:R-:W2:Y:S01]  /*14da0*/  LDL.LU R24, [R1+0x117c] ;  /* 0x00117c0001187983 */ /* 0x000ea20000300800 */
[----:B------:R-:W-:-:S02]  /*14db0*/  ISETP.GT.U32.AND.EX P1, PT, R3, RZ, PT, P1 ;  /* 0x000000ff0300720c */ /* 0x000fc40003f24110 */
[----:B------:R-:W-:-:S04]  /*14dc0*/  FMNMX R3, R8, R9, !PT ;  /* 0x0000000908037209 */ /* 0x000fc80007800000 */
[----:B------:R-:W-:-:S04]  /*14dd0*/  FMNMX R3, R16, R3, !PT ;  /* 0x0000000310037209 */ /* 0x000fc80007800000 */
[----:B------:R-:W-:-:S04]  /*14de0*/  FMNMX R3, R13, R3, !PT ;  /* 0x000000030d037209 */ /* 0x000fc80007800000 */
[----:B--2---:R-:W-:Y:S02]  /*14df0*/  FMNMX R3, R24, R3, !PT ;  /* 0x0000000318037209 */ /* 0x004fe40007800000 */
[----:B------:R-:W2:Y:S02]  /*14e00*/  LDL.LU R24, [R1+0x1178] ;  /* 0x0011780001187983 */ /* 0x000ea40000300800 */
[----:B--2---:R-:W-:Y:S02]  /*14e10*/  FMNMX R2, R24, R2, !PT ;  /* 0x0000000218027209 */ /* 0x004fe40007800000 */
[----:B------:R-:W2:Y:S02]  /*14e20*/  LDL.LU R24, [R1+0x1174] ;  /* 0x0011740001187983 */ /* 0x000ea40000300800 */
[----:B--2---:R-:W-:Y:S02]  /*14e30*/  FMNMX R3, R24, R3, !PT ;  /* 0x0000000318037209 */ /* 0x004fe40007800000 */
[----:B------:R-:W3:Y:S01]  /*14e40*/  LDL.LU R24, [R1+0x1170] ;  /* 0x0011700001187983 */ /* 0x000ee20000300800 */
[----:B------:R-:W-:-:S03]  /*14e50*/  FMNMX R2, R21, R2, !PT ;  /* 0x0000000215027209 */ /* 0x000fc60007800000 */
[----:B------:R-:W2:Y:S04]  /*14e60*/  LDL.LU R21, [R1+0x116c] ;  /* 0x00116c0001157983 */ /* 0x000ea80000300800 */
[----:B---3--:R0:W-:Y:S04]  /*14e70*/  STS.U16 [R24+0x20800], R12 ;  /* 0x0208000c18007388 */ /* 0x0081e80000000400 */
[----:B0-----:R-:W3:Y:S04]  /*14e80*/  LDL.LU R12, [R1+0x1168] ;  /* 0x00116800010c7983 */ /* 0x001ee80000300800 */
[----:B---3--:R0:W-:Y:S04]  /*14e90*/  STS.U16 [R24+0x20a00], R12 ;  /* 0x020a000c18007388 */ /* 0x0081e80000000400 */
[----:B0-----:R-:W3:Y:S01]  /*14ea0*/  LDL.LU R12, [R1+0x1164] ;  /* 0x00116400010c7983 */ /* 0x001ee20000300800 */
[----:B------:R-:W-:-:S04]  /*14eb0*/  FMNMX R3, R5, R3, !PT ;  /* 0x0000000305037209 */ /* 0x000fc80007800000 */
[----:B--2---:R-:W-:-:S05]  /*14ec0*/  FMNMX R3, R21, R3, !PT ;  /* 0x0000000315037209 */ /* 0x004fca0007800000 */
[----:B------:R-:W0:Y:S04]  /*14ed0*/  SHFL.BFLY PT, R21, R3, 0x2, 0x1f ;  /* 0x0c401f0003157f89 */ /* 0x000e2800000e0000 */
[----:B---3--:R1:W-:Y:S04]  /*14ee0*/  STS.U16 [R24+0x20c00], R12 ;  /* 0x020c000c18007388 */ /* 0x0083e80000000400 */
[----:B-1----:R-:W2:Y:S01]  /*14ef0*/  LDL.LU R12, [R1+0x1160] ;  /* 0x00116000010c7983 */ /* 0x002ea20000300800 */
[----:B0-----:R-:W-:Y:S02]  /*14f00*/  FMNMX R3, R3, R21, !PT ;  /* 0x0000001503037209 */ /* 0x001fe40007800000 */
[----:B------:R-:W-:-:S02]  /*14f10*/  FMNMX R2, R7, R2, !PT ;  /* 0x0000000207027209 */ /* 0x000fc40007800000 */
[----:B------:R-:W0:Y:S04]  /*14f20*/  SHFL.BFLY PT, R7, R0, 0x1, 0x1f ;  /* 0x0c201f0000077f89 */ /* 0x000e2800000e0000 */
[----:B--2---:R1:W-:Y:S04]  /*14f30*/  STS.U16 [R24+0x20e00], R12 ;  /* 0x020e000c18007388 */ /* 0x0043e80000000400 */
[----:B----4-:R2:W-:Y:S04]  /*14f40*/  STS.U16 [R24+0x21000], R6 ;  /* 0x0210000618007388 */ /* 0x0105e80000000400 */
[----:B-----5:R3:W-:Y:S04]  /*14f50*/  STS.U16 [R24+0x21200], R20 ;  /* 0x0212001418007388 */ /* 0x0207e80000000400 */
[----:B-1----:R-:W4:Y:S04]  /*14f60*/  LDL.LU R12, [R1+0x115c] ;  /* 0x00115c00010c7983 */ /* 0x002f280000300800 */
[----:B--2---:R-:W2:Y:S04]  /*14f70*/  LDL.LU R6, [R1+0x1158] ;  /* 0x0011580001067983 */ /* 0x004ea80000300800 */
[----:B---3--:R-:W3:Y:S04]  /*14f80*/  LDL.LU R20, [R1+0x1154] ;  /* 0x0011540001147983 */ /* 0x008ee80000300800 */
[----:B------:R1:W-:Y:S04]  /*14f90*/  STS.U16 [R24+0x21400], R22 ;  /* 0x0214001618007388 */ /* 0x0003e80000000400 */
[----:B------:R5:W-:Y:S04]  /*14fa0*/  STS.U16 [R24+0x21600], R23 ;  /* 0x0216001718007388 */ /* 0x000be80000000400 */
[----:B------:R0:W-:Y:S04]  /*14fb0*/  STS.U16 [R24+0x21800], R18 ;  /* 0x0218001218007388 */ /* 0x0001e80000000400 */
[----:B-1----:R-:W2:Y:S04]  /*14fc0*/  LDL.LU R22, [R1+0x1150] ;  /* 0x0011500001167983 */ /* 0x002ea80000300800 */
[----:B-----5:R-:W5:Y:S04]  /*14fd0*/  LDL.LU R23, [R1+0x114c] ;  /* 0x00114c0001177983 */ /* 0x020f680000300800 */
[----:B0-----:R-:W2:Y:S04]  /*14fe0*/  LDL.LU R18, [R1+0x1148] ;  /* 0x0011480001127983 */ /* 0x001ea80000300800 */
[----:B------:R0:W-:Y:S04]  /*14ff0*/  STS.U16 [R24+0x21a00], R19 ;  /* 0x021a001318007388 */ /* 0x0001e80000000400 */
[----:B------:R1:W-:Y:S04]  /*15000*/  STS.U16 [R24+0x21c00], R14 ;  /* 0x021c000e18007388 */ /* 0x0003e80000000400 */
[----:B------:R1:W-:Y:S04]  /*15010*/  STS.U16 [R24+0x21e00], R10 ;  /* 0x021e000a18007388 */ /* 0x0003e80000000400 */
[----:B0-----:R-:W3:Y:S04]  /*15020*/  LDL.LU R19, [R1+0x1144] ;  /* 0x0011440001137983 */ /* 0x001ee80000300800 */
[----:B-1----:R-:W3:Y:S04]  /*15030*/  LDL.LU R14, [R1+0x1140] ;  /* 0x00114000010e7983 */ /* 0x002ee80000300800 */
[----:B------:R-:W3:Y:S04]  /*15040*/  LDL.LU R10, [R1+0x113c] ;  /* 0x00113c00010a7983 */ /* 0x000ee80000300800 */
[----:B------:R0:W-:Y:S04]  /*15050*/  STS.U16 [R24+0x22000], R11 ;  /* 0x0220000b18007388 */ /* 0x0001e80000000400 */
[----:B0-----:R-:W4:Y:S04]  /*15060*/  LDL.LU R11, [R1+0x1138] ;  /* 0x00113800010b7983 */ /* 0x001f280000300800 */
[----:B------:R-:W4:Y:S01]  /*15070*/  LDL.LU R21, [R1+0xe4] ;  /* 0x0000e40001157983 */ /* 0x000f220000300800 */
[----:B------:R-:W-:-:S03]  /*15080*/  FMNMX R0, R0, R7, !PT ;  /* 0x0000000700007209 */ /* 0x000fc60007800000 */
[----:B------:R-:W-:Y:S04]  /*15090*/  STS.U16 [R24+0x22200], R27 ;  /* 0x0222001b18007388 */ /* 0x000fe80000000400 */
[----:B------:R4:W-:Y:S04]  /*150a0*/  STS.U16 [R24+0x22400], R26 ;  /* 0x0224001a18007388 */ /* 0x0009e80000000400 */
[----:B------:R-:W-:Y:S04]  /*150b0*/  STS.U16 [R24+0x22600], R28 ;  /* 0x0226001c18007388 */ /* 0x000fe80000000400 */
[----:B------:R0:W-:Y:S01]  /*150c0*/  STS.U16 [R24+0x22800], R29 ;  /* 0x0228001d18007388 */ /* 0x0001e20000000400 */
[----:B--2---:R-:W-:-:S02]  /*150d0*/  FMUL R18, R18, c[0x0][0x188] ;  /* 0x0000620012127a20 */ /* 0x004fc40000400000 */
[----:B---3--:R-:W-:Y:S01]  /*150e0*/  FMUL R10, R10, c[0x0][0x188] ;  /* 0x000062000a0a7a20 */ /* 0x008fe20000400000 */
[----:B----4-:R-:W-:-:S05]  /*150f0*/  FMNMX R26, R0, R21, !PT ;  /* 0x00000015001a7209 */ /* 0x010fca0007800000 */
[----:B------:R-:W-:Y:S01]  /*15100*/  FADD R7, R6, -R26 ;  /* 0x8000001a06077221 */ /* 0x000fe20000000000 */
[----:B------:R-:W-:-:S03]  /*15110*/  FSEL R6, R10, -INF , !P6 ;  /* 0xff8000000a067808 */ /* 0x000fc60007000000 */
[----:B------:R-:W-:-:S06]  /*15120*/  FMUL R10, R7, 1.4426950216293334961 ;  /* 0x3fb8aa3b070a7820 */ /* 0x000fcc0000400000 */
[----:B------:R-:W1:Y:S01]  /*15130*/  MUFU.EX2 R10, R10 ;  /* 0x0000000a000a7308 */ /* 0x000e620000000800 */
[----:B------:R-:W-:Y:S01]  /*15140*/  STL [R1+0x410], R26 ;  /* 0x0004101a01007387 */ /* 0x000fe20000100800 */
[----:B------:R-:W-:-:S03]  /*15150*/  FMUL R0, R14, c[0x0][0x188] ;  /* 0x000062000e007a20 */ /* 0x000fc60000400000 */
[----:B------:R-:W2:Y:S01]  /*15160*/  LDL.LU R27, [R1+0x3c] ;  /* 0x00003c00011b7983 */ /* 0x000ea20000300800 */
[----:B------:R-:W-:Y:S01]  /*15170*/  FADD R14, R20, -R26 ;  /* 0x8000001a140e7221 */ /* 0x000fe20000000000 */
[----:B0-----:R-:W-:Y:S02]  /*15180*/  FSEL R29, R18, -INF , !P0 ;  /* 0xff800000121d7808 */ /* 0x001fe40004000000 */
[----:B------:R-:W3:Y:S04]  /*15190*/  LDL.LU R28, [R1+0x38] ;  /* 0x00003800011c7983 */ /* 0x000ee80000300800 */
[----:B-1----:R0:W-:Y:S04]  /*151a0*/  STL [R1+0x6d8], R10 ;  /* 0x0006d80a01007387 */ /* 0x0021e80000100800 */
[----:B------:R-:W4:Y:S04]  /*151b0*/  LDL.LU R20, [R1+0xe8] ;  /* 0x0000e80001147983 */ /* 0x000f280000300800 */
[----:B------:R-:W2:Y:S04]  /*151c0*/  LDL.LU R18, [R1+0x4] ;  /* 0x0000040001127983 */ /* 0x000ea80000300800 */
[----:B------:R-:W1:Y:S01]  /*151d0*/  SHFL.BFLY PT, R5, R2, 0x2, 0x1f ;  /* 0x0c401f0002057f89 */ /* 0x000e6200000e0000 */
[----:B0-----:R-:W-:Y:S01]  /*151e0*/  FMUL R10, R14, 1.4426950216293334961 ;  /* 0x3fb8aa3b0e0a7820 */ /* 0x001fe20000400000 */
[----:B------:R-:W-:-:S05]  /*151f0*/  FSEL R0, R0, -INF , !P3 ;  /* 0xff80000000007808 */ /* 0x000fca0005800000 */
[----:B------:R-:W0:Y:S01]  /*15200*/  MUFU.EX2 R10, R10 ;  /* 0x0000000a000a7308 */ /* 0x000e220000000800 */
[----:B------:R-:W-:Y:S01]  /*15210*/  FMUL R19, R19, c[0x0][0x188] ;  /* 0x0000620013137a20 */ /* 0x000fe20000400000 */
[----:B-1----:R-:W-:Y:S01]  /*15220*/  FMNMX R2, R2, R5, !PT ;  /* 0x0000000502027209 */ /* 0x002fe20007800000 */
[----:B------:R-:W-:-:S05]  /*15230*/  FMUL R5, R11, c[0x0][0x188] ;  /* 0x000062000b057a20 */ /* 0x000fca0000400000 */
[----:B------:R-:W-:-:S04]  /*15240*/  FSEL R5, R5, -INF , !P4 ;  /* 0xff80000005057808 */ /* 0x000fc80006000000 */
[----:B------:R-:W-:Y:S02]  /*15250*/  FMNMX R11, R6, R5, !PT ;  /* 0x00000005060b7209 */ /* 0x000fe40007800000 */
[----:B------:R-:W-:Y:S02]  /*15260*/  FSEL R14, R19, -INF , !P2 ;  /* 0xff800000130e7808 */ /* 0x000fe40005000000 */
[----:B------:R-:W-:Y:S01]  /*15270*/  FMNMX R11, R0, R11, !PT ;  /* 0x0000000b000b7209 */ /* 0x000fe20007800000 */
[----:B------:R-:W-:Y:S01]  /*15280*/  FMUL R22, R22, c[0x0][0x188] ;  /* 0x0000620016167a20 */ /* 0x000fe20000400000 */
[----:B------:R1:W-:Y:S04]  /*15290*/  STL [R1+0x9c], R29 ;  /* 0x00009c1d01007387 */ /* 0x0003e80000100800 */
[----:B------:R-:W-:Y:S01]  /*152a0*/  STL [R1+0x98], R14 ;  /* 0x0000980e01007387 */ /* 0x000fe20000100800 */
[----:B------:R-:W-:-:S03]  /*152b0*/  FSEL R19, R22, -INF , !P1 ;  /* 0xff80000016137808 */ /* 0x000fc60004800000 */
[----:B0-----:R0:W-:Y:S01]  /*152c0*/  STL [R1+0x6d4], R10 ;  /* 0x0006d40a01007387 */ /* 0x0011e20000100800 */
[----:B--2---:R-:W-:-:S04]  /*152d0*/  FMNMX R11, R18, R11, !PT ;  /* 0x0000000b120b7209 */ /* 0x004fc80007800000 */
[----:B------:R-:W-:Y:S02]  /*152e0*/  FMNMX R11, R29, R11, !PT ;  /* 0x0000000b1d0b7209 */ /* 0x000fe40007800000 */
[----:B-1----:R-:W2:Y:S04]  /*152f0*/  LDL.LU R29, [R1+0x34] ;  /* 0x00003400011d7983 */ /* 0x002ea80000300800 */
[----:B------:R-:W2:Y:S04]  /*15300*/  LDL.LU R22, [R1+0x2c] ;  /* 0x00002c0001167983 */ /* 0x000ea80000300800 */
[----:B------:R-:W1:Y:S01]  /*15310*/  SHFL.BFLY PT, R7, R2, 0x1, 0x1f ;  /* 0x0c201f0002077f89 */ /* 0x000e6200000e0000 */
[----:B------:R-:W-:Y:S01]  /*15320*/  FADD R12, R12, -R26 ;  /* 0x8000001a0c0c7221 */ /* 0x000fe20000000000 */
[----:B------:R-:W-:-:S03]  /*15330*/  FMNMX R11, R14, R11, !PT ;  /* 0x0000000b0e0b7209 */ /* 0x000fc60007800000 */
[----:B0-----:R-:W-:Y:S02]  /*15340*/  FMUL R10, R12, 1.4426950216293334961 ;  /* 0x3fb8aa3b0c0a7820 */ /* 0x001fe40000400000 */
[----:B-----5:R-:W-:Y:S01]  /*15350*/  FMUL R23, R23, c[0x0][0x188] ;  /* 0x0000620017177a20 */ /* 0x020fe20000400000 */
[----:B-1----:R-:W-:-:S04]  /*15360*/  FMNMX R2, R2, R7, !PT ;  /* 0x0000000702027209 */ /* 0x002fc80007800000 */
[----:B------:R-:W-:Y:S01]  /*15370*/  FSEL R14, R23, -INF , !P5 ;  /* 0xff800000170e7808 */ /* 0x000fe20006800000 */
[----:B------:R-:W-:Y:S04]  /*15380*/  STL [R1+0x94], R19 ;  /* 0x0000941301007387 */ /* 0x000fe80000100800 */
[----:B------:R4:W-:Y:S01]  /*15390*/  STL [R1+0x90], R14 ;  /* 0x0000900e01007387 */ /* 0x0009e20000100800 */
[----:B--2---:R-:W-:Y:S02]  /*153a0*/  FADD R12, R22, -R26 ;  /* 0x8000001a160c7221 */ /* 0x004fe40000000000 */
[----:B------:R0:W1:Y:S02]  /*153b0*/  MUFU.EX2 R22, R10 ;  /* 0x0000000a00167308 */ /* 0x0000640000000800 */
[----:B------:R-:W-:Y:S01]  /*153c0*/  FMUL R7, R12, 1.4426950216293334961 ;  /* 0x3fb8aa3b0c077820 */ /* 0x000fe20000400000 */
[----:B0-----:R-:W-:Y:S01]  /*153d0*/  FMNMX R10, R19, R11, !PT ;  /* 0x0000000b130a7209 */ /* 0x001fe20007800000 */
[----:B------:R-:W-:-:S04]  /*153e0*/  FADD R11, -R26, R21 ;  /* 0x000000151a0b7221 */ /* 0x000fc80000000100 */
[----:B------:R-:W-:Y:S01]  /*153f0*/  FMUL R12, R11, 1.4426950216293334961 ;  /* 0x3fb8aa3b0b0c7820 */ /* 0x000fe20000400000 */
[----:B------:R-:W0:Y:S08]  /*15400*/  MUFU.EX2 R7, R7 ;  /* 0x0000000700077308 */ /* 0x000e300000000800 */
[----:B------:R-:W2:Y:S01]  /*15410*/  MUFU.EX2 R12, R12 ;  /* 0x0000000c000c7308 */ /* 0x000ea20000000800 */
[----:B------:R-:W-:-:S02]  /*15420*/  FMNMX R10, R14, R10, !PT ;  /* 0x0000000a0e0a7209 */ /* 0x000fc40007800000 */
[----:B----4-:R-:W-:Y:S01]  /*15430*/  FMNMX R14, R2, R20, !PT ;  /* 0x00000014020e7209 */ /* 0x010fe20007800000 */
[----:B-1----:R1:W-:Y:S04]  /*15440*/  STL [R1+0x6ec], R22 ;  /* 0x0006ec1601007387 */ /* 0x0023e80000100800 */
[----:B------:R-:W4:Y:S04]  /*15450*/  LDL.LU R26, [R1+0x50] ;  /* 0x00005000011a7983 */ /* 0x000f280000300800 */
[----:B0-----:R-:W-:Y:S04]  /*15460*/  STL [R1+0x704], R7 ;  /* 0x0007040701007387 */ /* 0x001fe80000100800 */
[----:B------:R-:W-:Y:S04]  /*15470*/  STL [R1+0x40c], R14 ;  /* 0x00040c0e01007387 */ /* 0x000fe80000100800 */
[----:B--2---:R0:W-:Y:S04]  /*15480*/  STL [R1+0x3f8], R12 ;  /* 0x0003f80c01007387 */ /* 0x0041e80000100800 */
[----:B-1----:R-:W2:Y:S01]  /*15490*/  LDL.LU R22, [R1+0x48] ;  /* 0x0000480001167983 */ /* 0x002ea20000300800 */
[----:B0-----:R-:W-:-:S03]  /*154a0*/  FADD R12, R17, -R14 ;  /* 0x8000000e110c7221 */ /* 0x001fc60000000000 */
[----:B------:R-:W5:Y:S01]  /*154b0*/  LDL.LU R17, [R1+0xec] ;  /* 0x0000ec0001117983 */ /* 0x000f620000300800 */
[----:B------:R-:W-:-:S04]  /*154c0*/  FADD R11, R25, -R14 ;  /* 0x8000000e190b7221 */ /* 0x000fc80000000000 */
[----:B------:R-:W-:-:S06]  /*154d0*/  FMUL R11, R11, 1.4426950216293334961 ;  /* 0x3fb8aa3b0b0b7820 */ /* 0x000fcc0000400000 */
[----:B------:R-:W0:Y:S01]  /*154e0*/  MUFU.EX2 R11, R11 ;  /* 0x0000000b000b7308 */ /* 0x000e220000000800 */
[----:B------:R-:W1:Y:S04]  /*154f0*/  SHFL.BFLY PT, R7, R3, 0x1, 0x1f ;  /* 0x0c201f0003077f89 */ /* 0x000e6800000e0000 */
[----:B0-----:R0:W-:Y:S02]  /*15500*/  STL [R1+0x6cc], R11 ;  /* 0x0006cc0b01007387 */ /* 0x0011e40000100800 */
[----:B0-----:R-:W-:-:S06]  /*15510*/  FMUL R11, R12, 1.4426950216293334961 ;  /* 0x3fb8aa3b0c0b7820 */ /* 0x001fcc0000400000 */
[----:B------:R-:W0:Y:S01]  /*15520*/  MUFU.EX2 R11, R11 ;  /* 0x0000000b000b7308 */ /* 0x000e220000000800 */
[----:B------:R-:W-:Y:S01]  /*15530*/  STS.U16 [R24+0x22a00], R27 ;  /* 0x022a001b18007388 */ /* 0x000fe20000000400 */
[----:B------:R-:W-:-:S03]  /*15540*/  FADD R4, R4, -R14 ;  /* 0x8000000e04047221 */ /* 0x000fc60000000000 */
[----:B------:R-:W0:Y:S04]  /*15550*/  SHFL.BFLY PT, R2, R10, 0x2, 0x1f ;  /* 0x0c401f000a027f89 */ /* 0x000e2800000e0000 */
[----:B---3--:R3:W-:Y:S01]  /*15560*/  STS.U16 [R24+0x22c00], R28 ;  /* 0x022c001c18007388 */ /* 0x0087e20000000400 */
[----:B------:R-:W-:Y:S01]  /*15570*/  FMUL R4, R4, 1.4426950216293334961 ;  /* 0x3fb8aa3b04047820 */ /* 0x000fe20000400000 */
[----:B-1----:R-:W-:Y:S02]  /*15580*/  FMNMX R3, R3, R7, !PT ;  /* 0x0000000703037209 */ /* 0x002fe40007800000 */
[----:B---3--:R-:W3:Y:S04]  /*15590*/  LDL.LU R28, [R1+0x44] ;  /* 0x00004400011c7983 */ /* 0x008ee80000300800 */
[----:B0-----:R0:W-:Y:S01]  /*155a0*/  STL [R1+0x6c4], R11 ;  /* 0x0006c40b01007387 */ /* 0x0011e20000100800 */
[----:B------:R-:W1:Y:S01]  /*155b0*/  MUFU.EX2 R4, R4 ;  /* 0x0000000400047308 */ /* 0x000e620000000800 */
[----:B0-----:R-:W-:-:S04]  /*155c0*/  FADD R11, R15, -R14 ;  /* 0x8000000e0f0b7221 */ /* 0x001fc80000000000 */
[----:B------:R-:W-:-:S06]  /*155d0*/  FMUL R7, R11, 1.4426950216293334961 ;  /* 0x3fb8aa3b0b077820 */ /* 0x000fcc0000400000 */
[----:B------:R-:W0:Y:S01]  /*155e0*/  MUFU.EX2 R7, R7 ;  /* 0x0000000700077308 */ /* 0x000e220000000800 */
[----:B------:R-:W-:Y:S01]  /*155f0*/  FMNMX R2, R10, R2, !PT ;  /* 0x000000020a027209 */ /* 0x000fe20007800000 */
[----:B-1----:R1:W-:Y:S04]  /*15600*/  STL [R1+0x6e0], R4 ;  /* 0x0006e00401007387 */ /* 0x0023e80000100800 */
[----:B------:R-:W3:Y:S01]  /*15610*/  LDL.LU R19, [R1+0x4c] ;  /* 0x00004c0001137983 */ /* 0x000ee20000300800 */
[----:B-1----:R-:W-:-:S03]  /*15620*/  FADD R4, -R14, R20 ;  /* 0x000000140e047221 */ /* 0x002fc60000000100 */
[----:B------:R-:W3:Y:S04]  /*15630*/  LDL.LU R14, [R1+0x40] ;  /* 0x00004000010e7983 */ /* 0x000ee80000300800 */
[----:B0-----:R-:W-:Y:S04]  /*15640*/  STL [R1+0x6f4], R7 ;  /* 0x0006f40701007387 */ /* 0x001fe80000100800 */
[----:B------:R0:W-:Y:S02]  /*15650*/  STS.U16 [R24+0x22e00], R29 ;  /* 0x022e001d18007388 */ /* 0x0001e40000000400 */
[----:B0-----:R-:W-:-:S02]  /*15660*/  FMUL R29, R4, 1.4426950216293334961 ;  /* 0x3fb8aa3b041d7820 */ /* 0x001fc40000400000 */
[----:B----4-:R0:W-:Y:S01]  /*15670*/  STS.U16 [R24+0x23000], R26 ;  /* 0x0230001a18007388 */ /* 0x0101e20000000400 */
[----:B-----5:R-:W-:-:S05]  /*15680*/  FMNMX R10, R3, R17, !PT ;  /* 0x00000011030a7209 */ /* 0x020fca0007800000 */
[----:B------:R-:W-:Y:S01]  /*15690*/  STL [R1+0x408], R10 ;  /* 0x0004080a01007387 */ /* 0x000fe20000100800 */
[--C-:B------:R-:W-:Y:S02]  /*156a0*/  FADD R7, R9, -R10.reuse ;  /* 0x8000000a09077221 */ /* 0x100fe40000000000 */
[----:B------:R-:W-:Y:S01]  /*156b0*/  FADD R4, R8, -R10 ;  /* 0x8000000a08047221 */ /* 0x000fe20000000000 */
[----:B------:R-:W4:Y:S01]  /*156c0*/  LDL.LU R21, [R1+0x24] ;  /* 0x0000240001157983 */ /* 0x000f220000300800 */
[----:B------:R-:W-:-:S03]  /*156d0*/  FMUL R7, R7, 1.4426950216293334961 ;  /* 0x3fb8aa3b07077820 */ /* 0x000fc60000400000 */
[----:B------:R-:W5:Y:S01]  /*156e0*/  LDL.LU R27, [R1+0x20] ;  /* 0x00002000011b7983 */ /* 0x000f620000300800 */
[----:B------:R-:W-:-:S03]  /*156f0*/  FMUL R4, R4, 1.4426950216293334961 ;  /* 0x3fb8aa3b04047820 */ /* 0x000fc60000400000 */
[----:B0-----:R-:W5:Y:S01]  /*15700*/  LDL.LU R26, [R1+0xc] ;  /* 0x00000c00011a7983 */ /* 0x001f620000300800 */
[----:B------:R0:W1:Y:S03]  /*15710*/  MUFU.EX2 R20, R4 ;  /* 0x0000000400147308 */ /* 0x0000660000000800 */
[----:B------:R-:W5:Y:S05]  /*15720*/  LDL.LU R12, [R1+0xf0] ;  /* 0x0000f000010c7983 */ /* 0x000f6a0000300800 */
[----:B------:R-:W1:Y:S01]  /*15730*/  MUFU.EX2 R7, R7 ;  /* 0x0000000700077308 */ /* 0x000e620000000800 */
[----:B0-----:R-:W-:-:S04]  /*15740*/  FADD R4, R16, -R10 ;  /* 0x8000000a10047221 */ /* 0x001fc80000000000 */
[----:B------:R-:W-:Y:S01]  /*15750*/  FMUL R4, R4, 1.4426950216293334961 ;  /* 0x3fb8aa3b04047820 */ /* 0x000fe20000400000 */
[----:B--2---:R0:W-:Y:S04]  /*15760*/  STS.U16 [R24+0x23200], R22 ;  /* 0x0232001618007388 */ /* 0x0041e80000000400 */
[----:B-1----:R-:W-:Y:S04]  /*15770*/  STL [R1+0x6c8], R20 ;  /* 0x0006c81401007387 */ /* 0x002fe80000100800 */
[----:B------:R-:W-:Y:S01]  /*15780*/  STL [R1+0x6c0], R7 ;  /* 0x0006c00701007387 */ /* 0x000fe20000100800 */
[----:B0-----:R0:W1:Y:S03]  /*15790*/  MUFU.EX2 R22, R4 ;  /* 0x0000000400167308 */ /* 0x0010660000000800 */
[----:B0-----:R-:W2:Y:S04]  /*157a0*/  LDL R4, [R1+0x3fc] ;  /* 0x0003fc0001047983 */ /* 0x001ea80000100800 */
[----:B---3--:R-:W-:Y:S04]  /*157b0*/  STS.U16 [R24+0x23400], R28 ;  /* 0x0234001c18007388 */ /* 0x008fe80000000400 */
[----:B------:R-:W0:Y:S04]  /*157c0*/  SHFL.BFLY PT, R3, R2, 0x1, 0x1f ;  /* 0x0c201f0002037f89 */ /* 0x000e2800000e0000 */
[----:B------:R-:W-:Y:S04]  /*157d0*/  STS.U16 [R24+0x23600], R19 ;  /* 0x0236001318007388 */ /* 0x000fe80000000400 */
[----:B------:R-:W-:Y:S01]  /*157e0*/  STS.U16 [R24+0x23800], R14 ;  /* 0x0238000e18007388 */ /* 0x000fe20000000400 */
[----:B0-----:R-:W-:Y:S01]  /*157f0*/  FMNMX R3, R2, R3, !PT ;  /* 0x0000000302037209 */ /* 0x001fe20007800000 */
[----:B------:R-:W-:-:S04]  /*15800*/  FADD R7, R13, -R10 ;  /* 0x8000000a0d077221 */ /* 0x000fc80000000000 */
[----:B------:R-:W-:-:S06]  /*15810*/  FMUL R7, R7, 1.4426950216293334961 ;  /* 0x3fb8aa3b07077820 */ /* 0x000fcc0000400000 */
[----:B------:R-:W0:Y:S01]  /*15820*/  MUFU.EX2 R7, R7 ;  /* 0x0000000700077308 */ /* 0x000e220000000800 */
[----:B------:R-:W-:Y:S01]  /*15830*/  FADD R2, -R10, R17 ;  /* 0x000000110a027221 */ /* 0x000fe20000000100 */
[----:B-1----:R-:W-:Y:S03]  /*15840*/  STL [R1+0x6dc], R22 ;  /* 0x0006dc1601007387 */ /* 0x002fe60000100800 */
[----:B------:R-:W-:Y:S01]  /*15850*/  FMUL R2, R2, 1.4426950216293334961 ;  /* 0x3fb8aa3b02027820 */ /* 0x000fe20000400000 */
[----:B------:R-:W-:Y:S03]  /*15860*/  STL [R1+0x1134], R22 ;  /* 0x0011341601007387 */ /* 0x000fe60000100800 */
[----:B------:R1:W-:Y:S01]  /*15870*/  MUFU.EX2 R28, R2 ;  /* 0x00000002001c7308 */ /* 0x0003e20000000800 */
[----:B0-----:R-:W-:Y:S04]  /*15880*/  STL [R1+0x6f8], R7 ;  /* 0x0006f80701007387 */ /* 0x001fe80000100800 */
[----:B----4-:R0:W-:Y:S04]  /*15890*/  STS.U16 [R24+0x23a00], R21 ;  /* 0x023a001518007388 */ /* 0x0101e80000000400 */
[----:B-----5:R-:W-:Y:S04]  /*158a0*/  STS.U16 [R24+0x23c00], R27 ;  /* 0x023c001b18007388 */ /* 0x020fe80000000400 */
[----:B------:R-:W-:Y:S04]  /*158b0*/  STS.U16 [R24+0x23e00], R26 ;  /* 0x023e001a18007388 */ /* 0x000fe80000000400 */
[----:B------:R-:W-:Y:S01]  /*158c0*/  BAR.SYNC.DEFER_BLOCKING 0x0 ;  /* 0x0000000000007b1d */ /* 0x000fe20000010000 */
[----:B------:R-:W-:-:S05]  /*158d0*/  FMNMX R8, R3, R12, !PT ;  /* 0x0000000c03087209 */ /* 0x000fca0007800000 */
[----:B------:R-:W-:-:S04]  /*158e0*/  FADD R3, R6, -R8 ;  /* 0x8000000806037221 */ /* 0x000fc80000000000 */
[----:B------:R-:W-:Y:S01]  /*158f0*/  FMUL R3, R3, 1.4426950216293334961 ;  /* 0x3fb8aa3b03037820 */ /* 0x000fe20000400000 */
[----:B--2---:R-:W2:Y:S03]  /*15900*/  LDSM.16.M88.4 R24, [R4+0x20000] ;  /* 0x020000000418783b */ /* 0x004ea60000000200 */
[----:B0-----:R-:W0:Y:S01]  /*15910*/  MUFU.EX2 R21, R3 ;  /* 0x0000000300157308 */ /* 0x001e220000000800 */
[----:B-1----:R-:W-:Y:S01]  /*15920*/  FADD R2, R5, -R8 ;  /* 0x8000000805027221 */ /* 0x002fe20000000000 */
[----:B------:R1:W-:Y:S04]  /*15930*/  STL [R1+0x404], R8 ;  /* 0x0004040801007387 */ /* 0x0003e80000100800 */
[----:B------:R-:W3:Y:S04]  /*15940*/  LDL R17, [R1+0x3f8] ;  /* 0x0003f80001117983 */ /* 0x000ee80000100800 */
[----:B------:R-:W4:Y:S04]  /*15950*/  LDL R5, [R1+0x6c4] ;  /* 0x0006c40001057983 */ /* 0x000f280000100800 */
[----:B-1----:R-:W5:Y:S04]  /*15960*/  LDL R8, [R1+0x6d8] ;  /* 0x0006d80001087983 */ /* 0x002f680000100800 */
[----:B------:R-:W4:Y:S04]  /*15970*/  LDL R9, [R1+0x6cc] ;  /* 0x0006cc0001097983 */ /* 0x000f280000100800 */
[----:B------:R-:W3:Y:S04]  /*15980*/  LDL R6, [R1+0x704] ;  /* 0x0007040001067983 */ /* 0x000ee80000100800 */
[----:B------:R-:W3:Y:S04]  /*15990*/  LDL R10, [R1+0x6ec] ;  /* 0x0006ec00010a7983 */ /* 0x000ee80000100800 */
[----:B------:R-:W3:Y:S04]  /*159a0*/  LDL R7, [R1+0x6f4] ;  /* 0x0006f40001077983 */ /* 0x000ee80000100800 */
[----:B------:R-:W3:Y:S04]  /*159b0*/  LDL R11, [R1+0x6e0] ;  /* 0x0006e000010b7983 */ /* 0x000ee80000100800 */
[----:B0-----:R-:W-:Y:S04]  /*159c0*/  STL [R1+0x6bc], R21 ;  /* 0x0006bc1501007387 */ /* 0x001fe80000100800 */
[----:B--2---:R0:W-:Y:S04]  /*159d0*/  STL [R1+0x1064], R26 ;  /* 0x0010641a01007387 */ /* 0x0041e80000100800 */
[----:B0-----:R-:W5:Y:S04]  /*159e0*/  LDL R26, [R1+0x6d4] ;  /* 0x0006d400011a7983 */ /* 0x001f680000100800 */
[----:B------:R0:W-:Y:S04]  /*159f0*/  STL [R1+0x1060], R27 ;  /* 0x0010601b01007387 */ /* 0x0001e80000100800 */
[----:B0-----:R-:W2:Y:S01]  /*15a00*/  LDL R27, [R1+0x404] ;  /* 0x00040400011b7983 */ /* 0x001ea20000100800 */
[----:B------:R-:W-:-:S03]  /*15a10*/  FMUL R2, R2, 1.4426950216293334961 ;  /* 0x3fb8aa3b02027820 */ /* 0x000fc60000400000 */
[----:B------:R-:W3:Y:S01]  /*15a20*/  LDL.LU R16, [R1+0x4b0] ;  /* 0x0004b00001107983 */ /* 0x000ee20000300800 */
[----:B------:R-:W0:Y:S03]  /*15a30*/  MUFU.EX2 R22, R2 ;  /* 0x0000000200167308 */ /* 0x000e260000000800 */
[----:B0-----:R-:W-:Y:S01]  /*15a40*/  STL [R1+0x6b8], R22 ;  /* 0x0006b81601007387 */ /* 0x001fe20000100800 */
[----:B--2---:R-:W-:-:S04]  /*15a50*/  FADD R0, R0, -R27 ;  /* 0x8000001b00007221 */ /* 0x004fc80000000000 */
[----:B------:R-:W-:Y:S02]  /*15a60*/  FMUL R0, R0, 1.4426950216293334961 ;  /* 0x3fb8aa3b00007820 */ /* 0x000fe40000400000 */
[----:B------:R-:W-:Y:S02]  /*15a70*/  FADD R2, R18, -R27 ;  /* 0x8000001b12027221 */ /* 0x000fe40000000000 */
[----:B------:R0:W1:Y:S01]  /*15a80*/  MUFU.EX2 R23, R0 ;  /* 0x0000000000177308 */ /* 0x0000620000000800 */
[----:B------:R-:W2:Y:S04]  /*15a90*/  LDL.LU R18, [R1+0x4b8] ;  /* 0x0004b80001127983 */ /* 0x000ea80000300800 */
[----:B------:R-:W2:Y:S01]  /*15aa0*/  LDL.LU R19, [R1+0x4bc] ;  /* 0x0004bc0001137983 */ /* 0x000ea20000300800 */
[----:B0-----:R-:W-:-:S03]  /*15ab0*/  FADD R0, -R27, R12 ;  /* 0x0000000c1b007221 */ /* 0x001fc60000000100 */
[----:B------:R-:W2:Y:S04]  /*15ac0*/  LDL.LU R12, [R1+0x420] ;  /* 0x00042000010c7983 */ /* 0x000ea80000300800 */
[----:B------:R-:W2:Y:S04]  /*15ad0*/  LDL.LU R13, [R1+0x424] ;  /* 0x00042400010d7983 */ /* 0x000ea80000300800 */
[----:B------:R0:W-:Y:S04]  /*15ae0*/  STL [R1+0x1068], R27 ;  /* 0x0010681b01007387 */ /* 0x0001e80000100800 */
[----:B0-----:R-:W2:Y:S01]  /*15af0*/  LDL.LU R27, [R1+0x4b4] ;  /* 0x0004b400011b7983 */ /* 0x001ea20000300800 */
[----:B------:R-:W-:-:S06]  /*15b00*/  FMUL R2, R2, 1.4426950216293334961 ;  /* 0x3fb8aa3b02027820 */ /* 0x000fcc0000400000 */
[----:B------:R-:W0:Y:S01]  /*15b10*/  MUFU.EX2 R2, R2 ;  /* 0x0000000200027308 */ /* 0x000e220000000800 */
[----:B-1----:R-:W-:Y:S04]  /*15b20*/  STL [R1+0x6d0], R23 ;  /* 0x0006d01701007387 */ /* 0x002fe80000100800 */
[----:B------:R-:W-:Y:S04]  /*15b30*/  STL [R1+0x1130], R23 ;  /* 0x0011301701007387 */ /* 0x000fe80000100800 */
[----:B------:R-:W2:Y:S04]  /*15b40*/  LDL.LU R14, [R1+0x428] ;  /* 0x00042800010e7983 */ /* 0x000ea80000300800 */
[----:B------:R-:W2:Y:S04]  /*15b50*/  LDL.LU R15, [R1+0x42c] ;  /* 0x00042c00010f7983 */ /* 0x000ea80000300800 */
[----:B0-----:R0:W-:Y:S01]  /*15b60*/  STL [R1+0x6e8], R2 ;  /* 0x0006e80201007387 */ /* 0x0011e20000100800 */
[----:B------:R-:W2:Y:S01]  /*15b70*/  MUFU.EX2 R29, R29 ;  /* 0x0000001d001d7308 */ /* 0x000ea20000000800 */
[----:B----4-:R-:W-:-:S02]  /*15b80*/  F2FP.PACK_AB R9, R5, R9 ;  /* 0x000000090509723e */ /* 0x010fc400000000ff */
[----:B---3--:R-:W-:Y:S02]  /*15b90*/  F2FP.PACK_AB R10, R6, R10 ;  /* 0x0000000a060a723e */ /* 0x008fe400000000ff */
[----:B------:R-:W-:Y:S01]  /*15ba0*/  F2FP.PACK_AB R11, R7, R11 ;  /* 0x0000000b070b723e */ /* 0x000fe200000000ff */
[----:B------:R-:W-:Y:S01]  /*15bb0*/  FMUL R16, R17, R16 ;  /* 0x0000001011107220 */ /* 0x000fe20000400000 */
[----:B------:R-:W1:Y:S04]  /*15bc0*/  LDSM.16.M88.4 R4, [R4+0x20200] ;  /* 0x020200000404783b */ /* 0x000e680000000200 */
[----:B0-----:R-:W3:Y:S01]  /*15bd0*/  LDL R2, [R1+0x6c0] ;  /* 0x0006c00001027983 */ /* 0x001ee20000100800 */
[----:B-----5:R-:W-:Y:S01]  /*15be0*/  F2FP.PACK_AB R8, R26, R8 ;  /* 0x000000081a08723e */ /* 0x020fe200000000ff */
[----:B------:R-:W-:-:S02]  /*15bf0*/  FMUL R0, R0, 1.4426950216293334961 ;  /* 0x3fb8aa3b00007820 */ /* 0x000fc40000400000 */
[----:B------:R-:W4:Y:S02]  /*15c00*/  LDL R23, [R1+0x6f8] ;  /* 0x0006f80001177983 */ /* 0x000f240000100800 */
[----:B------:R0:W5:Y:S02]  /*15c10*/  MUFU.EX2 R3, R0 ;  /* 0x0000000000037308 */ /* 0x0001640000000800 */
[----:B0-----:R-:W3:Y:S01]  /*15c20*/  LDL R0, [R1+0x6e8] ;  /* 0x0006e80001007983 */ /* 0x001ee20000100800 */
[----:B------:R-:W-:-:S03]  /*15c30*/  F2FP.PACK_AB R21, R22, R21 ;  /* 0x000000151615723e */ /* 0x000fc600000000ff */
[----:B-1----:R-:W-:Y:S04]  /*15c40*/  STL [R1+0x102c], R6 ;  /* 0x00102c0601007387 */ /* 0x002fe80000100800 */
[----:B------:R-:W-:Y:S01]  /*15c50*/  STL [R1+0x1028], R7 ;  /* 0x0010280701007387 */ /* 0x000fe20000100800 */
[C---:B--2---:R-:W-:Y:S02]  /*15c60*/  FMUL R18, R29.reuse, R18 ;  /* 0x000000121d127220 */ /* 0x044fe40000400000 */
[----:B------:R-:W-:Y:S02]  /*15c70*/  FMUL R19, R29, R19 ;  /* 0x000000131d137220 */ /* 0x000fe40000400000 */
[----:B------:R-:W-:-:S07]  /*15c80*/  FMUL R17, R17, R27 ;  /* 0x0000001b11117220 */ /* 0x000fce0000400000 */
[----:B------:R-:W-:Y:S11]  /*15c90*/  HMMA.16816.F32 R16, R8, R24, R16 ;  /* 0x000000180810723c */ /* 0x000ff60000001810 */
[----:B------:R-:W-:Y:S11]  /*15ca0*/  @!UPT UIADD3 URZ, URZ, URZ, URZ ;  /* 0x0000003f3f3ff290 */ /* 0x000ff6000fffe03f */
[----:B------:R-:W-:Y:S01]  /*15cb0*/  @!UPT UIADD3 URZ, URZ, URZ, URZ ;  /* 0x0000003f3f3ff290 */ /* 0x000fe2000fffe03f */
[----:B------:R-:W-:Y:S01]  /*15cc0*/  STL [R1], R16 ;  /* 0x0000001001007387 */ /* 0x000fe20000100800 */
[----:B------:R-:W-:Y:S01]  /*15cd0*/  IMAD.MOV.U32 R26, RZ, RZ, R19 ;  /* 0x000000ffff1a7224 */ /* 0x000fe200078e0013 */
[----:B------:R-:W-:Y:S02]  /*15ce0*/  MOV R27, R17 ;  /* 0x00000011001b7202 */ /* 0x000fe40000000f00 */
[----:B------:R0:W-:Y:S04]  /*15cf0*/  STL [R1+0x8], R18 ;  /* 0x0000081201007387 */ /* 0x0001e80000100800 */
[----:B0-----:R-:W2:Y:S04]  /*15d00*/  LDL.LU R18, [R1+0x4a4] ;  /* 0x0004a40001127983 */ /* 0x001ea80000300800 */
[----:B------:R-:W2:Y:S04]  /*15d10*/  LDL R19, [R1+0x3f8] ;  /* 0x0003f80001137983 */ /* 0x000ea80000100800 */
[----:B------:R-:W2:Y:S04]  /*15d20*/  LDL.LU R17, [R1+0x4a8] ;  /* 0x0004a80001117983 */ /* 0x000ea80000300800 */
[----:B------:R-:W2:Y:S04]  /*15d30*/  LDL.LU R16, [R1+0x4ac] ;  /* 0x0004ac0001107983 */ /* 0x000ea80000300800 */
[----:B------:R0:W-:Y:S01]  /*15d40*/  STL [R1+0x10e8], R26 ;  /* 0x0010e81a01007387 */ /* 0x0001e20000100800 */
[----:B---3--:R-:W-:-:S03]  /*15d50*/  F2FP.PACK_AB R20, R2, R20 ;  /* 0x000000140214723e */ /* 0x008fc600000000ff */
[----:B0-----:R-:W3:Y:S04]  /*15d60*/  LDL.LU R26, [R1+0x4a0] ;  /* 0x0004a000011a7983 */ /* 0x001ee80000300800 */
[----:B------:R0:W-:Y:S04]  /*15d70*/  STL [R1+0x1078], R27 ;  /* 0x0010781b01007387 */ /* 0x0001e80000100800 */
[----:B0-----:R-:W2:Y:S04]  /*15d80*/  LDL R27, [R1+0x3fc] ;  /* 0x0003fc00011b7983 */ /* 0x001ea80000100800 */
[----:B------:R-:W2:Y:S04]  /*15d90*/  LDL.LU R7, [R1+0x530] ;  /* 0x0005300001077983 */ /* 0x000ea80000300800 */
[----:B------:R-:W2:Y:S04]  /*15da0*/  LDL.LU R6, [R1+0x534] ;  /* 0x0005340001067983 */ /* 0x000ea80000300800 */
[----:B------:R-:W2:Y:S04]  /*15db0*/  LDL.LU R2, [R1+0x538] ;  /* 0x0005380001027983 */ /* 0x000ea80000300800 */
[----:B------:R-:W4:Y:S02]  /*15dc0*/  LDL.LU R22, [R1+0x1134] ;  /* 0x0011340001167983 */ /* 0x000f240000300800 */
[----:B----4-:R-:W-:-:S02]  /*15dd0*/  F2FP.PACK_AB R22, R23, R22 ;  /* 0x000000161716723e */ /* 0x010fc400000000ff */
[----:B------:R-:W4:Y:S01]  /*15de0*/  LDL.LU R23, [R1+0x1130] ;  /* 0x0011300001177983 */ /* 0x000f220000300800 */
[C---:B------:R-:W-:Y:S02]  /*15df0*/  FMUL R12, R28.reuse, R12 ;  /* 0x0000000c1c0c7220 */ /* 0x040fe40000400000 */
[----:B------:R-:W-:Y:S02]  /*15e00*/  FMUL R13, R28, R13 ;  /* 0x0000000d1c0d7220 */ /* 0x000fe40000400000 */
[C---:B-----5:R-:W-:Y:S02]  /*15e10*/  FMUL R14, R3.reuse, R14 ;  /* 0x0000000e030e7220 */ /* 0x060fe40000400000 */
[----:B------:R-:W-:Y:S01]  /*15e20*/  FMUL R15, R3, R15 ;  /* 0x0000000f030f7220 */ /* 0x000fe20000400000 */
[----:B----4-:R-:W-:-:S07]  /*15e30*/  F2FP.PACK_AB R23, R0, R23 ;  /* 0x000000170017723e */ /* 0x010fce00000000ff */
[----:B------:R-:W-:Y:S11]  /*15e40*/  HMMA.16816.F32 R12, R20, R24, R12 ;  /* 0x00000018140c723c */ /* 0x000ff6000000180c */
[----:B------:R-:W-:Y:S11]  /*15e50*/  @!UPT UIADD3 URZ, URZ, URZ, URZ ;  /* 0x0000003f3f3ff290 */ /* 0x000ff6000fffe03f */
[----:B------:R-:W-:Y:S01]  /*15e60*/  @!UPT UIADD3 URZ, URZ, URZ, URZ ;  /* 0x0000003f3f3ff290 */ /* 0x000fe2000fffe03f */
[----:B------:R3:W-:Y:S04]  /*15e70*/  STL.64 [R1+0x10], R12 ;  /* 0x0000100c01007387 */ /* 0x0007e80000100a00 */
[----:B------:R-:W4:Y:S01]  /*15e80*/  LDL.LU R0, [R1+0x53c] ;  /* 0x00053c0001007983 */ /* 0x000f220000300800 */
[----:B------:R-:W-:Y:S01]  /*15e90*/  MOV R25, R14 ;  /* 0x0000000e00197202 */ /* 0x000fe20000000f00 */
[C---:B--2---:R-:W-:Y:S01]  /*15ea0*/  FMUL R14, R29.reuse, R17 ;  /* 0x000000111d0e7220 */ /* 0x044fe20000400000 */
[----:B------:R-:W-:Y:S01]  /*15eb0*/  MOV R24, R15 ;  /* 0x0000000f00187202 */ /* 0x000fe20000000f00 */
[----:B------:R-:W-:Y:S02]  /*15ec0*/  FMUL R15, R29, R16 ;  /* 0x000000101d0f7220 */ /* 0x000fe40000400000 */
[----:B---3--:R-:W-:-:S02]  /*15ed0*/  FMUL R12, R19, R26 ;  /* 0x0000001a130c7220 */ /* 0x008fc40000400000 */
[----:B------:R-:W-:Y:S02]  /*15ee0*/  FMUL R13, R19, R18 ;  /* 0x00000012130d7220 */ /* 0x000fe40000400000 */
[----:B------:R-:W0:Y:S05]  /*15ef0*/  LDSM.16.M88.4 R16, [R27+0x20400] ;  /* 0x020400001b10783b */ /* 0x000e2a0000000200 */
[----:B------:R-:W-:Y:S01]  /*15f00*/  HMMA.16816.F32 R12, R8, R4, R12 ;  /* 0x00000004080c723c */ /* 0x000fe2000000180c */
[----:B------:R-:W-:Y:S04]  /*15f10*/  STL [R1+0x1054], R24 ;  /* 0x0010541801007387 */ /* 0x000fe80000100800 */
[----:B------:R-:W-:Y:S04]  /*15f20*/  STL [R1+0x1050], R25 ;  /* 0x0010501901007387 */ /* 0x000fe80000100800 */
[----:B0-----:R0:W-:Y:S04]  /*15f30*/  STL.64 [R1+0x80], R16 ;  /* 0x0000801001007387 */ /* 0x0011e80000100a00 */
[----:B------:R1:W-:Y:S04]  /*15f40*/  STL.64 [R1+0x88], R18 ;  /* 0x0000881201007387 */ /* 0x0003e80000100a00 */
[----:B------:R-:W2:Y:S01]  /*15f50*/  LDL.LU R26, [R1+0x490] ;  /* 0x00049000011a7983 */ /* 0x000ea20000300800 */
[----:B0-----:R-:W-:-:S03]  /*15f60*/  FMUL R16, R28, R7 ;  /* 0x000000071c107220 */ /* 0x001fc60000400000 */
[----:B------:R-:W3:Y:S01]  /*15f70*/  LDL.LU R25, [R1+0x494] ;  /* 0x0004940001197983 */ /* 0x000ee20000300800 */
[----:B------:R-:W-:Y:S02]  /*15f80*/  FMUL R17, R28, R6 ;  /* 0x000000061c117220 */ /* 0x000fe40000400000 */
[C---:B-1----:R-:W-:Y:S01]  /*15f90*/  FMUL R18, R3.reuse, R2 ;  /* 0x0000000203127220 */ /* 0x042fe20000400000 */
[----:B------:R-:W-:Y:S04]  /*15fa0*/  STL.64 [R1+0x180], R12 ;  /* 0x0001800c01007387 */ /* 0x000fe80000100a00 */
[----:B------:R-:W-:Y:S04]  /*15fb0*/  STL.64 [R1+0x188], R14 ;  /* 0x0001880e01007387 */ /* 0x000fe80000100a00 */
[----:B------:R-:W5:Y:S04]  /*15fc0*/  LDL.LU R24, [R1+0x498] ;  /* 0x0004980001187983 */ /* 0x000f680000300800 */
[----:B------:R-:W2:Y:S04]  /*15fd0*/  LDL.LU R2, [R1+0x49c] ;  /* 0x00049c0001027983 */ /* 0x000ea80000300800 */
[----:B------:R-:W-:Y:S04]  /*15fe0*/  STL.64 [R1+0x1128], R10 ;  /* 0x0011280a01007387 */ /* 0x000fe80000100a00 */
[----:B------:R0:W-:Y:S01]  /*15ff0*/  STL.64 [R1+0x1120], R8 ;  /* 0x0011200801007387 */ /* 0x0001e20000100a00 */
[----:B----4-:R-:W-:-:S07]  /*16000*/  FMUL R19, R3, R0 ;  /* 0x0000000003137220 */ /* 0x010fce0000400000 */
[----:B0-----:R-:W-:Y:S11]  /*16010*/  HMMA.16816.F32 R8, R20, R4, R16 ;  /* 0x000000041408723c */ /* 0x001ff60000001810 */
[----:B------:R-:W-:Y:S11]  /*16020*/  @!UPT UIADD3 URZ, URZ, URZ, URZ ;  /* 0x0000003f3f3ff290 */ /* 0x000ff6000fffe03f */
[----:B------:R-:W-:Y:S01]  /*16030*/  @!UPT UIADD3 URZ, URZ, URZ, URZ ;  /* 0x0000003f3f3ff290 */ /* 0x000fe2000fffe03f */
[----:B------:R-:W-:Y:S01]  /*16040*/  STL [R1+0x110], R8 ;  /* 0x0001100801007387 */ /* 0x000fe20000100800 */
[----:B------:R-:W-:Y:S01]  /*16050*/  MOV R6, R9 ;  /* 0x0000000900067202 */ /* 0x000fe20000000f00 */
[----:B------:R-:W-:Y:S01]  /*16060*/  IMAD.MOV.U32 R4, RZ, RZ, R11 ;  /* 0x000000ffff047224 */ /* 0x000fe200078e000b */
[----:B------:R-:W-:Y:S01]  /*16070*/  MOV R7, R10 ;  /* 0x0000000a00077202 */ /* 0x000fe20000000f00 */
[----:B------:R-:W4:Y:S04]  /*16080*/  LDL.LU R16, [R1+0x520] ;  /* 0x0005200001107983 */ /* 0x000f280000300800 */
[----:B------:R-:W0:Y:S04]  /*16090*/  LDSM.16.M88.4 R8, [R27+0x20600] ;  /* 0x020600001b08783b */ /* 0x000e280000000200 */
[----:B------:R-:W3:Y:S04]  /*160a0*/  LDL.LU R17, [R1+0x524] ;  /* 0x0005240001117983 */ /* 0x000ee80000300800 */
[----:B------:R-:W3:Y:S04]  /*160b0*/  LDL.LU R18, [R1+0x528] ;  /* 0x0005280001127983 */ /* 0x000ee80000300800 */
[----:B------:R-:W-:Y:S04]  /*160c0*/  STL.64 [R1+0x1118], R22 ;  /* 0x0011181601007387 */ /* 0x000fe80000100a00 */
[----:B------:R1:W-:Y:S04]  /*160d0*/  STL.64 [R1+0x1110], R20 ;  /* 0x0011101401007387 */ /* 0x0003e80000100a00 */
[----:B-1----:R-:W3:Y:S04]  /*160e0*/  LDL.LU.64 R20, [R1+0x80] ;  /* 0x0000800001147983 */ /* 0x002ee80000300a00 */
[----:B------:R-:W3:Y:S04]  /*160f0*/  LDL.LU R0, [R1+0x52c] ;  /* 0x00052c0001007983 */ /* 0x000ee80000300800 */
[----:B------:R-:W3:Y:S04]  /*16100*/  LDL R5, [R1+0x3f8] ;  /* 0x0003f80001057983 */ /* 0x000ee80000100800 */
[----:B0-----:R-:W-:Y:S04]  /*16110*/  STL.64 [R1+0x70], R8 ;  /* 0x0000700801007387 */ /* 0x001fe80000100a00 */
[----:B------:R0:W-:Y:S04]  /*16120*/  STL.64 [R1+0x78], R10 ;  /* 0x0000780a01007387 */ /* 0x0001e80000100a00 */
[----:B0-----:R-:W4:Y:S04]  /*16130*/  LDL.LU.64 R10, [R1+0x1128] ;  /* 0x00112800010a7983 */ /* 0x001f280000300a00 */
[----:B------:R-:W4:Y:S01]  /*16140*/  LDL.LU.64 R8, [R1+0x1120] ;  /* 0x0011200001087983 */ /* 0x000f220000300a00 */
[----:B-----5:R-:W-:-:S02]  /*16150*/  FMUL R14, R29, R24 ;  /* 0x000000181d0e7220 */ /* 0x020fc40000400000 */
[----:B--2---:R-:W-:Y:S02]  /*16160*/  FMUL R15, R29, R2 ;  /* 0x000000021d0f7220 */ /* 0x004fe40000400000 */
[C---:B---3--:R-:W-:Y:S02]  /*16170*/  FMUL R12, R5.reuse, R26 ;  /* 0x0000001a050c7220 */ /* 0x048fe40000400000 */
[----:B------:R-:W-:Y:S01]  /*16180*/  FMUL R13, R5, R25 ;  /* 0x00000019050d7220 */ /* 0x000fe20000400000 */
[----:B------:R-:W2:Y:S04]  /*16190*/  LDL.LU R26, [R1+0x480] ;  /* 0x00048000011a7983 */ /* 0x000ea80000300800 */
[----:B------:R-:W3:Y:S04]  /*161a0*/  LDL.LU R25, [R1+0x484] ;  /* 0x0004840001197983 */ /* 0x000ee80000300800 */
[----:B------:R-:W5:Y:S04]  /*161b0*/  LDL.LU R24, [R1+0x488] ;  /* 0x0004880001187983 */ /* 0x000f680000300800 */
[----:B------:R-:W2:Y:S01]  /*161c0*/  LDL.LU R2, [R1+0x48c] ;  /* 0x00048c0001027983 */ /* 0x000ea20000300800 */
[----:B----4-:R-:W-:Y:S11]  /*161d0*/  HMMA.16816.F32 R12, R8, R20, R12 ;  /* 0x00000014080c723c */ /* 0x010ff6000000180c */
[----:B------:R-:W-:Y:S11]  /*161e0*/  @!UPT UIADD3 URZ, URZ, URZ, URZ ;  /* 0x0000003f3f3ff290 */ /* 0x000ff6000fffe03f */
[----:B------:R-:W-:Y:S01]  /*161f0*/  @!UPT UIADD3 URZ, URZ, URZ, URZ ;  /* 0x0000003f3f3ff290 */ /* 0x000fe2000fffe03f */
[----:B------:R0:W-:Y:S04]  /*16200*/  STL.64 [R1+0x170], R12 ;  /* 0x0001700c01007387 */ /* 0x0001e80000100a00 */
[----:B------:R-:W-:Y:S04]  /*16210*/  STL.64 [R1+0x178], R14 ;  /* 0x0001780e01007387 */ /* 0x000fe80000100a00 */
[----:B------:R-:W4:Y:S01]  /*16220*/  LDL.LU.64 R22, [R1+0x1118] ;  /* 0x0011180001167983 */ /* 0x000f220000300a00 */
[----:B0-----:R-:W-:Y:S02]  /*16230*/  MOV R12, R20 ;  /* 0x00000014000c7202 */ /* 0x001fe40000000f00 */
[----:B------:R-:W-:-:S02]  /*16240*/  MOV R13, R21 ;  /* 0x00000015000d7202 */ /* 0x000fc40000000f00 */
[----:B------:R-:W4:Y:S01]  /*16250*/  LDL.LU.64 R20, [R1+0x1110] ;  /* 0x0011100001147983 */ /* 0x000f220000300a00 */
[C---:B------:R-:W-:Y:S02]  /*16260*/  FMUL R16, R28.reuse, R16 ;  /* 0x000000101c107220 */ /* 0x040fe40000400000 */
[----:B------:R-:W-:Y:S02]  /*16270*/  FMUL R17, R28, R17 ;  /* 0x000000111c117220 */ /* 0x000fe40000400000 */
[C---:B------:R-:W-:Y:S02]  /*16280*/  FMUL R18, R3.reuse, R18 ;  /* 0x0000001203127220 */ /* 0x040fe40000400000 */
[----:B------:R-:W-:Y:S01]  /*16290*/  FMUL R19, R3, R0 ;  /* 0x0000000003137220 */ /* 0x000fe20000400000 */
[----:B------:R-:W-:Y:S04]  /*162a0*/  STL.64 [R1+0x1108], R10 ;  /* 0x0011080a01007387 */ /* 0x000fe80000100a00 */
[----:B------:R4:W-:Y:S02]  /*162b0*/  STL.64 [R1+0x1100], R8 ;  /* 0x0011000801007387 */ /* 0x0009e40000100a00 */
[----:B----4-:R-:W-:Y:S02]  /*162c0*/  HMMA.16816.F32 R8, R20, R12, R16 ;  /* 0x0000000c1408723c */ /* 0x010fe40000001810 */
[----:B------:R-:W4:Y:S04]  /*162d0*/  LDL.LU R17, [R1+0x510] ;  /* 0x0005100001117983 */ /* 0x000f280000300800 */
[----:B------:R-:W4:Y:S11]  /*162e0*/  LDL.LU R18, [R1+0x514] ;  /* 0x0005140001127983 */ /* 0x000f360000300800 */
[----:B------:R-:W-:Y:S06]  /*162f0*/  @!UPT UIADD3 URZ, URZ, URZ, URZ ;  /* 0x0000003f3f3ff290 */ /* 0x000fec000fffe03f */
[----:B------:R-:W-:Y:S04]  /*16300*/  STL.64 [R1+0x100], R8 ;  /* 0x0001000801007387 */ /* 0x000fe80000100a00 */
[----:B------:R-:W-:Y:S04]  /*16310*/  STL.64 [R1+0x108], R10 ;  /* 0x0001080a01007387 */ /* 0x000fe80000100a00 */
[----:B------:R-:W0:Y:S04]  /*16320*/  LDSM.16.M88.4 R8, [R27+0x20800] ;  /* 0x020800001b08783b */ /* 0x000e280000000200 */
[----:B------:R-:W4:Y:S01]  /*16330*/  LDL.LU R19, [R1+0x518] ;  /* 0x0005180001137983 */ /* 0x000f220000300800 */
[----:B-----5:R-:W-:-:S03]  /*16340*/  FMUL R14, R29, R24 ;  /* 0x000000181d0e7220 */ /* 0x020fc60000400000 */
[----:B------:R-:W-:Y:S01]  /*16350*/  STL.64 [R1+0x10f8], R22 ;  /* 0x0010f81601007387 */ /* 0x000fe20000100a00 */
[----:B--2---:R-:W-:-:S03]  /*16360*/  FMUL R15, R29, R2 ;  /* 0x000000021d0f7220 */ /* 0x004fc60000400000 */
[----:B------:R1:W-:Y:S01]  /*16370*/  STL.64 [R1+0x10f0], R20 ;  /* 0x0010f01401007387 */ /* 0x0003e20000100a00 */
[C---:B------:R-:W-:Y:S02]  /*16380*/  FMUL R12, R5.reuse, R26 ;  /* 0x0000001a050c7220 */ /* 0x040fe40000400000 */
[----:B---3--:R-:W-:Y:S01]  /*16390*/  FMUL R13, R5, R25 ;  /* 0x00000019050d7220 */ /* 0x008fe20000400000 */
[----:B-1----:R-:W2:Y:S04]  /*163a0*/  LDL.LU.64 R20, [R1+0x70] ;  /* 0x0000700001147983 */ /* 0x002ea80000300a00 */
[----:B------:R-:W3:Y:S04]  /*163b0*/  LDL.LU R0, [R1+0x51c] ;  /* 0x00051c0001007983 */ /* 0x000ee80000300800 */
[----:B------:R-:W5:Y:S04]  /*163c0*/  LDL.LU R24, [R1+0x478] ;  /* 0x0004780001187983 */ /* 0x000f680000300800 */
[----:B------:R-:W2:Y:S04]  /*163d0*/  LDL.LU R2, [R1+0x47c] ;  /* 0x00047c0001027983 */ /* 0x000ea80000300800 */
[----:B0-----:R0:W-:Y:S01]  /*163e0*/  STL.64 [R1+0x68], R10 ;  /* 0x0000680a01007387 */ /* 0x0011e20000100a00 */
[----:B------:R-:W-:-:S02]  /*163f0*/  MOV R26, R8 ;  /* 0x00000008001a7202 */ /* 0x000fc40000000f00 */
[----:B------:R-:W-:Y:S01]  /*16400*/  MOV R25, R9 ;  /* 0x0000000900197202 */ /* 0x000fe20000000f00 */
[----:B0-----:R-:W2:Y:S04]  /*16410*/  LDL.LU.64 R10, [R1+0x1108] ;  /* 0x00110800010a7983 */ /* 0x001ea80000300a00 */
[----:B------:R-:W2:Y:S02]  /*16420*/  LDL.LU.64 R8, [R1+0x1100] ;  /* 0x0011000001087983 */ /* 0x000ea40000300a00 */
[----:B--2---:R-:W-:Y:S11]  /*16430*/  HMMA.16816.F32 R12, R8, R20, R12 ;  /* 0x00000014080c723c */ /* 0x004ff6000000180c */
[----:B------:R-:W-:Y:S11]  /*16440*/  @!UPT UIADD3 URZ, URZ, URZ, URZ ;  /* 0x0000003f3f3ff290 */ /* 0x000ff6000fffe03f */
[----:B------:R-:W-:Y:S01]  /*16450*/  @!UPT UIADD3 URZ, URZ, URZ, URZ ;  /* 0x0000003f3f3ff290 */ /* 0x000fe2000fffe03f */
[----:B------:R0:W-:Y:S04]  /*16460*/  STL.64 [R1+0x160], R12 ;  /* 0x0001600c01007387 */ /* 0x0001e80000100a00 */
[----:B------:R1:W-:Y:S04]  /*16470*/  STL.64 [R1+0x168], R14 ;  /* 0x0001680e01007387 */ /* 0x0003e80000100a00 */
[----:B------:R-:W2:Y:S01]  /*16480*/  LDL.LU.64 R22, [R1+0x10f8] ;  /* 0x0010f80001167983 */ /* 0x000ea20000300a00 */
[----:B0-----:R-:W-:Y:S01]  /*16490*/  IMAD.MOV.U32 R13, RZ, RZ, R20 ;  /* 0x000000ffff0d7224 */ /* 0x001fe200078e0014 */
[----:B------:R-:W-:-:S02]  /*164a0*/  MOV R12, R21 ;  /* 0x00000015000c7202 */ /* 0x000fc40000000f00 */
[----:B------:R-:W2:Y:S01]  /*164b0*/  LDL.LU.64 R20, [R1+0x10f0] ;  /* 0x0010f00001147983 */ /* 0x000ea20000300a00 */
[----:B----4-:R-:W-:-:S03]  /*164c0*/  FMUL R16, R28, R17 ;  /* 0x000000111c107220 */ /* 0x010fc60000400000 */
[----:B-1----:R-:W4:Y:S01]  /*164d0*/  LDL.LU R14, [R1+0x470] ;  /* 0x00047000010e7983 */ /* 0x002f220000300800 */
[----:B------:R-:W-:-:S03]  /*164e0*/  FMUL R17, R28, R18 ;  /* 0x000000121c117220 */ /* 0x000fc60000400000 */
[----:B------:R-:W4:Y:S01]  /*164f0*/  LDL.LU R15, [R1+0x474] ;  /* 0x00047400010f7983 */ /* 0x000f220000300800 */
[----:B------:R-:W-:-:S03]  /*16500*/  FMUL R18, R3, R19 ;  /* 0x0000001303127220 */ /* 0x000fc60000400000 */
[----:B------:R-:W-:Y:S01]  /*16510*/  STL.64 [R1+0x10e0], R10 ;  /* 0x0010e00a01007387 */ /* 0x000fe20000100a00 */
[----:B---3--:R-:W-:-:S03]  /*16520*/  FMUL R19, R3, R0 ;  /* 0x0000000003137220 */ /* 0x008fc60000400000 */
[----:B------:R0:W-:Y:S02]  /*16530*/  STL.64 [R1+0x10d8], R8 ;  /* 0x0010d80801007387 */ /* 0x0001e40000100a00 */
[----:B0-----:R-:W-:Y:S02]  /*16540*/  MOV R8, R13 ;  /* 0x0000000d00087202 */ /* 0x001fe40000000f00 */
[----:B------:R-:W-:-:S07]  /*16550*/  MOV R9, R12 ;  /* 0x0000000c00097202 */ /* 0x000fce0000000f00 */
[----:B--2---:R-:W-:Y:S01]  /*16560*/  HMMA.16816.F32 R8, R20, R8, R16 ;  /* 0x000000081408723c */ /* 0x004fe20000001810 */
[----:B------:R-:W2:Y:S04]  /*16570*/  LDL.LU R17, [R1+0x500] ;  /* 0x0005000001117983 */ /* 0x000ea80000300800 */
[----:B------:R-:W3:Y:S11]  /*16580*/  LDL.LU R18, [R1+0x504] ;  /* 0x0005040001127983 */ /* 0x000ef60000300800 */
[----:B------:R-:W-:Y:S07]  /*16590*/  @!UPT UIADD3 URZ, URZ, URZ, URZ ;  /* 0x0000003f3f3ff290 */ /* 0x000fee000fffe03f */
[----:B------:R-:W-:Y:S04]  /*165a0*/  STL.64 [R1+0xf0], R8 ;  /* 0x0000f00801007387 */ /* 0x000fe80000100a00 */
[----:B------:R-:W-:Y:S04]  /*165b0*/  STL.64 [R1+0xf8], R10 ;  /* 0x0000f80a01007387 */ /* 0x000fe80000100a00 */
[----:B------:R-:W0:Y:S04]  /*165c0*/  LDSM.16.M88.4 R8, [R27+0x20a00] ;  /* 0x020a00001b08783b */ /* 0x000e280000000200 */
[----:B------:R-:W3:Y:S04]  /*165d0*/  LDL.LU R19, [R1+0x508] ;  /* 0x0005080001137983 */ /* 0x000ee80000300800 */
[----:B------:R-:W3:Y:S04]  /*165e0*/  LDL.LU R0, [R1+0x50c] ;  /* 0x00050c0001007983 */ /* 0x000ee80000300800 */
[----:B------:R-:W-:Y:S04]  /*165f0*/  STL.64 [R1+0x10d0], R6 ;  /* 0x0010d00601007387 */ /* 0x000fe80000100a00 */
[----:B------:R1:W-:Y:S02]  /*16600*/  STL.64 [R1+0x10c8], R4 ;  /* 0x0010c80401007387 */ /* 0x0003e40000100a00 */
[----:B-1----:R-:W-:-:S02]  /*16610*/  MOV R4, R26 ;  /* 0x0000001a00047202 */ /* 0x002fc40000000f00 */
[----:B------:R-:W3:Y:S04]  /*16620*/  LDL.LU R26, [R1+0x10e8] ;  /* 0x0010e800011a7983 */ /* 0x000ee80000300800 */
[----:B0-----:R-:W-:Y:S04]  /*16630*/  STL.64 [R1+0x50], R8 ;  /* 0x0000500801007387 */ /* 0x001fe80000100a00 */
[----:B------:R0:W-:Y:S04]  /*16640*/  STL.64 [R1+0x58], R10 ;  /* 0x0000580a01007387 */ /* 0x0001e80000100a00 */
[----:B0-----:R-:W3:Y:S04]  /*16650*/  LDL.LU.64 R10, [R1+0x10e0] ;  /* 0x0010e000010a7983 */ /* 0x001ee80000300a00 */
[----:B------:R-:W3:Y:S01]  /*16660*/  LDL.LU.64 R8, [R1+0x10d8] ;  /* 0x0010d80001087983 */ /* 0x000ee20000300a00 */
[----:B----4-:R-:W-:-:S02]  /*16670*/  FMUL R12, R5, R14 ;  /* 0x0000000e050c7220 */ /* 0x010fc40000400000 */
[----:B------:R-:W-:Y:S02]  /*16680*/  FMUL R13, R5, R15 ;  /* 0x0000000f050d7220 */ /* 0x000fe40000400000 */
[----:B------:R-:W-:Y:S02]  /*16690*/  IMAD.MOV.U32 R5, RZ, RZ, R25 ;  /* 0x000000ffff057224 */ /* 0x000fe400078e0019 */
[C---:B-----5:R-:W-:Y:S01]  /*166a0*/  FMUL R14, R29.reuse, R24 ;  /* 0x000000181d0e7220 */ /* 0x060fe20000400000 */
[----:B------:R-:W4:Y:S01]  /*166b0*/  LDL.LU R25, [R1+0x4f0] ;  /* 0x0004f00001197983 */ /* 0x000f220000300800 */
[----:B------:R-:W-:-:S03]  /*166c0*/  FMUL R15, R29, R2 ;  /* 0x000000021d0f7220 */ /* 0x000fc60000400000 */
[----:B------:R-:W5:Y:S04]  /*166d0*/  LDL.LU R24, [R1+0x4f4] ;  /* 0x0004f40001187983 */ /* 0x000f680000300800 */
[----:B------:R-:W4:Y:S01]  /*166e0*/  LDL.LU R2, [R1+0x4f8] ;  /* 0x0004f80001027983 */ /* 0x000f220000300800 */
[C---:B--2---:R-:W-:Y:S02]  /*166f0*/  FMUL R16, R28.reuse, R17 ;  /* 0x000000111c107220 */ /* 0x044fe40000400000 */
[----:B---3--:R-:W-:Y:S02]  /*16700*/  FMUL R17, R28, R18 ;  /* 0x000000121c117220 */ /* 0x008fe40000400000 */
[C---:B------:R-:W-:Y:S02]  /*16710*/  FMUL R18, R3.reuse, R19 ;  /* 0x0000001303127220 */ /* 0x040fe40000400000 */
[----:B------:R-:W-:-:S07]  /*16720*/  FMUL R19, R3, R0 ;  /* 0x0000000003137220 */ /* 0x000fce0000400000 */
[-C--:B------:R-:W-:Y:S08]  /*16730*/  HMMA.16816.F32 R16, R20, R4.reuse, R16 ;  /* 0x000000041410723c */ /* 0x080ff00000001810 */
[----:B------:R-:W-:Y:S11]  /*16740*/  HMMA.16816.F32 R12, R8, R4, R12 ;  /* 0x00000004080c723c */ /* 0x000ff6000000180c */
[----:B------:R-:W-:Y:S11]  /*16750*/  @!UPT UIADD3 URZ, URZ, URZ, URZ ;  /* 0x0000003f3f3ff290 */ /* 0x000ff6000fffe03f */
[----:B------:R-:W-:Y:S01]  /*16760*/  @!UPT UIADD3 URZ, URZ, URZ, URZ ;  /* 0x0000003f3f3ff290 */ /* 0x000fe2000fffe03f */
[----:B------:R0:W-:Y:S04]  /*16770*/  STL.64 [R1+0x150], R12 ;  /* 0x0001500c01007387 */ /* 0x0001e80000100a00 */
[----:B------:R1:W-:Y:S04]  /*16780*/  STL.64 [R1+0x158], R14 ;  /* 0x0001580e01007387 */ /* 0x0003e80000100a00 */
[----:B0-----:R-:W2:Y:S04]  /*16790*/  LDL.LU R12, [R1+0x460] ;  /* 0x00046000010c7983 */ /* 0x001ea80000300800 */
[----:B------:R-:W3:Y:S04]  /*167a0*/  LDL.LU R13, [R1+0x464] ;  /* 0x00046400010d7983 */ /* 0x000ee80000300800 */
[----:B-1----:R-:W2:Y:S04]  /*167b0*/  LDL.LU R14, [R1+0x468] ;  /* 0x00046800010e7983 */ /* 0x002ea80000300800 */
[----:B------:R-:W3:Y:S04]  /*167c0*/  LDL.LU R15, [R1+0x46c] ;  /* 0x00046c00010f7983 */ /* 0x000ee80000300800 */
[----:B------:R-:W5:Y:S04]  /*167d0*/  LDL.LU.64 R6, [R1+0x10d0] ;  /* 0x0010d00001067983 */ /* 0x000f680000300a00 */
[----:B------:R-:W5:Y:S04]  /*167e0*/  LDL.LU.64 R4, [R1+0x10c8] ;  /* 0x0010c80001047983 */ /* 0x000f680000300a00 */
[----:B------:R-:W-:Y:S04]  /*167f0*/  STL.64 [R1+0x10c0], R22 ;  /* 0x0010c01601007387 */ /* 0x000fe80000100a00 */
[----:B------:R0:W-:Y:S04]  /*16800*/  STL.64 [R1+0x10b8], R20 ;  /* 0x0010b81401007387 */ /* 0x0001e80000100a00 */
[----:B------:R-:W-:Y:S04]  /*16810*/  STL.64 [R1+0xe0], R16 ;  /* 0x0000e01001007387 */ /* 0x000fe80000100a00 */
[----:B------:R-:W-:Y:S04]  /*16820*/  STL.64 [R1+0xe8], R18 ;  /* 0x0000e81201007387 */ /* 0x000fe80000100a00 */
[----:B0-----:R-:W5:Y:S04]  /*16830*/  LDL.LU.64 R20, [R1+0x50] ;  /* 0x0000500001147983 */ /* 0x001f680000300a00 */
[----:B------:R-:W0:Y:S04]  /*16840*/  LDSM.16.M88.4 R16, [R27+0x20c00] ;  /* 0x020c00001b10783b */ /* 0x000e280000000200 */
[----:B------:R-:W5:Y:S04]  /*16850*/  LDL.LU R0, [R1+0x4fc] ;  /* 0x0004fc0001007983 */ /* 0x000f680000300800 */
[----:B0-----:R-:W-:Y:S04]  /*16860*/  STL.64 [R1+0x40], R16 ;  /* 0x0000401001007387 */ /* 0x001fe80000100a00 */
[----:B------:R4:W-:Y:S02]  /*16870*/  STL.64 [R1+0x48], R18 ;  /* 0x0000481201007387 */ /* 0x0009e40000100a00 */
[----:B----4-:R-:W-:-:S02]  /*16880*/  FMUL R18, R3, R2 ;  /* 0x0000000203127220 */ /* 0x010fc40000400000 */
[----:B------:R-:W-:Y:S02]  /*16890*/  FMUL R16, R28, R25 ;  /* 0x000000191c107220 */ /* 0x000fe40000400000 */
[C---:B--2---:R-:W-:Y:S02]  /*168a0*/  FMUL R14, R29.reuse, R14 ;  /* 0x0000000e1d0e7220 */ /* 0x044fe40000400000 */
[----:B---3--:R-:W-:Y:S02]  /*168b0*/  FMUL R15, R29, R15 ;  /* 0x0000000f1d0f7220 */ /* 0x008fe40000400000 */
[C---:B-----5:R-:W-:Y:S02]  /*168c0*/  FMUL R12, R5.reuse, R12 ;  /* 0x0000000c050c7220 */ /* 0x060fe40000400000 */
[----:B------:R-:W-:-:S07]  /*168d0*/  FMUL R13, R5, R13 ;  /* 0x0000000d050d7220 */ /* 0x000fce0000400000 */
[----:B------:R-:W-:Y:S01]  /*168e0*/  HMMA.16816.F32 R12, R8, R20, R12 ;  /* 0x00000014080c723c */ /* 0x000fe2000000180c */
[----:B------:R-:W-:Y:S11]  /*168f0*/  MOV R2, R21 ;  /* 0x0000001500027202 */ /* 0x000ff60000000f00 */
[----:B------:R-:W-:Y:S11]  /*16900*/  @!UPT UIADD3 URZ, URZ, URZ, URZ ;  /* 0x0000003f3f3ff290 */ /* 0x000ff6000fffe03f */
[----:B------:R-:W-:Y:S04]  /*16910*/  STL.64 [R1+0x140], R12 ;  /* 0x0001400c01007387 */ /* 0x000fe80000100a00 */
[----:B------:R0:W-:Y:S04]  /*16920*/  STL.64 [R1+0x148], R14 ;  /* 0x0001480e01007387 */ /* 0x0001e80000100a00 */
[----:B------:R-:W2:Y:S01]  /*16930*/  LDL.LU.64 R22, [R1+0x10c0] ;  /* 0x0010c00001167983 */ /* 0x000ea20000300a00 */
[----:B0-----:R-:W-:-:S03]  /*16940*/  MOV R15, R20 ;  /* 0x00000014000f7202 */ /* 0x001fc60000000f00 */
[----:B------:R-:W2:Y:S04]  /*16950*/  LDL.LU.64 R20, [R1+0x10b8] ;  /* 0x0010b80001147983 */ /* 0x000ea80000300a00 */
[----:B------:R-:W3:Y:S04]  /*16960*/  LDL.LU R12, [R1+0x450] ;  /* 0x00045000010c7983 */ /* 0x000ee80000300800 */
[----:B------:R-:W4:Y:S04]  /*16970*/  LDL.LU R13, [R1+0x454] ;  /* 0x00045400010d7983 */ /* 0x000f280000300800 */
[----:B------:R-:W5:Y:S04]  /*16980*/  LDL.LU R14, [R1+0x458] ;  /* 0x00045800010e7983 */ /* 0x000f680000300800 */
[----:B------:R-:W3:Y:S01]  /*16990*/  LDL.LU R25, [R1+0x45c] ;  /* 0x00045c0001197983 */ /* 0x000ee20000300800 */
[----:B------:R-:W-:-:S03]  /*169a0*/  FMUL R17, R28, R24 ;  /* 0x000000181c117220 */ /* 0x000fc60000400000 */
[----:B------:R-:W3:Y:S01]  /*169b0*/  LDL.LU R24, [R1+0x4e0] ;  /* 0x0004e00001187983 */ /* 0x000ee20000300800 */
[----:B------:R-:W-:-:S03]  /*169c0*/  FMUL R19, R3, R0 ;  /* 0x0000000003137220 */ /* 0x000fc60000400000 */
[----:B------:R-:W-:Y:S04]  /*169d0*/  STL.64 [R1+0x10b0], R10 ;  /* 0x0010b00a01007387 */ /* 0x000fe80000100a00 */
[----:B------:R0:W-:Y:S02]  /*169e0*/  STL.64 [R1+0x10a8], R8 ;  /* 0x0010a80801007387 */ /* 0x0001e40000100a00 */
[----:B0-----:R-:W-:Y:S02]  /*169f0*/  MOV R8, R15 ;  /* 0x0000000f00087202 */ /* 0x001fe40000000f00 */
[----:B------:R-:W-:Y:S02]  /*16a00*/  MOV R9, R2 ;  /* 0x0000000200097202 */ /* 0x000fe40000000f00 */
[----:B------:R-:W4:Y:S04]  /*16a10*/  LDL.LU R2, [R1+0x4e4] ;  /* 0x0004e40001027983 */ /* 0x000f280000300800 */
[----:B------:R-:W4:Y:S01]  /*16a20*/  LDL.LU R0, [R1+0x4e8] ;  /* 0x0004e80001007983 */ /* 0x000f220000300800 */
[----:B--2---:R-:W-:Y:S03]  /*16a30*/  HMMA.16816.F32 R8, R20, R8, R16 ;  /* 0x000000081408723c */ /* 0x004fe60000001810 */
[----:B------:R-:W-:Y:S04]  /*16a40*/  STL.64 [R1+0x10a0], R22 ;  /* 0x0010a01601007387 */ /* 0x000fe80000100a00 */
[----:B------:R0:W-:Y:S11]  /*16a50*/  STL.64 [R1+0x1098], R20 ;  /* 0x0010981401007387 */ /* 0x0001f60000100a00 */
[----:B------:R-:W-:Y:S05]  /*16a60*/  @!UPT UIADD3 URZ, URZ, URZ, URZ ;  /* 0x0000003f3f3ff290 */ /* 0x000fea000fffe03f */
[----:B------:R-:W-:Y:S04]  /*16a70*/  STL.64 [R1+0xd0], R8 ;  /* 0x0000d00801007387 */ /* 0x000fe80000100a00 */
[----:B------:R-:W-:Y:S04]  /*16a80*/  STL.64 [R1+0xd8], R10 ;  /* 0x0000d80a01007387 */ /* 0x000fe80000100a00 */
[----:B------:R-:W1:Y:S04]  /*16a90*/  LDSM.16.M88.4 R8, [R27+0x20e00] ;  /* 0x020e00001b08783b */ /* 0x000e680000000200 */
[----:B0-----:R-:W2:Y:S01]  /*16aa0*/  LDL.LU.64 R20, [R1+0x40] ;  /* 0x0000400001147983 */ /* 0x001ea20000300a00 */
[----:B---3--:R-:W-:-:S03]  /*16ab0*/  FMUL R19, R29, R25 ;  /* 0x000000191d137220 */ /* 0x008fc60000400000 */
[----:B------:R-:W3:Y:S04]  /*16ac0*/  LDL.LU R15, [R1+0x4ec] ;  /* 0x0004ec00010f7983 */ /* 0x000ee80000300800 */
[----:B------:R-:W-:Y:S04]  /*16ad0*/  STL.64 [R1+0x1090], R6 ;  /* 0x0010900601007387 */ /* 0x000fe80000100a00 */
[----:B------:R0:W-:Y:S04]  /*16ae0*/  STL.64 [R1+0x1088], R4 ;  /* 0x0010880401007387 */ /* 0x0001e80000100a00 */
[----:B-1----:R1:W-:Y:S01]  /*16af0*/  STL.64 [R1+0x38], R10 ;  /* 0x0000380a01007387 */ /* 0x0023e20000100a00 */
[----:B0-----:R-:W-:Y:S01]  /*16b00*/  IMAD.MOV.U32 R4, RZ, RZ, R8 ;  /* 0x000000ffff047224 */ /* 0x001fe200078e0008 */
[----:B------:R-:W-:-:S02]  /*16b10*/  MOV R25, R9 ;  /* 0x0000000900197202 */ /* 0x000fc40000000f00 */
[----:B-1----:R-:W3:Y:S04]  /*16b20*/  LDL.LU.64 R10, [R1+0x10b0] ;  /* 0x0010b000010a7983 */ /* 0x002ee80000300a00 */
[----:B------:R-:W3:Y:S01]  /*16b30*/  LDL.LU.64 R8, [R1+0x10a8] ;  /* 0x0010a80001087983 */ /* 0x000ee20000300a00 */
[C---:B------:R-:W-:Y:S02]  /*16b40*/  FMUL R16, R5.reuse, R12 ;  /* 0x0000000c05107220 */ /* 0x040fe40000400000 */
[----:B----4-:R-:W-:Y:S02]  /*16b50*/  FMUL R17, R5, R13 ;  /* 0x0000000d05117220 */ /* 0x010fe40000400000 */
[----:B-----5:R-:W-:Y:S02]  /*16b60*/  FMUL R18, R29, R14 ;  /* 0x0000000e1d127220 */ /* 0x020fe40000400000 */
[----:B------:R-:W-:-:S02]  /*16b70*/  FMUL R13, R28, R2 ;  /* 0x000000021c0d7220 */ /* 0x000fc40000400000 */
[C---:B------:R-:W-:Y:S01]  /*16b80*/  FMUL R14, R3.reuse, R0 ;  /* 0x00000000030e7220 */ /* 0x040fe20000400000 */
[----:B--2---:R-:W-:Y:S02]  /*16b90*/  MOV R2, R20 ;  /* 0x0000001400027202 */ /* 0x004fe40000000f00 */
[----:B------:R-:W-:Y:S01]  /*16ba0*/  MOV R0, R21 ;  /* 0x0000001500007202 */ /* 0x000fe20000000f00 */
[----:B---3--:R-:W-:Y:S11]  /*16bb0*/  HMMA.16816.F32 R16, R8, R20, R16 ;  /* 0x000000140810723c */ /* 0x008ff60000001810 */
[----:B------:R-:W-:Y:S11]  /*16bc0*/  @!UPT UIADD3 URZ, URZ, URZ, URZ ;  /* 0x0000003f3f3ff290 */ /* 0x000ff6000fffe03f */
[----:B------:R-:W-:Y:S01]  /*16bd0*/  @!UPT UIADD3 URZ, URZ, URZ, URZ ;  /* 0x0000003f3f3ff290 */ /* 0x000fe2000fffe03f */
[----:B------:R0:W-:Y:S04]  /*16be0*/  STL.64 [R1+0x130], R16 ;  /* 0x0001301001007387 */ /* 0x0001e80000100a00 */
[----:B------:R1:W-:Y:S04]  /*16bf0*/  STL.64 [R1+0x138], R18 ;  /* 0x0001381201007387 */ /* 0x0003e80000100a00 */
[----:B------:R-:W1:Y:S04]  /*16c00*/  LDL.LU.64 R22, [R1+0x10a0] ;  /* 0x0010a00001167983 */ /* 0x000e680000300a00 */
[----:B------:R-:W1:Y:S01]  /*16c10*/  LDL.LU.64 R20, [R1+0x1098] ;  /* 0x0010980001147983 */ /* 0x000e620000300a00 */
[----:B------:R-:W-:Y:S01]  /*16c20*/  FMUL R12, R28, R24 ;  /* 0x000000181c0c7220 */ /* 0x000fe20000400000 */
[----:B0-----:R-:W-:Y:S01]  /*16c30*/  MOV R16, R2 ;  /* 0x0000000200107202 */ /* 0x001fe20000000f00 */
[----:B------:R-:W-:Y:S01]  /*16c40*/  IMAD.MOV.U32 R17, RZ, RZ, R0 ;  /* 0x000000ffff117224 */ /* 0x000fe200078e0000 */
[----:B------:R-:W2:Y:S01]  /*16c50*/  LDL.LU R2, [R1+0x448] ;  /* 0x0004480001027983 */ /* 0x000ea20000300800 */
[----:B------:R-:W-:-:S03]  /*16c60*/  FMUL R15, R3, R15 ;  /* 0x0000000f030f7220 */ /* 0x000fc60000400000 */
[----:B------:R-:W3:Y:S04]  /*16c70*/  LDL.LU R0, [R1+0x44c] ;  /* 0x00044c0001007983 */ /* 0x000ee80000300800 */
[----:B-1----:R-:W-:Y:S01]  /*16c80*/  HMMA.16816.F32 R16, R20, R16, R12 ;  /* 0x000000101410723c */ /* 0x002fe2000000180c */
[----:B------:R-:W4:Y:S06]  /*16c90*/  LDL.LU R14, [R1+0x440] ;  /* 0x00044000010e7983 */ /* 0x000f2c0000300800 */
[----:B------:R-:W-:-:S02]  /*16ca0*/  MOV R13, R4 ;  /* 0x00000004000d7202 */ /* 0x000fc40000000f00 */
[----:B------:R-:W0:Y:S11]  /*16cb0*/  LDSM.16.M88.4 R4, [R27+0x21000] ;  /* 0x021000001b04783b */ /* 0x000e360000000200 */
[----:B------:R-:W-:Y:S03]  /*16cc0*/  @!UPT UIADD3 URZ, URZ, URZ, URZ ;  /* 0x0000003f3f3ff290 */ /* 0x000fe6000fffe03f */
[----:B------:R1:W-:Y:S04]  /*16cd0*/  STL.64 [R1+0xc0], R16 ;  /* 0x0000c01001007387 */ /* 0x0003e80000100a00 */
[----:B------:R5:W-:Y:S04]  /*16ce0*/  STL.64 [R1+0xc8], R18 ;  /* 0x0000c81201007387 */ /* 0x000be80000100a00 */
[----:B------:R-:W2:Y:S04]  /*16cf0*/  LDL.LU R15, [R1+0x444] ;  /* 0x00044400010f7983 */ /* 0x000ea80000300800 */
[----:B-1----:R-:W2:Y:S04]  /*16d00*/  LDL.LU R16, [R1+0x4d0] ;  /* 0x0004d00001107983 */ /* 0x002ea80000300800 */
[----:B------:R-:W3:Y:S04]  /*16d10*/  LDL.LU R17, [R1+0x4d4] ;  /* 0x0004d40001117983 */ /* 0x000ee80000300800 */
[----:B-----5:R-:W5:Y:S04]  /*16d20*/  LDL.LU R18, [R1+0x4d8] ;  /* 0x0004d80001127983 */ /* 0x020f680000300800 */
[----:B0-----:R0:W-:Y:S01]  /*16d30*/  STL.64 [R1+0x28], R6 ;  /* 0x0000280601007387 */ /* 0x0011e20000100a00 */
[----:B------:R-:W-:-:S02]  /*16d40*/  MOV R27, R4 ;  /* 0x00000004001b7202 */ /* 0x000fc40000000f00 */
[----:B------:R-:W-:Y:S01]  /*16d50*/  MOV R24, R5 ;  /* 0x0000000500187202 */ /* 0x000fe20000000f00 */
[----:B0-----:R-:W4:Y:S04]  /*16d60*/  LDL.LU.64 R6, [R1+0x1090] ;  /* 0x0010900001067983 */ /* 0x001f280000300a00 */
[----:B------:R-:W4:Y:S04]  /*16d70*/  LDL.LU.64 R4, [R1+0x1088] ;  /* 0x0010880001047983 */ /* 0x000f280000300a00 */
[----:B------:R-:W4:Y:S04]  /*16d80*/  LDL.LU R19, [R1+0x4dc] ;  /* 0x0004dc0001137983 */ /* 0x000f280000300800 */
[----:B------:R-:W-:Y:S04]  /*16d90*/  STL.64 [R1+0x1080], R26 ;  /* 0x0010801a01007387 */ /* 0x000fe80000100a00 */
[----:B------:R0:W-:Y:S02]  /*16da0*/  STL [R1+0x107c], R24 ;  /* 0x00107c1801007387 */ /* 0x0001e40000100800 */
[----:B0-----:R-:W-:Y:S01]  /*16db0*/  MOV R24, R13 ;  /* 0x0000000d00187202 */ /* 0x001fe20000000f00 */
[----:B--2---:R-:W-:-:S02]  /*16dc0*/  FMUL R16, R28, R16 ;  /* 0x000000101c107220 */ /* 0x004fc40000400000 */
[----:B---3--:R-:W-:Y:S02]  /*16dd0*/  FMUL R17, R28, R17 ;  /* 0x000000111c117220 */ /* 0x008fe40000400000 */
[----:B-----5:R-:W-:Y:S02]  /*16de0*/  FMUL R18, R3, R18 ;  /* 0x0000001203127220 */ /* 0x020fe40000400000 */
[C---:B----4-:R-:W-:Y:S02]  /*16df0*/  FMUL R12, R5.reuse, R14 ;  /* 0x0000000e050c7220 */ /* 0x050fe40000400000 */
[----:B------:R-:W-:Y:S02]  /*16e00*/  FMUL R13, R5, R15 ;  /* 0x0000000f050d7220 */ /* 0x000fe40000400000 */
[C---:B------:R-:W-:Y:S02]  /*16e10*/  FMUL R14, R29.reuse, R2 ;  /* 0x000000021d0e7220 */ /* 0x040fe40000400000 */
[----:B------:R-:W-:-:S02]  /*16e20*/  FMUL R15, R29, R0 ;  /* 0x000000001d0f7220 */ /* 0x000fc40000400000 */
[----:B------:R-:W-:Y:S01]  /*16e30*/  FMUL R19, R3, R19 ;  /* 0x0000001303137220 */ /* 0x000fe20000400000 */
[----:B------:R-:W2:Y:S04]  /*16e40*/  LDL.LU R0, [R1+0x218] ;  /* 0x0002180001007983 */ /* 0x000ea80000300800 */
[-C--:B------:R-:W-:Y:S01]  /*16e50*/  HMMA.16816.F32 R12, R8, R24.reuse, R12 ;  /* 0x00000018080c723c */ /* 0x080fe2000000180c */
[----:B------:R-:W3:Y:S07]  /*16e60*/  LDL.LU R2, [R1+0x1d0] ;  /* 0x0001d00001027983 */ /* 0x000eee0000300800 */
[----:B------:R-:W-:Y:S11]  /*16e70*/  HMMA.16816.F32 R16, R20, R24, R16 ;  /* 0x000000181410723c */ /* 0x000ff60000001810 */
[----:B------:R-:W-:Y:S04]  /*16e80*/  @!UPT UIADD3 URZ, URZ, URZ, URZ ;  /* 0x0000003f3f3ff290 */ /* 0x000fe8000fffe03f */
[----:B------:R0:W-:Y:S04]  /*16e90*/  STL.64 [R1+0x120], R12 ;  /* 0x0001200c01007387 */ /* 0x0001e80000100a00 */
[----:B------:R1:W-:Y:S04]  /*16ea0*/  STL.64 [R1+0x128], R14 ;  /* 0x0001280e01007387 */ /* 0x0003e80000100a00 */
[----:B0-----:R-:W4:Y:S04]  /*16eb0*/  LDL.LU R12, [R1+0x430] ;  /* 0x00043000010c7983 */ /* 0x001f280000300800 */
[----:B------:R-:W5:Y:S04]  /*16ec0*/  LDL.LU R13, [R1+0x434] ;  /* 0x00043400010d7983 */ /* 0x000f680000300800 */
[----:B------:R-:W2:Y:S04]  /*16ed0*/  LDL.LU.64 R26, [R1+0x1080] ;  /* 0x00108000011a7983 */ /* 0x000ea80000300a00 */
[----:B------:R-:W2:Y:S04]  /*16ee0*/  LDL.LU R24, [R1+0x107c] ;  /* 0x00107c0001187983 */ /* 0x000ea80000300800 */
[----:B-1----:R-:W3:Y:S04]  /*16ef0*/  LDL.LU R14, [R1+0x438] ;  /* 0x00043800010e7983 */ /* 0x002ee80000300800 */
[----:B------:R-:W3:Y:S04]  /*16f00*/  LDL.LU R15, [R1+0x43c] ;  /* 0x00043c00010f7983 */ /* 0x000ee80000300800 */
[----:B------:R0:W-:Y:S04]  /*16f10*/  STL.64 [R1+0xb0], R16 ;  /* 0x0000b01001007387 */ /* 0x0001e80000100a00 */
[----:B------:R1:W-:Y:S04]  /*16f20*/  STL.64 [R1+0xb8], R18 ;  /* 0x0000b81201007387 */ /* 0x0003e80000100a00 */
[----:B0-----:R-:W3:Y:S04]  /*16f30*/  LDL.LU R17, [R1+0x4c0] ;  /* 0x0004c00001117983 */ /* 0x001ee80000300800 */
[----:B-1----:R-:W3:Y:S04]  /*16f40*/  LDL.LU R18, [R1+0x4c4] ;  /* 0x0004c40001127983 */ /* 0x002ee80000300800 */
[----:B------:R-:W3:Y:S04]  /*16f50*/  LDL.LU R19, [R1+0x4c8] ;  /* 0x0004c80001137983 */ /* 0x000ee80000300800 */
[----:B------:R-:W3:Y:S04]  /*16f60*/  LDL.LU R25, [R1+0x4cc] ;  /* 0x0004cc0001197983 */ /* 0x000ee80000300800 */
[----:B------:R0:W-:Y:S04]  /*16f70*/  STL.64 [R1+0x1048], R6 ;  /* 0x0010480601007387 */ /* 0x0001e80000100a00 */
[----:B0-----:R-:W3:Y:S04]  /*16f80*/  LDL.LU R6, [R1+0x1ac] ;  /* 0x0001ac0001067983 */ /* 0x001ee80000300800 */
[----:B------:R-:W3:Y:S04]  /*16f90*/  LDL.LU R7, [R1+0x1a0] ;  /* 0x0001a00001077983 */ /* 0x000ee80000300800 */
[----:B------:R0:W-:Y:S04]  /*16fa0*/  STL.64 [R1+0x1040], R4 ;  /* 0x0010400401007387 */ /* 0x0001e80000100a00 */
[----:B0-----:R-:W3:Y:S01]  /*16fb0*/  LDL R4, [R1+0x40c] ;  /* 0x00040c0001047983 */ /* 0x001ee20000100800 */
[----:B----4-:R-:W-:-:S02]  /*16fc0*/  FMUL R12, R5, R12 ;  /* 0x0000000c050c7220 */ /* 0x010fc40000400000 */
[----:B-----5:R-:W-:Y:S01]  /*16fd0*/  FMUL R13, R5, R13 ;  /* 0x0000000d050d7220 */ /* 0x020fe20000400000 */
[----:B--2---:R-:W-:Y:S01]  /*16fe0*/  MOV R5, R24 ;  /* 0x0000001800057202 */ /* 0x004fe20000000f00 */
[C---:B---3--:R-:W-:Y:S02]  /*16ff0*/  FMUL R14, R29.reuse, R14 ;  /* 0x0000000e1d0e7220 */ /* 0x048fe40000400000 */
[----:B------:R-:W-:Y:S01]  /*17000*/  FMUL R15, R29, R15 ;  /* 0x0000000f1d0f7220 */ /* 0x000fe20000400000 */
[----:B------:R-:W-:Y:S04]  /*17010*/  STL.64 [R1+0x1070], R6 ;  /* 0x0010700601007387 */ /* 0x000fe80000100a00 */
[----:B------:R0:W-:Y:S02]  /*17020*/  STL [R1+0x106c], R4 ;  /* 0x00106c0401007387 */ /* 0x0001e40000100800 */
[----:B0-----:R-:W-:-:S02]  /*17030*/  IMAD.MOV.U32 R4, RZ, RZ, R27 ;  /* 0x000000ffff047224 */ /* 0x001fc400078e001b */
[----:B------:R-:W2:Y:S04]  /*17040*/  LDL.LU R27, [R1+0x1078] ;  /* 0x00107800011b7983 */ /* 0x000ea80000300800 */
[----:B------:R-:W3:Y:S01]  /*17050*/  LDL.LU R24, [R1+0x1d8] ;  /* 0x0001d80001187983 */ /* 0x000ee20000300800 */
[----:B------:R-:W-:Y:S03]  /*17060*/  HMMA.16816.F32 R12, R8, R4, R12 ;  /* 0x00000004080c723c */ /* 0x000fe6000000180c */
[----:B------:R-:W-:Y:S01]  /*17070*/  STL [R1+0x1058], R29 ;  /* 0x0010581d01007387 */ /* 0x000fe20000100800 */
[----:B------:R-:W-:-:S03]  /*17080*/  FMUL R16, R28, R17 ;  /* 0x000000111c107220 */ /* 0x000fc60000400000 */
[----:B------:R-:W-:Y:S01]  /*17090*/  STL [R1+0x105c], R28 ;  /* 0x00105c1c01007387 */ /* 0x000fe20000100800 */
[----:B------:R-:W-:Y:S02]  /*170a0*/  FMUL R17, R28, R18 ;  /* 0x000000121c117220 */ /* 0x000fe40000400000 */
[C---:B------:R-:W-:Y:S02]  /*170b0*/  FMUL R18, R3.reuse, R19 ;  /* 0x0000001303127220 */ /* 0x040fe40000400000 */
[----:B------:R-:W-:-:S11]  /*170c0*/  FMUL R19, R3, R25 ;  /* 0x0000001903137220 */ /* 0x000fd60000400000 */
[----:B------:R-:W-:Y:S04]  /*170d0*/  STL.64 [R1+0x190], R12 ;  /* 0x0001900c01007387 */ /* 0x000fe80000100a00 */
[----:B------:R0:W-:Y:S01]  /*170e0*/  STL.64 [R1+0x198], R14 ;  /* 0x0001980e01007387 */ /* 0x0001e20000100a00 */
[----:B------:R-:W-:Y:S03]  /*170f0*/  HMMA.16816.F32 R16, R20, R4, R16 ;  /* 0x000000041410723c */ /* 0x000fe60000001810 */
[----:B0-----:R-:W4:Y:S04]  /*17100*/  LDL R14, [R1+0x410] ;  /* 0x00041000010e7983 */ /* 0x001f280000100800 */
[----:B------:R-:W5:Y:S04]  /*17110*/  LDL.LU R15, [R1+0x1dc] ;  /* 0x0001dc00010f7983 */ /* 0x000f680000300800 */
[----:B------:R-:W2:Y:S04]  /*17120*/  LDL.LU R29, [R1+0x1d4] ;  /* 0x0001d400011d7983 */ /* 0x000ea80000300800 */
[----:B------:R-:W2:Y:S04]  /*17130*/  LDL.LU.64 R6, [R1+0x1070] ;  /* 0x0010700001067983 */ /* 0x000ea80000300a00 */
[----:B------:R-:W3:Y:S04]  /*17140*/  LDL.LU R4, [R1+0x106c] ;  /* 0x00106c0001047983 */ /* 0x000ee80000300800 */
[----:B------:R-:W-:Y:S04]  /*17150*/  STL.64 [R1+0x1038], R22 ;  /* 0x0010381601007387 */ /* 0x000fe80000100a00 */
[----:B------:R0:W-:Y:S04]  /*17160*/  STL.64 [R1+0x1030], R20 ;  /* 0x0010301401007387 */ /* 0x0001e80000100a00 */
[----:B------:R1:W-:Y:S04]  /*17170*/  STL.64 [R1+0xa0], R16 ;  /* 0x0000a01001007387 */ /* 0x0003e80000100a00 */
[----:B------:R0:W-:Y:S04]  /*17180*/  STL.64 [R1+0xa8], R18 ;  /* 0x0000a81201007387 */ /* 0x0001e80000100a00 */
[----:B------:R-:W3:Y:S04]  /*17190*/  LDL.LU R5, [R1+0x1a4] ;  /* 0x0001a40001057983 */ /* 0x000ee80000300800 */
[----:B------:R-:W3:Y:S04]  /*171a0*/  LDL.LU R25, [R1+0x21c] ;  /* 0x00021c0001197983 */ /* 0x000ee80000300800 */
[----:B0-----:R-:W3:Y:S01]  /*171b0*/  LDL R20, [R1+0x408] ;  /* 0x0004080001147983 */ /* 0x001ee20000100800 */
[----:B----4-:R-:W-:-:S02]  /*171c0*/  FADD R0, R0, -R14 ;  /* 0x8000000e00007221 */ /* 0x010fc40000000000 */
[----:B------:R-:W-:Y:S02]  /*171d0*/  FADD R2, R2, -R14 ;  /* 0x8000000e02027221 */ /* 0x000fe40000000000 */
[----:B------:R-:W-:-:S04]  /*171e0*/  FMUL R0, R0, 1.4426950216293334961 ;  /* 0x3fb8aa3b00007820 */ /* 0x000fc80000400000 */
[----:B-1----:R0:W1:Y:S02]  /*171f0*/  MUFU.EX2 R16, R0 ;  /* 0x0000000000107308 */ /* 0x0020640000000800 */
[----:B0-----:R-:W-:Y:S02]  /*17200*/  FMUL R0, R2, 1.4426950216293334961 ;  /* 0x3fb8aa3b02007820 */ /* 0x001fe40000400000 */
[----:B--2---:R-:W-:-:S04]  /*17210*/  FADD R2, R6, -R14 ;  /* 0x8000000e06027221 */ /* 0x004fc80000000000 */
[----:B------:R0:W2:Y:S01]  /*17220*/  MUFU.EX2 R28, R0 ;  /* 0x00000000001c7308 */ /* 0x0000a20000000800 */
[----:B------:R-:W4:Y:S01]  /*17230*/  LDL.LU R6, [R1+0x210] ;  /* 0x0002100001067983 */ /* 0x000f220000300800 */
[----:B0-----:R-:W-:Y:S02]  /*17240*/  FMUL R0, R2, 1.4426950216293334961 ;  /* 0x3fb8aa3b02007820 */ /* 0x001fe40000400000 */
[----:B------:R-:W-:-:S04]  /*17250*/  FADD R2, R7, -R14 ;  /* 0x8000000e07027221 */ /* 0x000fc80000000000 */
[----:B------:R0:W1:Y:S02]  /*17260*/  MUFU.EX2 R18, R0 ;  /* 0x0000000000127308 */ /* 0x0000640000000800 */
[----:B0-----:R-:W-:Y:S02]  /*17270*/  FMUL R0, R2, 1.4426950216293334961 ;  /* 0x3fb8aa3b02007820 */ /* 0x001fe40000400000 */
[----:B---3--:R-:W-:-:S04]  /*17280*/  FADD R2, R24, -R4 ;  /* 0x8000000418027221 */ /* 0x008fc80000000000 */
[----:B------:R0:W3:Y:S02]  /*17290*/  MUFU.EX2 R24, R0 ;  /* 0x0000000000187308 */ /* 0x0000e40000000800 */
[----:B0-----:R-:W-:Y:S02]  /*172a0*/  FMUL R0, R2, 1.4426950216293334961 ;  /* 0x3fb8aa3b02007820 */ /* 0x001fe40000400000 */
[----:B-----5:R-:W-:-:S04]  /*172b0*/  FADD R2, R15, -R4 ;  /* 0x800000040f027221 */ /* 0x020fc80000000000 */
[----:B------:R0:W5:Y:S02]  /*172c0*/  MUFU.EX2 R17, R0 ;  /* 0x0000000000117308 */ /* 0x0001640000000800 */
[----:B0-----:R-:W-:Y:S02]  /*172d0*/  FMUL R0, R2, 1.4426950216293334961 ;  /* 0x3fb8aa3b02007820 */ /* 0x001fe40000400000 */
[----:B------:R-:W-:-:S04]  /*172e0*/  FADD R2, R29, -R4 ;  /* 0x800000041d027221 */ /* 0x000fc80000000000 */
[----:B------:R0:W2:Y:S02]  /*172f0*/  MUFU.EX2 R29, R0 ;  /* 0x00000000001d7308 */ /* 0x0000a40000000800 */
[----:B0-----:R-:W-:Y:S02]  /*17300*/  FMUL R0, R2, 1.4426950216293334961 ;  /* 0x3fb8aa3b02007820 */ /* 0x001fe40000400000 */
[----:B------:R-:W-:-:S04]  /*17310*/  FADD R2, R5, -R4 ;  /* 0x8000000405027221 */ /* 0x000fc80000000000 */
[----:B------:R0:W3:Y:S01]  /*17320*/  MUFU.EX2 R19, R0 ;  /* 0x0000000000137308 */ /* 0x0000e20000000800 */
[----:B-1----:R1:W-:Y:S04]  /*17330*/  STL [R1+0x34], R16 ;  /* 0x0000341001007387 */ /* 0x0023e80000100800 */
[----:B------:R-:W4:Y:S01]  /*17340*/  LDL.LU R7, [R1+0x214] ;  /* 0x0002140001077983 */ /* 0x000f220000300800 */
[----:B0-----:R-:W-:Y:S02]  /*17350*/  FMUL R0, R2, 1.4426950216293334961 ;  /* 0x3fb8aa3b02007820 */ /* 0x001fe40000400000 */
[----:B------:R-:W-:Y:S02]  /*17360*/  FADD R2, R25, -R20 ;  /* 0x8000001419027221 */ /* 0x000fe40000000000 */
[----:B------:R-:W0:Y:S01]  /*17370*/  MUFU.EX2 R25, R0 ;  /* 0x0000000000197308 */ /* 0x000e220000000800 */
[----:B--2---:R-:W-:Y:S04]  /*17380*/  STL [R1+0x44], R28 ;  /* 0x0000441c01007387 */ /* 0x004fe80000100800 */
[----:B------:R-:W-:Y:S04]  /*17390*/  STL [R1+0x74], R18 ;  /* 0x0000741201007387 */ /* 0x000fe80000100800 */
[----:B------:R-:W2:Y:S04]  /*173a0*/  LDL.LU R14, [R1+0x1a8] ;  /* 0x0001a800010e7983 */ /* 0x000ea80000300800 */
[----:B---3--:R-:W-:Y:S04]  /*173b0*/  STL [R1+0x70c], R24 ;  /* 0x00070c1801007387 */ /* 0x008fe80000100800 */
[----:B------:R-:W3:Y:S04]  /*173c0*/  LDL.LU R21, [R1+0x9c] ;  /* 0x00009c0001157983 */ /* 0x000ee80000300800 */
[----:B------:R-:W3:Y:S04]  /*173d0*/  LDL.LU R13, [R1+0x98] ;  /* 0x00009800010d7983 */ /* 0x000ee80000300800 */
[----:B-----5:R5:W-:Y:S04]  /*173e0*/  STL [R1+0x24], R17 ;  /* 0x0000241101007387 */ /* 0x020be80000100800 */
[----:B------:R-:W3:Y:S04]  /*173f0*/  LDL.LU R23, [R1+0x94] ;  /* 0x0000940001177983 */ /* 0x000ee80000300800 */
[----:B------:R-:W-:Y:S01]  /*17400*/  STL [R1+0x40], R29 ;  /* 0x0000401d01007387 */ /* 0x000fe20000100800 */
[----:B------:R-:W-:-:S03]  /*17410*/  MOV R5, R27 ;  /* 0x0000001b00057202 */ /* 0x000fc60000000f00 */
[----:B------:R-:W3:Y:S04]  /*17420*/  LDL.LU R15, [R1+0x90] ;  /* 0x00009000010f7983 */ /* 0x000ee80000300800 */
[----:B------:R1:W-:Y:S04]  /*17430*/  STL [R1+0x70], R19 ;  /* 0x0000701301007387 */ /* 0x0003e80000100800 */
[----:B0-----:R0:W-:Y:S04]  /*17440*/  STL [R1+0x700], R25 ;  /* 0x0007001901007387 */ /* 0x0011e80000100800 */
[----:B------:R-:W3:Y:S04]  /*17450*/  LDL.LU R4, [R1] ;  /* 0x0000000001047983 */ /* 0x000ee80000300800 */
[----:B------:R-:W3:Y:S01]  /*17460*/  LDL.LU R27, [R1+0x1068] ;  /* 0x00106800011b7983 */ /* 0x000ee20000300800 */
[----:B------:R-:W-:-:S04]  /*17470*/  FMUL R0, R2, 1.4426950216293334961 ;  /* 0x3fb8aa3b02007820 */ /* 0x000fc80000400000 */
[----:B------:R0:W0:Y:S01]  /*17480*/  MUFU.EX2 R12, R0 ;  /* 0x00000000000c7308 */ /* 0x0000220000000800 */
[----:B----4-:R-:W-:Y:S02]  /*17490*/  FADD R2, R6, -R20 ;  /* 0x8000001406027221 */ /* 0x010fe40000000000 */
[----:B------:R-:W4:Y:S02]  /*174a0*/  LDL.LU R6, [R1+0x8] ;  /* 0x0000080001067983 */ /* 0x000f240000300800 */
[----:B0-----:R-:W-:-:S04]  /*174b0*/  FMUL R0, R2, 1.4426950216293334961 ;  /* 0x3fb8aa3b02007820 */ /* 0x001fc80000400000 */
[----:B------:R0:W0:Y:S01]  /*174c0*/  MUFU.EX2 R22, R0 ;  /* 0x0000000000167308 */ /* 0x0000220000000800 */
[----:B------:R-:W-:-:S04]  /*174d0*/  FADD R2, R7, -R20 ;  /* 0x8000001407027221 */ /* 0x000fc80000000000 */
[----:B0-----:R-:W-:Y:S02]  /*174e0*/  FMUL R0, R2, 1.4426950216293334961 ;  /* 0x3fb8aa3b02007820 */ /* 0x001fe40000400000 */
[----:B--2---:R-:W-:Y:S02]  /*174f0*/  FADD R2, R14, -R20 ;  /* 0x800000140e027221 */ /* 0x004fe40000000000 */
[----:B------:R0:W2:Y:S02]  /*17500*/  MUFU.EX2 R14, R0 ;  /* 0x00000000000e7308 */ /* 0x0000a40000000800 */
[----:B0-----:R-:W-:-:S06]  /*17510*/  FMUL R0, R2, 1.4426950216293334961 ;  /* 0x3fb8aa3b02007820 */ /* 0x001fcc0000400000 */
[----:B------:R0:W0:Y:S01]  /*17520*/  MUFU.EX2 R20, R0 ;  /* 0x0000000000147308 */ /* 0x0000220000000800 */
[----:B------:R-:W-:Y:S02]  /*17530*/  MOV R7, R26 ;  /* 0x0000001a00077202 */ /* 0x000fe40000000f00 */
[----:B------:R-:W4:Y:S04]  /*17540*/  LDL.LU R26, [R1+0x1064] ;  /* 0x00106400011a7983 */ /* 0x000f280000300800 */
[----:B------:R-:W-:Y:S01]  /*17550*/  STL [R1+0x30], R12 ;  /* 0x0000300c01007387 */ /* 0x000fe20000100800 */
[----:B---3--:R-:W-:-:S04]  /*17560*/  FADD R2, R21, -R27 ;  /* 0x8000001b15027221 */ /* 0x008fc80000000000 */
[----:B0-----:R-:W-:Y:S02]  /*17570*/  FMUL R0, R2, 1.4426950216293334961 ;  /* 0x3fb8aa3b02007820 */ /* 0x001fe40000400000 */
[----:B------:R-:W-:Y:S02]  /*17580*/  FADD R2, R13, -R27 ;  /* 0x8000001b0d027221 */ /* 0x000fe40000000000 */
[----:B------:R0:W3:Y:S01]  /*17590*/  MUFU.EX2 R13, R0 ;  /* 0x00000000000d7308 */ /* 0x0000e20000000800 */
[----:B------:R-:W-:Y:S04]  /*175a0*/  STL [R1+0x54], R22 ;  /* 0x0000541601007387 */ /* 0x000fe80000100800 */
[----:B--2---:R2:W-:Y:S01]  /*175b0*/  STL [R1+0x6f0], R14 ;  /* 0x0006f00e01007387 */ /* 0x0045e20000100800 */
[----:B0-----:R-:W-:-:S02]  /*175c0*/  FMUL R0, R2, 1.4426950216293334961 ;  /* 0x3fb8aa3b02007820 */ /* 0x001fc40000400000 */
[--C-:B------:R-:W-:Y:S01]  /*175d0*/  FADD R2, R23, -R27.reuse ;  /* 0x8000001b17027221 */ /* 0x100fe20000000000 */
[----:B------:R-:W-:Y:S01]  /*175e0*/  STL [R1+0x708], R20 ;  /* 0x0007081401007387 */ /* 0x000fe20000100800 */
[----:B------:R0:W2:Y:S03]  /*175f0*/  MUFU.EX2 R21, R0 ;  /* 0x0000000000157308 */ /* 0x0000a60000000800 */
[----:B---3--:R3:W-:Y:S01]  /*17600*/  STL [R1+0x20], R13 ;  /* 0x0000200d01007387 */ /* 0x0087e20000100800 */
[----:B0-----:R-:W-:Y:S02]  /*17610*/  FMUL R0, R2, 1.4426950216293334961 ;  /* 0x3fb8aa3b02007820 */ /* 0x001fe40000400000 */
[----:B------:R-:W-:Y:S02]  /*17620*/  FADD R2, R15, -R27 ;  /* 0x8000001b0f027221 */ /* 0x000fe40000000000 */
[----:B------:R-:W4:Y:S01]  /*17630*/  LDL.LU R27, [R1+0x1060] ;  /* 0x00106000011b7983 */ /* 0x000f220000300800 */
[----:B-1----:R-:W-:-:S02]  /*17640*/  F2FP.PACK_AB R16, R28, R16 ;  /* 0x000000101c10723e */ /* 0x002fc400000000ff */
[----:B-----5:R-:W-:Y:S02]  /*17650*/  F2FP.PACK_AB R17, R29, R17 ;  /* 0x000000111d11723e */ /* 0x020fe400000000ff */
[----:B------:R-:W-:Y:S02]  /*17660*/  F2FP.PACK_AB R18, R24, R18 ;  /* 0x000000121812723e */ /* 0x000fe400000000ff */
[----:B------:R-:W-:Y:S01]  /*17670*/  F2FP.PACK_AB R19, R25, R19 ;  /* 0x000000131913723e */ /* 0x000fe200000000ff */
[----:B------:R0:W1:Y:S02]  /*17680*/  MUFU.EX2 R15, R0 ;  /* 0x00000000000f7308 */ /* 0x0000640000000800 */
[----:B0-----:R-:W-:-:S06]  /*17690*/  FMUL R0, R2, 1.4426950216293334961 ;  /* 0x3fb8aa3b02007820 */ /* 0x001fcc0000400000 */
[----:B------:R0:W5:Y:S01]  /*176a0*/  MUFU.EX2 R23, R0 ;  /* 0x0000000000177308 */ /* 0x0001620000000800 */
[----:B--2---:R-:W-:Y:S04]  /*176b0*/  STL [R1+0x50], R21 ;  /* 0x0000501501007387 */ /* 0x004fe80000100800 */
[----:B0-----:R-:W2:Y:S04]  /*176c0*/  LDL R0, [R1+0x3fc] ;  /* 0x0003fc0001007983 */ /* 0x001ea80000100800 */
[----:B-1----:R0:W-:Y:S04]  /*176d0*/  STL [R1+0x6e4], R15 ;  /* 0x0006e40f01007387 */ /* 0x0021e80000100800 */
[----:B------:R-:W2:Y:S04]  /*176e0*/  LDL.LU R28, [R1+0x105c] ;  /* 0x00105c00011c7983 */ /* 0x000ea80000300800 */
[----:B-----5:R-:W-:Y:S04]  /*176f0*/  STL [R1+0x6fc], R23 ;  /* 0x0006fc1701007387 */ /* 0x020fe80000100800 */
[----:B------:R-:W5:Y:S04]  /*17700*/  LDL.LU R29, [R1+0x1058] ;  /* 0x00105800011d7983 */ /* 0x000f680000300800 */
[----:B------:R-:W2:Y:S04]  /*17710*/  LDL.LU R24, [R1+0x1054] ;  /* 0x0010540001187983 */ /* 0x000ea80000300800 */
[----:B------:R-:W2:Y:S01]  /*17720*/  LDL.LU R25, [R1+0x1050] ;  /* 0x0010500001197983 */ /* 0x000ea20000300800 */
[----:B------:R-:W-:-:S02]  /*17730*/  F2FP.PACK_AB R14, R20, R14 ;  /* 0x0000000e140e723e */ /* 0x000fc400000000ff */
[----:B---3--:R-:W-:Y:S02]  /*17740*/  F2FP.PACK_AB R13, R21, R13 ;  /* 0x0000000d150d723e */ /* 0x008fe400000000ff */
[----:B------:R-:W-:Y:S02]  /*17750*/  F2FP.PACK_AB R12, R22, R12 ;  /* 0x0000000c160c723e */ /* 0x000fe400000000ff */
[----:B0-----:R-:W-:Y:S01]  /*17760*/  F2FP.PACK_AB R15, R23, R15 ;  /* 0x0000000f170f723e */ /* 0x001fe200000000ff */
[----:B----4-:R-:W-:Y:S11]  /*17770*/  HMMA.16816.F32 R4, R16, R26, R4 ;  /* 0x0000001a1004723c */ /* 0x010ff60000001804 */
[----:B------:R-:W-:Y:S11]  /*17780*/  @!UPT UIADD3 URZ, URZ, URZ, URZ ;  /* 0x0000003f3f3ff290 */ /* 0x000ff6000fffe03f */
[----:B------:R-:W-:Y:S01]  /*17790*/  @!UPT UIADD3 URZ, URZ, URZ, URZ ;  /* 0x0000003f3f3ff290 */ /* 0x000fe2000fffe03f */
[----:B------:R-:W-:Y:S04]  /*177a0*/  STL.64 [R1+0x4b0], R4 ;  /* 0x0004b00401007387 */ /* 0x000fe80000100a00 */
[----:B------:R0:W-:Y:S04]  /*177b0*/  STL.64 [R1+0x4b8], R6 ;  /* 0x0004b80601007387 */ /* 0x0001e80000100a00 */
[----:B0-----:R-:W3:Y:S04]  /*177c0*/  LDL.LU.64 R6, [R1+0x1048] ;  /* 0x0010480001067983 */ /* 0x001ee80000300a00 */
[----:B------:R-:W4:Y:S04]  /*177d0*/  LDL.LU.64 R4, [R1+0x1040] ;  /* 0x0010400001047983 */ /* 0x000f280000300a00 */
[----:B------:R-:W-:Y:S04]  /*177e0*/  STL.64 [R1+0x1020], R18 ;  /* 0x0010201201007387 */ /* 0x000fe80000100a00 */
[----:B------:R0:W-:Y:S04]  /*177f0*/  STL.64 [R1+0x1018], R16 ;  /* 0x0010181001007387 */ /* 0x0001e80000100a00 */
[----:B0-----:R-:W3:Y:S04]  /*17800*/  LDL.LU R16, [R1+0x10] ;  /* 0x0000100001107983 */ /* 0x001ee80000300800 */
[----:B------:R-:W3:Y:S04]  /*17810*/  LDL.LU R17, [R1+0x14] ;  /* 0x0000140001117983 */ /* 0x000ee80000300800 */
[----:B------:R-:W4:Y:S04]  /*17820*/  LDL.LU R20, [R1+0x5b0] ;  /* 0x0005b00001147983 */ /* 0x000f280000300800 */
[----:B------:R-:W4:Y:S04]  /*17830*/  LDL.LU R21, [R1+0x5b4] ;  /* 0x0005b40001157983 */ /* 0x000f280000300800 */
[----:B------:R-:W5:Y:S04]  /*17840*/  LDL.LU R22, [R1+0x5b8] ;  /* 0x0005b80001167983 */ /* 0x000f680000300800 */
[----:B------:R-:W4:Y:S01]  /*17850*/  LDL.LU R23, [R1+0x5bc] ;  /* 0x0005bc0001177983 */ /* 0x000f220000300800 */
[----:B--2---:R-:W-:Y:S01]  /*17860*/  MOV R18, R25 ;  /* 0x0000001900127202 */ /* 0x004fe20000000f00 */
[----:B------:R-:W-:-:S02]  /*17870*/  IMAD.MOV.U32 R19, RZ, RZ, R24 ;  /* 0x000000ffff137224 */ /* 0x000fc400078e0018 */
[----:B------:R-:W2:Y:S04]  /*17880*/  LDL.LU R24, [R1+0x590] ;  /* 0x0005900001187983 */ /* 0x000ea80000300800 */
[----:B------:R-:W2:Y:S04]  /*17890*/  LDL.LU R25, [R1+0x594] ;  /* 0x0005940001197983 */ /* 0x000ea80000300800 */
[----:B------:R-:W2:Y:S04]  /*178a0*/  LDL.LU R2, [R1+0x598] ;  /* 0x0005980001027983 */ /* 0x000ea80000300800 */
[----:B------:R-:W-:Y:S04]  /*178b0*/  STL.64 [R1+0x1010], R14 ;  /* 0x0010100e01007387 */ /* 0x000fe80000100a00 */
[----:B------:R0:W-:Y:S01]  /*178c0*/  STL.64 [R1+0x1008], R12 ;  /* 0x0010080c01007387 */ /* 0x0001e20000100a00 */
[----:B---3--:R-:W-:Y:S11]  /*178d0*/  HMMA.16816.F32 R16, R12, R26, R16 ;  /* 0x0000001a0c10723c */ /* 0x008ff60000001810 */
[----:B------:R-:W-:Y:S11]  /*178e0*/  @!UPT UIADD3 URZ, URZ, URZ, URZ ;  /* 0x0000003f3f3ff290 */ /* 0x000ff6000fffe03f */
[----:B------:R-:W-:Y:S01]  /*178f0*/  @!UPT UIADD3 URZ, URZ, URZ, URZ ;  /* 0x0000003f3f3ff290 */ /* 0x000fe2000fffe03f */
[----:B------:R-:W-:Y:S04]  /*17900*/  STL.64 [R1+0x420], R16 ;  /* 0x0004201001007387 */ /* 0x000fe80000100a00 */
[----:B------:R-:W-:Y:S04]  /*17910*/  STL.64 [R1+0x428], R18 ;  /* 0x0004281201007387 */ /* 0x000fe80000100a00 */
[----:B------:R1:W3:Y:S01]  /*17920*/  LDSM.16.M88.4 R16, [R0+0x21200] ;  /* 0x021200000010783b */ /* 0x0002e20000000200 */
[C---:B----4-:R-:W-:Y:S02]  /*17930*/  FMUL R20, R5.reuse, R20 ;  /* 0x0000001405147220 */ /* 0x050fe40000400000 */
[----:B------:R-:W-:Y:S01]  /*17940*/  FMUL R21, R5, R21 ;  /* 0x0000001505157220 */ /* 0x000fe20000400000 */
[----:B0-----:R-:W4:Y:S01]  /*17950*/  LDL.LU R12, [R1+0x180] ;  /* 0x00018000010c7983 */ /* 0x001f220000300800 */
[----:B-----5:R-:W-:-:S02]  /*17960*/  FMUL R22, R29, R22 ;  /* 0x000000161d167220 */ /* 0x020fc40000400000 */
[----:B------:R-:W-:Y:S01]  /*17970*/  FMUL R23, R29, R23 ;  /* 0x000000171d177220 */ /* 0x000fe20000400000 */
[----:B------:R-:W4:Y:S04]  /*17980*/  LDL.LU R13, [R1+0x184] ;  /* 0x00018400010d7983 */ /* 0x000f280000300800 */
[----:B------:R-:W4:Y:S04]  /*17990*/  LDL.LU R14, [R1+0x188] ;  /* 0x00018800010e7983 */ /* 0x000f280000300800 */
[----:B------:R-:W4:Y:S04]  /*179a0*/  LDL.LU R15, [R1+0x18c] ;  /* 0x00018c00010f7983 */ /* 0x000f280000300800 */
[----:B-1----:R-:W5:Y:S01]  /*179b0*/  LDL.LU R0, [R1+0x59c] ;  /* 0x00059c0001007983 */ /* 0x002f620000300800 */
[----:B---3--:R-:W-:Y:S03]  /*179c0*/  HMMA.16816.F32 R20, R8, R16, R20 ;  /* 0x000000100814723c */ /* 0x008fe60000001814 */
[----:B------:R-:W-:Y:S11]  /*179d0*/  STL.64 [R1+0x18], R18 ;  /* 0x0000181201007387 */ /* 0x000ff60000100a00 */
[----:B------:R-:W-:Y:S09]  /*179e0*/  @!UPT UIADD3 URZ, URZ, URZ, URZ ;  /* 0x0000003f3f3ff290 */ /* 0x000ff2000fffe03f */
[----:B------:R-:W-:Y:S04]  /*179f0*/  STL.64 [R1+0x90], R20 ;  /* 0x0000901401007387 */ /* 0x000fe80000100a00 */
[----:B------:R0:W-:Y:S04]  /*17a00*/  STL.64 [R1+0x98], R22 ;  /* 0x0000981601007387 */ /* 0x0001e80000100a00 */
[----:B0-----:R-:W3:Y:S04]  /*17a10*/  LDL.LU.64 R22, [R1+0x1038] ;  /* 0x0010380001167983 */ /* 0x001ee80000300a00 */
[----:B------:R-:W3:Y:S01]  /*17a20*/  LDL.LU.64 R20, [R1+0x1030] ;  /* 0x0010300001147983 */ /* 0x000ee20000300a00 */
[----:B--2---:R-:W-:-:S02]  /*17a30*/  FMUL R24, R28, R24 ;  /* 0x000000181c187220 */ /* 0x004fc40000400000 */
[----:B------:R-:W-:Y:S01]  /*17a40*/  FMUL R25, R28, R25 ;  /* 0x000000191c197220 */ /* 0x000fe20000400000 */
[----:B------:R0:W-:Y:S01]  /*17a50*/  STL.64 [R1+0x1000], R10 ;  /* 0x0010000a01007387 */ /* 0x0001e20000100a00 */
[----:B------:R-:W-:-:S03]  /*17a60*/  FMUL R26, R3, R2 ;  /* 0x00000002031a7220 */ /* 0x000fc60000400000 */
[----:B------:R1:W-:Y:S01]  /*17a70*/  STL.64 [R1+0xff8], R8 ;  /* 0x000ff80801007387 */ /* 0x0003e20000100a00 */
[----:B0-----:R-:W-:Y:S02]  /*17a80*/  MOV R10, R7 ;  /* 0x00000007000a7202 */ /* 0x001fe40000000f00 */
[----:B------:R-:W-:Y:S01]  /*17a90*/  MOV R11, R4 ;  /* 0x00000004000b7202 */ /* 0x000fe20000000f00 */
[----:B-1----:R-:W2:Y:S01]  /*17aa0*/  LDL.LU R8, [R1+0x110] ;  /* 0x0001100001087983 */ /* 0x002ea20000300800 */
[----:B------:R-:W-:-:S03]  /*17ab0*/  MOV R9, R6 ;  /* 0x0000000600097202 */ /* 0x000fc60000000f00 */
[----:B------:R-:W4:Y:S04]  /*17ac0*/  LDL.LU R6, [R1+0x102c] ;  /* 0x00102c0001067983 */ /* 0x000f280000300800 */
[----:B------:R-:W4:Y:S04]  /*17ad0*/  LDL.LU R7, [R1+0x1028] ;  /* 0x0010280001077983 */ /* 0x000f280000300800 */
[----:B------:R-:W2:Y:S04]  /*17ae0*/  LDL.LU R4, [R1+0x3e0] ;  /* 0x0003e00001047983 */ /* 0x000ea80000300800 */
[----:B------:R-:W4:Y:S01]  /*17af0*/  LDL.LU.64 R18, [R1+0x1020] ;  /* 0x0010200001127983 */ /* 0x000f220000300a00 */
[----:B-----5:R-:W-:-:S07]  /*17b00*/  FMUL R27, R3, R0 ;  /* 0x00000000031b7220 */ /* 0x020fce0000400000 */
[----:B---3--:R-:W-:Y:S01]  /*17b10*/  HMMA.16816.F32 R24, R20, R16, R24 ;  /* 0x000000101418723c */ /* 0x008fe20000001818 */
[----:B------:R-:W4:Y:S11]  /*17b20*/  LDL.LU.64 R16, [R1+0x1018] ;  /* 0x0010180001107983 */ /* 0x000f360000300a00 */
[----:B------:R-:W-:Y:S11]  /*17b30*/  @!UPT UIADD3 URZ, URZ, URZ, URZ ;  /* 0x0000003f3f3ff290 */ /* 0x000ff6000fffe03f */
[----:B------:R0:W-:Y:S04]  /*17b40*/  STL.64 [R1], R24 ;  /* 0x0000001801007387 */ /* 0x0001e80000100a00 */
[----:B------:R1:W-:Y:S04]  /*17b50*/  STL.64 [R1+0x8], R26 ;  /* 0x0000081a01007387 */ /* 0x0003e80000100a00 */
[----:B0-----:R-:W3:Y:S04]  /*17b60*/  LDL.LU R24, [R1+0x3e4] ;  /* 0x0003e40001187983 */ /* 0x001ee80000300800 */
[----:B------:R-:W5:Y:S04]  /*17b70*/  LDL.LU R25, [R1+0x3e8] ;  /* 0x0003e80001197983 */ /* 0x000f680000300800 */
[----:B-1----:R-:W2:Y:S04]  /*17b80*/  LDL.LU R26, [R1+0x3ec] ;  /* 0x0003ec00011a7983 */ /* 0x002ea80000300800 */
[----:B------:R-:W2:Y:S04]  /*17b90*/  LDL.LU R27, [R1+0x1c0] ;  /* 0x0001c000011b7983 */ /* 0x000ea80000300800 */
[----:B------:R-:W2:Y:S04]  /*17ba0*/  LDL.LU R2, [R1+0x1c4] ;  /* 0x0001c40001027983 */ /* 0x000ea80000300800 */
[----:B------:R-:W2:Y:S01]  /*17bb0*/  LDL.LU R0, [R1+0x1c8] ;  /* 0x0001c80001007983 */ /* 0x000ea20000300800 */
[-C--:B----4-:R-:W-:Y:S11]  /*17bc0*/  HMMA.16816.F32 R12, R16, R6.reuse, R12 ;  /* 0x00000006100c723c */ /* 0x090ff6000000180c */
[----:B------:R-:W-:Y:S11]  /*17bd0*/  @!UPT UIADD3 URZ, URZ, URZ, URZ ;  /* 0x0000003f3f3ff290 */ /* 0x000ff6000fffe03f */
[----:B------:R-:W-:Y:S01]  /*17be0*/  @!UPT UIADD3 URZ, URZ, URZ, URZ ;  /* 0x0000003f3f3ff290 */ /* 0x000fe2000fffe03f */
[----:B------:R-:W-:Y:S04]  /*17bf0*/  STL.64 [R1+0x4a0], R12 ;  /* 0x0004a00c01007387 */ /* 0x000fe80000100a00 */
[----:B------:R0:W-:Y:S04]  /*17c00*/  STL.64 [R1+0x4a8], R14 ;  /* 0x0004a80e01007387 */ /* 0x0001e80000100a00 */
[----:B0-----:R-:W2:Y:S04]  /*17c10*/  LDL.LU.64 R14, [R1+0x1010] ;  /* 0x00101000010e7983 */ /* 0x001ea80000300a00 */
[----:B------:R-:W2:Y:S04]  /*17c20*/  LDL.LU.64 R12, [R1+0x1008] ;  /* 0x00100800010c7983 */ /* 0x000ea80000300a00 */
[----:B------:R0:W-:Y:S04]  /*17c30*/  STL.64 [R1+0xff0], R18 ;  /* 0x000ff01201007387 */ /* 0x0001e80000100a00 */
[----:B0-----:R-:W4:Y:S04]  /*17c40*/  LDL R19, [R1+0x3fc] ;  /* 0x0003fc0001137983 */ /* 0x001f280000100800 */
[----:B------:R-:W-:Y:S01]  /*17c50*/  STL.64 [R1+0xfe8], R16 ;  /* 0x000fe81001007387 */ /* 0x000fe20000100a00 */
[----:B--2---:R-:W-:Y:S03]  /*17c60*/  HMMA.16816.F32 R8, R12, R6, R8 ;  /* 0x000000060c08723c */ /* 0x004fe60000001808 */
[----:B----4-:R-:W0:Y:S11]  /*17c70*/  LDSM.16.M88.4 R16, [R19+0x21400] ;  /* 0x021400001310783b */ /* 0x010e360000000200 */
[----:B------:R-:W-:Y:S09]  /*17c80*/  @!UPT UIADD3 URZ, URZ, URZ, URZ ;  /* 0x0000003f3f3ff290 */ /* 0x000ff2000fffe03f */
[----:B------:R-:W-:Y:S04]  /*17c90*/  STL.64 [R1+0x530], R8 ;  /* 0x0005300801007387 */ /* 0x000fe80000100a00 */
[----:B------:R1:W-:Y:S04]  /*17ca0*/  STL.64 [R1+0x538], R10 ;  /* 0x0005380a01007387 */ /* 0x0003e80000100a00 */
[----:B-1----:R-:W2:Y:S04]  /*17cb0*/  LDL.LU.64 R10, [R1+0x1000] ;  /* 0x00100000010a7983 */ /* 0x002ea80000300a00 */
[----:B------:R-:W2:Y:S01]  /*17cc0*/  LDL.LU.64 R8, [R1+0xff8] ;  /* 0x000ff80001087983 */ /* 0x000ea20000300a00 */
[----:B------:R-:W-:-:S02]  /*17cd0*/  FMUL R4, R5, R4 ;  /* 0x0000000405047220 */ /* 0x000fc40000400000 */
[----:B---3--:R-:W-:Y:S02]  /*17ce0*/  FMUL R5, R5, R24 ;  /* 0x0000001805057220 */ /* 0x008fe40000400000 */
[C---:B-----5:R-:W-:Y:S02]  /*17cf0*/  FMUL R6, R29.reuse, R25 ;  /* 0x000000191d067220 */ /* 0x060fe40000400000 */
[----:B------:R-:W-:Y:S01]  /*17d00*/  FMUL R7, R29, R26 ;  /* 0x0000001a1d077220 */ /* 0x000fe20000400000 */
[----:B------:R1:W-:Y:S01]  /*17d10*/  STL.64 [R1+0xfd0], R14 ;  /* 0x000fd00e01007387 */ /* 0x0003e20000100a00 */
[----:B------:R-:W-:-:S03]  /*17d20*/  FMUL R26, R3, R0 ;  /* 0x00000000031a7220 */ /* 0x000fc60000400000 */
[----:B------:R-:W-:Y:S04]  /*17d30*/  STL.64 [R1+0xfc8], R12 ;  /* 0x000fc80c01007387 */ /* 0x000fe80000100a00 */
[----:B-1----:R-:W3:Y:S04]  /*17d40*/  LDL.LU.64 R14, [R1+0x88] ;  /* 0x00008800010e7983 */ /* 0x002ee80000300a00 */
[----:B0-----:R-:W-:Y:S04]  /*17d50*/  STL.64 [R1+0x2e8], R18 ;  /* 0x0002e81201007387 */ /* 0x001fe80000100a00 */
[----:B------:R-:W-:Y:S04]  /*17d60*/  STL [R1+0xfc0], R29 ;  /* 0x000fc01d01007387 */ /* 0x000fe80000100800 */
[----:B------:R-:W4:Y:S01]  /*17d70*/  LDL.LU R0, [R1+0x1cc] ;  /* 0x0001cc0001007983 */ /* 0x000f220000300800 */
[----:B--2---:R-:W-:Y:S03]  /*17d80*/  HMMA.16816.F32 R4, R8, R16, R4 ;  /* 0x000000100804723c */ /* 0x004fe60000001804 */
[----:B------:R-:W-:Y:S04]  /*17d90*/  STL.64 [R1+0xfb8], R10 ;  /* 0x000fb80a01007387 */ /* 0x000fe80000100a00 */
[----:B------:R0:W-:Y:S11]  /*17da0*/  STL.64 [R1+0xfb0], R8 ;  /* 0x000fb00801007387 */ /* 0x0001f60000100a00 */
[----:B------:R-:W-:Y:S05]  /*17db0*/  @!UPT UIADD3 URZ, URZ, URZ, URZ ;  /* 0x0000003f3f3ff290 */ /* 0x000fea000fffe03f */
[----:B------:R-:W-:Y:S04]  /*17dc0*/  STL.64 [R1+0x3e0], R4 ;  /* 0x0003e00401007387 */ /* 0x000fe80000100a00 */
[----:B------:R-:W-:Y:S04]  /*17dd0*/  STL.64 [R1+0x3e8], R6 ;  /* 0x0003e80601007387 */ /* 0x000fe80000100a00 */
[----:B0-----:R-:W2:Y:S04]  /*17de0*/  LDL.LU R8, [R1+0x100] ;  /* 0x0001000001087983 */ /* 0x001ea80000300800 */
[----:B------:R-:W2:Y:S04]  /*17df0*/  LDL.LU R9, [R1+0x104] ;  /* 0x0001040001097983 */ /* 0x000ea80000300800 */
[----:B------:R-:W5:Y:S04]  /*17e00*/  LDL.LU R10, [R1+0x108] ;  /* 0x00010800010a7983 */ /* 0x000f680000300800 */
[----:B------:R-:W5:Y:S01]  /*17e10*/  LDL.LU R11, [R1+0x10c] ;  /* 0x00010c00010b7983 */ /* 0x000f620000300800 */
[----:B------:R-:W-:-:S02]  /*17e20*/  FMUL R24, R28, R27 ;  /* 0x0000001b1c187220 */ /* 0x000fc40000400000 */
[----:B------:R-:W-:Y:S02]  /*17e30*/  FMUL R25, R28, R2 ;  /* 0x000000021c197220 */ /* 0x000fe40000400000 */
[----:B----4-:R-:W-:-:S07]  /*17e40*/  FMUL R27, R3, R0 ;  /* 0x00000000031b7220 */ /* 0x010fce0000400000 */
[----:B------:R-:W-:Y:S01]  /*17e50*/  HMMA.16816.F32 R24, R20, R16, R24 ;  /* 0x000000101418723c */ /* 0x000fe20000001818 */
[----:B-----5:R-:W-:Y:S04]  /*17e60*/  STL.64 [R1+0xfe0], R10 ;  /* 0x000fe00a01007387 */ /* 0x020fe80000100a00 */
[----:B--2---:R0:W-:Y:S04]  /*17e70*/  STL.64 [R1+0xfd8], R8 ;  /* 0x000fd80801007387 */ /* 0x0041e80000100a00 */
[----:B0-----:R-:W2:Y:S04]  /*17e80*/  LDL.LU R8, [R1+0x170] ;  /* 0x0001700001087983 */ /* 0x001ea80000300800 */
[----:B------:R-:W2:Y:S04]  /*17e90*/  LDL.LU R9, [R1+0x174] ;  /* 0x0001740001097983 */ /* 0x000ea80000300800 */
[----:B------:R-:W2:Y:S04]  /*17ea0*/  LDL.LU R10, [R1+0x178] ;  /* 0x00017800010a7983 */ /* 0x000ea80000300800 */
[----:B------:R-:W2:Y:S04]  /*17eb0*/  LDL.LU R11, [R1+0x17c] ;  /* 0x00017c00010b7983 */ /* 0x000ea80000300800 */
[----:B------:R-:W4:Y:S04]  /*17ec0*/  LDL.LU R4, [R1+0x3c0] ;  /* 0x0003c00001047983 */ /* 0x000f280000300800 */
[----:B------:R-:W4:Y:S04]  /*17ed0*/  LDL R5, [R1+0x3f8] ;  /* 0x0003f80001057983 */ /* 0x000f280000100800 */
[----:B------:R-:W5:Y:S04]  /*17ee0*/  LDL.LU R6, [R1+0x3c8] ;  /* 0x0003c80001067983 */ /* 0x000f680000300800 */
[----:B------:R-:W2:Y:S04]  /*17ef0*/  LDL.LU R7, [R1+0x3cc] ;  /* 0x0003cc0001077983 */ /* 0x000ea80000300800 */
[----:B------:R-:W2:Y:S04]  /*17f00*/  LDL.LU.64 R18, [R1+0xff0] ;  /* 0x000ff00001127983 */ /* 0x000ea80000300a00 */
[----:B------:R-:W2:Y:S04]  /*17f10*/  LDL.LU.64 R16, [R1+0xfe8] ;  /* 0x000fe80001107983 */ /* 0x000ea80000300a00 */
[----:B------:R0:W-:Y:S04]  /*17f20*/  STL.64 [R1+0x3d0], R24 ;  /* 0x0003d01801007387 */ /* 0x0001e80000100a00 */
[----:B------:R1:W-:Y:S04]  /*17f30*/  STL.64 [R1+0x3d8], R26 ;  /* 0x0003d81a01007387 */ /* 0x0003e80000100a00 */
[----:B0-----:R-:W4:Y:S04]  /*17f40*/  LDL R25, [R1+0x3fc] ;  /* 0x0003fc0001197983 */ /* 0x001f280000100800 */
[----:B-1----:R-:W4:Y:S04]  /*17f50*/  LDL.LU R26, [R1+0x3c4] ;  /* 0x0003c400011a7983 */ /* 0x002f280000300800 */
[----:B------:R-:W4:Y:S04]  /*17f60*/  LDL.LU R27, [R1+0x1f0] ;  /* 0x0001f000011b7983 */ /* 0x000f280000300800 */
[----:B------:R-:W4:Y:S04]  /*17f70*/  LDL.LU R2, [R1+0x1f4] ;  /* 0x0001f40001027983 */ /* 0x000f280000300800 */
[----:B------:R-:W4:Y:S01]  /*17f80*/  LDL.LU R0, [R1+0x1f8] ;  /* 0x0001f80001007983 */ /* 0x000f220000300800 */
[----:B---3--:R-:W-:Y:S01]  /*17f90*/  MOV R29, R14 ;  /* 0x0000000e001d7202 */ /* 0x008fe20000000f00 */
[----:B------:R-:W-:Y:S01]  /*17fa0*/  IMAD.MOV.U32 R24, RZ, RZ, R15 ;  /* 0x000000ffff187224 */ /* 0x000fe200078e000f */
[----:B--2---:R-:W-:Y:S11]  /*17fb0*/  HMMA.16816.F32 R8, R16, R14, R8 ;  /* 0x0000000e1008723c */ /* 0x004ff60000001808 */
[----:B------:R-:W-:Y:S11]  /*17fc0*/  @!UPT UIADD3 URZ, URZ, URZ, URZ ;  /* 0x0000003f3f3ff290 */ /* 0x000ff6000fffe03f */
[----:B------:R-:W-:Y:S01]  /*17fd0*/  @!UPT UIADD3 URZ, URZ, URZ, URZ ;  /* 0x0000003f3f3ff290 */ /* 0x000fe2000fffe03f */
[----:B------:R-:W-:Y:S04]  /*17fe0*/  STL.64 [R1+0x490], R8 ;  /* 0x0004900801007387 */ /* 0x000fe80000100a00 */
[----:B------:R0:W-:Y:S04]  /*17ff0*/  STL.64 [R1+0x498], R10 ;  /* 0x0004980a01007387 */ /* 0x0001e80000100a00 */
[----:B0-----:R-:W2:Y:S04]  /*18000*/  LDL.LU.64 R10, [R1+0xfe0] ;  /* 0x000fe000010a7983 */ /* 0x001ea80000300a00 */
[----:B------:R-:W2:Y:S04]  /*18010*/  LDL.LU.64 R8, [R1+0xfd8] ;  /* 0x000fd80001087983 */ /* 0x000ea80000300a00 */
[----:B------:R-:W2:Y:S04]  /*18020*/  LDL.LU.64 R14, [R1+0xfd0] ;  /* 0x000fd000010e7983 */ /* 0x000ea80000300a00 */
[----:B------:R-:W2:Y:S04]  /*18030*/  LDL.LU.64 R12, [R1+0xfc8] ;  /* 0x000fc800010c7983 */ /* 0x000ea80000300a00 */
[----:B------:R0:W-:Y:S04]  /*18040*/  STL.64 [R1+0xfa8], R18 ;  /* 0x000fa81201007387 */ /* 0x0001e80000100a00 */
[----:B------:R2:W-:Y:S01]  /*18050*/  STL.64 [R1+0xfa0], R16 ;  /* 0x000fa01001007387 */ /* 0x0005e20000100a00 */
[----:B0-----:R-:W-:-:S02]  /*18060*/  MOV R18, R29 ;  /* 0x0000001d00127202 */ /* 0x001fc40000000f00 */
[----:B------:R-:W-:Y:S01]  /*18070*/  MOV R19, R24 ;  /* 0x0000001800137202 */ /* 0x000fe20000000f00 */
[----:B------:R-:W5:Y:S06]  /*18080*/  LDL.LU R29, [R1+0xfc0] ;  /* 0x000fc000011d7983 */ /* 0x000f6c0000300800 */
[----:B--2---:R-:W-:Y:S01]  /*18090*/  HMMA.16816.F32 R16, R12, R18, R8 ;  /* 0x000000120c10723c */ /* 0x004fe20000001808 */
[----:B------:R-:W2:Y:S04]  /*180a0*/  LDL.LU.64 R10, [R1+0xfb8] ;  /* 0x000fb800010a7983 */ /* 0x000ea80000300a00 */
[----:B------:R-:W2:Y:S04]  /*180b0*/  LDL.LU.64 R8, [R1+0xfb0] ;  /* 0x000fb00001087983 */ /* 0x000ea80000300a00 */
[----:B------:R0:W-:Y:S04]  /*180c0*/  STL.64 [R1+0xf88], R14 ;  /* 0x000f880e01007387 */ /* 0x0001e80000100a00 */
[----:B------:R-:W-:Y:S10]  /*180d0*/  STL.64 [R1+0xf80], R12 ;  /* 0x000f800c01007387 */ /* 0x000ff40000100a00 */
[----:B------:R-:W-:Y:S04]  /*180e0*/  STL.64 [R1+0x520], R16 ;  /* 0x0005201001007387 */ /* 0x000fe80000100a00 */
[----:B------:R-:W-:Y:S04]  /*180f0*/  STL.64 [R1+0x528], R18 ;  /* 0x0005281201007387 */ /* 0x000fe80000100a00 */
[----:B----4-:R-:W1:Y:S01]  /*18100*/  LDSM.16.M88.4 R16, [R25+0x21600] ;  /* 0x021600001910783b */ /* 0x010e620000000200 */
[----:B------:R-:W-:-:S02]  /*18110*/  FMUL R4, R5, R4 ;  /* 0x0000000405047220 */ /* 0x000fc40000400000 */
[----:B------:R-:W-:Y:S01]  /*18120*/  FMUL R5, R5, R26 ;  /* 0x0000001a05057220 */ /* 0x000fe20000400000 */
[----:B0-----:R-:W3:Y:S01]  /*18130*/  LDL.LU.64 R14, [R1+0x78] ;  /* 0x00007800010e7983 */ /* 0x001ee20000300a00 */
[C---:B-----5:R-:W-:Y:S02]  /*18140*/  FMUL R6, R29.reuse, R6 ;  /* 0x000000061d067220 */ /* 0x060fe40000400000 */
[----:B------:R-:W-:Y:S02]  /*18150*/  FMUL R7, R29, R7 ;  /* 0x000000071d077220 */ /* 0x000fe40000400000 */
[----:B------:R-:W-:Y:S01]  /*18160*/  FMUL R26, R3, R0 ;  /* 0x00000000031a7220 */ /* 0x000fe20000400000 */
[----:B-1----:R-:W-:Y:S04]  /*18170*/  STL.64 [R1+0x2b8], R18 ;  /* 0x0002b81201007387 */ /* 0x002fe80000100a00 */
        /* <DEDUP_REMOVED lines=35> */
[----:B---3--:R-:W-:-:S02]  /*183b0*/  MOV R29, R14 ;  /* 0x0000000e001d7202 */ /* 0x008fc40000000f00 */
[----:B------:R-:W-:Y:S01]  /*183c0*/  MOV R24, R15 ;  /* 0x0000000f00187202 */ /* 0x000fe20000000f00 */
        /* <DEDUP_REMOVED lines=11> */
[----:B0-----:R-:W-:Y:S01]  /*18480*/  IMAD.MOV.U32 R18, RZ, RZ, R29 ;  /* 0x000000ffff127224 */ /* 0x001fe200078e001d */
[----:B------:R-:W-:-:S02]  /*18490*/  MOV R19, R24 ;  /* 0x0000001800137202 */ /* 0x000fc40000000f00 */
[----:B------:R-:W5:Y:S05]  /*184a0*/  LDL.LU R29, [R1+0xf78] ;  /* 0x000f7800011d7983 */ /* 0x000f6a0000300800 */
        /* <DEDUP_REMOVED lines=63> */
[----:B0-----:R-:W-:Y:S01]  /*188a0*/  MOV R18, R29 ;  /* 0x0000001d00127202 */ /* 0x001fe20000000f00 */
[----:B------:R-:W-:-:S02]  /*188b0*/  IMAD.MOV.U32 R19, RZ, RZ, R24 ;  /* 0x000000ffff137224 */ /* 0x000fc400078e0018 */
        /* <DEDUP_REMOVED lines=19> */
[----:B------:R-:W-:Y:S11]  /*189f0*/  STL.64 [R1+0xee0], R10 ;  /* 0x000ee00a01007387 */ /* 0x000ff60000100a00 */
[----:B------:R-:W-:Y:S09]  /*18a00*/  @!UPT UIADD3 URZ, URZ, URZ, URZ ;  /* 0x0000003f3f3ff290 */ /* 0x000ff2000fffe03f */
[----:B------:R-:W-:Y:S04]  /*18a10*/  STL.64 [R1+0x380], R4 ;  /* 0x0003800401007387 */ /* 0x000fe80000100a00 */
[----:B------:R-:W-:Y:S04]  /*18a20*/  STL.64 [R1+0x388], R6 ;  /* 0x0003880601007387 */ /* 0x000fe80000100a00 */
[----:B------:R0:W-:Y:S04]  /*18a30*/  STL.64 [R1+0xed8], R8 ;  /* 0x000ed80801007387 */ /* 0x0001e80000100a00 */
        /* <DEDUP_REMOVED lines=15> */
[----:B------:R-:W5:Y:S04]  /*18b30*/  LDL.LU R5, [R1+0x364] ;  /* 0x0003640001057983 */ /* 0x000f680000300800 */
[----:B------:R-:W4:Y:S04]  /*18b40*/  LDL R6, [R1+0x3f8] ;  /* 0x0003f80001067983 */ /* 0x000f280000100800 */
[----:B------:R-:W2:Y:S04]  /*18b50*/  LDL.LU R7, [R1+0x368] ;  /* 0x0003680001077983 */ /* 0x000ea80000300800 */
[----:B------:R-:W2:Y:S04]  /*18b60*/  LDL.LU R0, [R1+0x36c] ;  /* 0x00036c0001007983 */ /* 0x000ea80000300800 */
[----:B------:R-:W2:Y:S04]  /*18b70*/  LDL.LU.64 R18, [R1+0xf18] ;  /* 0x000f180001127983 */ /* 0x000ea80000300a00 */
[----:B------:R-:W2:Y:S04]  /*18b80*/  LDL.LU.64 R16, [R1+0xf10] ;  /* 0x000f100001107983 */ /* 0x000ea80000300a00 */
[----:B------:R0:W-:Y:S04]  /*18b90*/  STL.64 [R1+0x370], R24 ;  /* 0x0003701801007387 */ /* 0x0001e80000100a00 */
[----:B------:R1:W-:Y:S01]  /*18ba0*/  STL.64 [R1+0x378], R26 ;  /* 0x0003781a01007387 */ /* 0x0003e20000100a00 */
[----:B---3--:R-:W-:-:S03]  /*18bb0*/  MOV R29, R14 ;  /* 0x0000000e001d7202 */ /* 0x008fc60000000f00 */
[----:B0-----:R-:W3:Y:S04]  /*18bc0*/  LDL R25, [R1+0x3fc] ;  /* 0x0003fc0001197983 */ /* 0x001ee80000100800 */
[----:B-1----:R-:W3:Y:S04]  /*18bd0*/  LDL.LU R26, [R1+0x270] ;  /* 0x00027000011a7983 */ /* 0x002ee80000300800 */
[----:B------:R-:W3:Y:S04]  /*18be0*/  LDL.LU R27, [R1+0x274] ;  /* 0x00027400011b7983 */ /* 0x000ee80000300800 */
[----:B------:R-:W3:Y:S01]  /*18bf0*/  LDL.LU R2, [R1+0x278] ;  /* 0x0002780001027983 */ /* 0x000ee20000300800 */
        /* <DEDUP_REMOVED lines=14> */
[----:B------:R-:W3:Y:S06]  /*18ce0*/  LDL.LU R29, [R1+0xee8] ;  /* 0x000ee800011d7983 */ /* 0x000eec0000300800 */
[----:B--2---:R-:W-:Y:S01]  /*18cf0*/  HMMA.16816.F32 R16, R12, R18, R8 ;  /* 0x000000120c10723c */ /* 0x004fe20000001808 */
[----:B------:R-:W2:Y:S04]  /*18d00*/  LDL.LU.64 R10, [R1+0xee0] ;  /* 0x000ee000010a7983 */ /* 0x000ea80000300a00 */
[----:B------:R-:W2:Y:S04]  /*18d10*/  LDL.LU.64 R8, [R1+0xed8] ;  /* 0x000ed80001087983 */ /* 0x000ea80000300a00 */
[----:B------:R0:W-:Y:S04]  /*18d20*/  STL.64 [R1+0xeb0], R14 ;  /* 0x000eb00e01007387 */ /* 0x0001e80000100a00 */
[----:B------:R-:W-:Y:S10]  /*18d30*/  STL.64 [R1+0xea8], R12 ;  /* 0x000ea80c01007387 */ /* 0x000ff40000100a00 */
[----:B------:R-:W-:Y:S04]  /*18d40*/  STL.64 [R1+0x4f0], R16 ;  /* 0x0004f01001007387 */ /* 0x000fe80000100a00 */
[----:B------:R-:W-:Y:S04]  /*18d50*/  STL.64 [R1+0x4f8], R18 ;  /* 0x0004f81201007387 */ /* 0x000fe80000100a00 */
[----:B---3--:R-:W1:Y:S01]  /*18d60*/  LDSM.16.M88.4 R16, [R25+0x21c00] ;  /* 0x021c00001910783b */ /* 0x008e620000000200 */
[----:B----4-:R-:W-:-:S02]  /*18d70*/  FMUL R4, R6, R4 ;  /* 0x0000000406047220 */ /* 0x010fc40000400000 */
[----:B-----5:R-:W-:Y:S01]  /*18d80*/  FMUL R5, R6, R5 ;  /* 0x0000000506057220 */ /* 0x020fe20000400000 */
[----:B0-----:R-:W3:Y:S01]  /*18d90*/  LDL.LU.64 R14, [R1+0x48] ;  /* 0x00004800010e7983 */ /* 0x001ee20000300a00 */
[C---:B------:R-:W-:Y:S02]  /*18da0*/  FMUL R6, R29.reuse, R7 ;  /* 0x000000071d067220 */ /* 0x040fe40000400000 */
[----:B------:R-:W-:Y:S01]  /*18db0*/  FMUL R7, R29, R0 ;  /* 0x000000001d077220 */ /* 0x000fe20000400000 */
[----:B-1----:R-:W-:Y:S04]  /*18dc0*/  STL.64 [R1+0x218], R18 ;  /* 0x0002181201007387 */ /* 0x002fe80000100a00 */
[----:B------:R-:W4:Y:S02]  /*18dd0*/  LDL.LU R0, [R1+0x27c] ;  /* 0x00027c0001007983 */ /* 0x000f240000300800 */
[----:B--2---:R-:W-:Y:S02]  /*18de0*/  HMMA.16816.F32 R4, R8, R16, R4 ;  /* 0x000000100804723c */ /* 0x004fe40000001804 */
[----:B------:R-:W-:Y:S04]  /*18df0*/  STL.64 [R1+0xea0], R10 ;  /* 0x000ea00a01007387 */ /* 0x000fe80000100a00 */
[----:B------:R0:W-:Y:S11]  /*18e00*/  STL.64 [R1+0xe98], R8 ;  /* 0x000e980801007387 */ /* 0x0001f60000100a00 */
[----:B------:R-:W-:Y:S06]  /*18e10*/  @!UPT UIADD3 URZ, URZ, URZ, URZ ;  /* 0x0000003f3f3ff290 */ /* 0x000fec000fffe03f */
        /* <DEDUP_REMOVED lines=8> */
[C---:B------:R-:W-:Y:S02]  /*18ea0*/  FMUL R26, R3.reuse, R2 ;  /* 0x00000002031a7220 */ /* 0x040fe40000400000 */
        /* <DEDUP_REMOVED lines=8> */
[----:B------:R-:W4:Y:S04]  /*18f30*/  LDL R7, [R1+0x3f8] ;  /* 0x0003f80001077983 */ /* 0x000f280000100800 */
[----:B------:R-:W2:Y:S04]  /*18f40*/  LDL.LU.64 R18, [R1+0xed0] ;  /* 0x000ed00001127983 */ /* 0x000ea80000300a00 */
[----:B------:R-:W2:Y:S04]  /*18f50*/  LDL.LU.64 R16, [R1+0xec8] ;  /* 0x000ec80001107983 */ /* 0x000ea80000300a00 */
[----:B------:R0:W-:Y:S04]  /*18f60*/  STL.64 [R1+0x350], R24 ;  /* 0x0003501801007387 */ /* 0x0001e80000100a00 */
[----:B------:R1:W-:Y:S01]  /*18f70*/  STL.64 [R1+0x358], R26 ;  /* 0x0003581a01007387 */ /* 0x0003e20000100a00 */
[----:B---3--:R-:W-:Y:S01]  /*18f80*/  MOV R2, R15 ;  /* 0x0000000f00027202 */ /* 0x008fe20000000f00 */
[----:B0-----:R-:W-:-:S02]  /*18f90*/  IMAD.MOV.U32 R24, RZ, RZ, R14 ;  /* 0x000000ffff187224 */ /* 0x001fc400078e000e */
[----:B-1----:R-:W3:Y:S01]  /*18fa0*/  LDL R27, [R1+0x3fc] ;  /* 0x0003fc00011b7983 */ /* 0x002ee20000100800 */
        /* <DEDUP_REMOVED lines=9> */
[----:B------:R-:W4:Y:S04]  /*19040*/  LDL.LU R4, [R1+0x340] ;  /* 0x0003400001047983 */ /* 0x000f280000300800 */
[----:B------:R-:W5:Y:S04]  /*19050*/  LDL.LU R5, [R1+0x344] ;  /* 0x0003440001057983 */ /* 0x000f680000300800 */
[----:B------:R-:W3:Y:S04]  /*19060*/  LDL.LU R6, [R1+0x348] ;  /* 0x0003480001067983 */ /* 0x000ee80000300800 */
[----:B------:R-:W3:Y:S04]  /*19070*/  LDL.LU R0, [R1+0x34c] ;  /* 0x00034c0001007983 */ /* 0x000ee80000300800 */
[----:B------:R0:W-:Y:S04]  /*19080*/  STL.64 [R1+0xe90], R18 ;  /* 0x000e901201007387 */ /* 0x0001e80000100a00 */
[----:B------:R2:W-:Y:S01]  /*19090*/  STL.64 [R1+0xe88], R16 ;  /* 0x000e881001007387 */ /* 0x0005e20000100a00 */
[----:B0-----:R-:W-:-:S02]  /*190a0*/  MOV R18, R24 ;  /* 0x0000001800127202 */ /* 0x001fc40000000f00 */
[----:B------:R-:W-:-:S07]  /*190b0*/  MOV R19, R2 ;  /* 0x0000000200137202 */ /* 0x000fce0000000f00 */
[----:B--2---:R-:W-:Y:S01]  /*190c0*/  HMMA.16816.F32 R16, R12, R18, R8 ;  /* 0x000000120c10723c */ /* 0x004fe20000001808 */
[----:B------:R-:W2:Y:S04]  /*190d0*/  LDL.LU.64 R10, [R1+0xea0] ;  /* 0x000ea000010a7983 */ /* 0x000ea80000300a00 */
[----:B------:R-:W2:Y:S04]  /*190e0*/  LDL.LU.64 R8, [R1+0xe98] ;  /* 0x000e980001087983 */ /* 0x000ea80000300a00 */
[----:B------:R-:W2:Y:S04]  /*190f0*/  LDL.LU R24, [R1+0x2a0] ;  /* 0x0002a00001187983 */ /* 0x000ea80000300800 */
[----:B------:R-:W2:Y:S10]  /*19100*/  LDL.LU R25, [R1+0x2a4] ;  /* 0x0002a40001197983 */ /* 0x000eb40000300800 */
[----:B------:R-:W-:Y:S04]  /*19110*/  STL.64 [R1+0x4e0], R16 ;  /* 0x0004e01001007387 */ /* 0x000fe80000100a00 */
[----:B------:R-:W-:Y:S04]  /*19120*/  STL.64 [R1+0x4e8], R18 ;  /* 0x0004e81201007387 */ /* 0x000fe80000100a00 */
[----:B---3--:R-:W0:Y:S04]  /*19130*/  LDSM.16.M88.4 R16, [R27+0x21e00] ;  /* 0x021e00001b10783b */ /* 0x008e280000000200 */
[----:B------:R-:W3:Y:S04]  /*19140*/  LDL.LU R2, [R1+0x2a8] ;  /* 0x0002a80001027983 */ /* 0x000ee80000300800 */
[----:B------:R-:W-:Y:S04]  /*19150*/  STL.64 [R1+0xe80], R14 ;  /* 0x000e800e01007387 */ /* 0x000fe80000100a00 */
[----:B------:R1:W-:Y:S01]  /*19160*/  STL.64 [R1+0xe78], R12 ;  /* 0x000e780c01007387 */ /* 0x0003e20000100a00 */
[----:B----4-:R-:W-:-:S02]  /*19170*/  FMUL R4, R7, R4 ;  /* 0x0000000407047220 */ /* 0x010fc40000400000 */
[----:B-----5:R-:W-:Y:S02]  /*19180*/  FMUL R5, R7, R5 ;  /* 0x0000000507057220 */ /* 0x020fe40000400000 */
[C---:B------:R-:W-:Y:S01]  /*19190*/  FMUL R7, R29.reuse, R0 ;  /* 0x000000001d077220 */ /* 0x040fe20000400000 */
[----:B-1----:R-:W4:Y:S04]  /*191a0*/  LDL.LU R12, [R1+0x120] ;  /* 0x00012000010c7983 */ /* 0x002f280000300800 */
[----:B------:R-:W4:Y:S04]  /*191b0*/  LDL.LU R13, [R1+0x124] ;  /* 0x00012400010d7983 */ /* 0x000f280000300800 */
[----:B------:R-:W4:Y:S04]  /*191c0*/  LDL.LU R14, [R1+0x128] ;  /* 0x00012800010e7983 */ /* 0x000f280000300800 */
[----:B------:R-:W4:Y:S04]  /*191d0*/  LDL.LU R15, [R1+0x12c] ;  /* 0x00012c00010f7983 */ /* 0x000f280000300800 */
[----:B0-----:R-:W-:Y:S04]  /*191e0*/  STL.64 [R1+0x1d8], R18 ;  /* 0x0001d81201007387 */ /* 0x001fe80000100a00 */
[----:B------:R-:W5:Y:S01]  /*191f0*/  LDL.LU R0, [R1+0x2ac] ;  /* 0x0002ac0001007983 */ /* 0x000f620000300800 */
[----:B------:R-:W-:-:S03]  /*19200*/  FMUL R6, R29, R6 ;  /* 0x000000061d067220 */ /* 0x000fc60000400000 */
[----:B------:R-:W-:Y:S04]  /*19210*/  STL [R1+0xe70], R29 ;  /* 0x000e701d01007387 */ /* 0x000fe80000100800 */
[----:B--2---:R-:W-:Y:S01]  /*19220*/  HMMA.16816.F32 R4, R8, R16, R4 ;  /* 0x000000100804723c */ /* 0x004fe20000001804 */
[C---:B------:R-:W-:Y:S02]  /*19230*/  FMUL R24, R28.reuse, R24 ;  /* 0x000000181c187220 */ /* 0x040fe40000400000 */
[----:B------:R-:W-:Y:S01]  /*19240*/  FMUL R25, R28, R25 ;  /* 0x000000191c197220 */ /* 0x000fe20000400000 */
[----:B------:R-:W-:Y:S04]  /*19250*/  STL.64 [R1+0xe68], R10 ;  /* 0x000e680a01007387 */ /* 0x000fe80000100a00 */
[----:B------:R0:W-:Y:S01]  /*19260*/  STL.64 [R1+0xe60], R8 ;  /* 0x000e600801007387 */ /* 0x0001e20000100a00 */
[C---:B---3--:R-:W-:Y:S11]  /*19270*/  FMUL R26, R3.reuse, R2 ;  /* 0x00000002031a7220 */ /* 0x048ff60000400000 */
[----:B------:R-:W-:Y:S03]  /*19280*/  @!UPT UIADD3 URZ, URZ, URZ, URZ ;  /* 0x0000003f3f3ff290 */ /* 0x000fe6000fffe03f */
[----:B------:R1:W-:Y:S04]  /*19290*/  STL.64 [R1+0x340], R4 ;  /* 0x0003400401007387 */ /* 0x0003e80000100a00 */
[----:B------:R2:W-:Y:S04]  /*192a0*/  STL.64 [R1+0x348], R6 ;  /* 0x0003480601007387 */ /* 0x0005e80000100a00 */
[----:B0-----:R-:W3:Y:S04]  /*192b0*/  LDL.LU R8, [R1+0xb0] ;  /* 0x0000b00001087983 */ /* 0x001ee80000300800 */
[----:B------:R-:W3:Y:S04]  /*192c0*/  LDL.LU R9, [R1+0xb4] ;  /* 0x0000b40001097983 */ /* 0x000ee80000300800 */
[----:B------:R-:W3:Y:S04]  /*192d0*/  LDL.LU R10, [R1+0xb8] ;  /* 0x0000b800010a7983 */ /* 0x000ee80000300800 */
[----:B------:R-:W3:Y:S04]  /*192e0*/  LDL.LU R11, [R1+0xbc] ;  /* 0x0000bc00010b7983 */ /* 0x000ee80000300800 */
[----:B-1----:R-:W3:Y:S04]  /*192f0*/  LDL R4, [R1+0x3fc] ;  /* 0x0003fc0001047983 */ /* 0x002ee80000100800 */
[----:B------:R-:W3:Y:S04]  /*19300*/  LDL.LU R5, [R1+0x320] ;  /* 0x0003200001057983 */ /* 0x000ee80000300800 */
[----:B--2---:R-:W2:Y:S04]  /*19310*/  LDL.LU R6, [R1+0x324] ;  /* 0x0003240001067983 */ /* 0x004ea80000300800 */
[----:B------:R-:W2:Y:S01]  /*19320*/  LDL R7, [R1+0x3f8] ;  /* 0x0003f80001077983 */ /* 0x000ea20000100800 */
[----:B-----5:R-:W-:-:S03]  /*19330*/  FMUL R27, R3, R0 ;  /* 0x00000000031b7220 */ /* 0x020fc60000400000 */
[----:B------:R-:W5:Y:S04]  /*19340*/  LDL.LU R2, [R1+0x328] ;  /* 0x0003280001027983 */ /* 0x000f680000300800 */
[----:B------:R-:W2:Y:S01]  /*19350*/  LDL.LU R0, [R1+0x32c] ;  /* 0x00032c0001007983 */ /* 0x000ea20000300800 */
[----:B------:R-:W-:Y:S03]  /*19360*/  HMMA.16816.F32 R24, R20, R16, R24 ;  /* 0x000000101418723c */ /* 0x000fe60000001818 */
[----:B------:R-:W4:Y:S04]  /*19370*/  LDL.LU.64 R18, [R1+0xe90] ;  /* 0x000e900001127983 */ /* 0x000f280000300a00 */
[----:B------:R-:W4:Y:S11]  /*19380*/  LDL.LU.64 R16, [R1+0xe88] ;  /* 0x000e880001107983 */ /* 0x000f360000300a00 */
[----:B------:R-:W-:Y:S05]  /*19390*/  @!UPT UIADD3 URZ, URZ, URZ, URZ ;  /* 0x0000003f3f3ff290 */ /* 0x000fea000fffe03f */
[----:B------:R-:W-:Y:S04]  /*193a0*/  STL.64 [R1+0x330], R24 ;  /* 0x0003301801007387 */ /* 0x000fe80000100a00 */
[----:B------:R0:W-:Y:S04]  /*193b0*/  STL.64 [R1+0x338], R26 ;  /* 0x0003381a01007387 */ /* 0x0001e80000100a00 */
[----:B0-----:R-:W4:Y:S02]  /*193c0*/  LDL.LU.64 R26, [R1+0x38] ;  /* 0x00003800011a7983 */ /* 0x001f240000300a00 */
[----:B----4-:R-:W-:Y:S11]  /*193d0*/  HMMA.16816.F32 R12, R16, R26, R12 ;  /* 0x0000001a100c723c */ /* 0x010ff6000000180c */
[----:B------:R-:W-:Y:S11]  /*193e0*/  @!UPT UIADD3 URZ, URZ, URZ, URZ ;  /* 0x0000003f3f3ff290 */ /* 0x000ff6000fffe03f */
[----:B------:R-:W-:Y:S01]  /*193f0*/  @!UPT UIADD3 URZ, URZ, URZ, URZ ;  /* 0x0000003f3f3ff290 */ /* 0x000fe2000fffe03f */
[----:B------:R-:W-:Y:S04]  /*19400*/  STL.64 [R1+0x440], R12 ;  /* 0x0004400c01007387 */ /* 0x000fe80000100a00 */
[----:B------:R0:W-:Y:S04]  /*19410*/  STL.64 [R1+0x448], R14 ;  /* 0x0004480e01007387 */ /* 0x0001e80000100a00 */
[----:B0-----:R-:W3:Y:S04]  /*19420*/  LDL.LU.64 R14, [R1+0xe80] ;  /* 0x000e8000010e7983 */ /* 0x001ee80000300a00 */
[----:B------:R-:W3:Y:S01]  /*19430*/  LDL.LU.64 R12, [R1+0xe78] ;  /* 0x000e7800010c7983 */ /* 0x000ee20000300a00 */
[----:B------:R-:W-:-:S03]  /*19440*/  MOV R29, R26 ;  /* 0x0000001a001d7202 */ /* 0x000fc60000000f00 */
[----:B------:R-:W4:Y:S04]  /*19450*/  LDL.LU R24, [R1+0x2d0] ;  /* 0x0002d00001187983 */ /* 0x000f280000300800 */
[----:B------:R-:W2:Y:S04]  /*19460*/  LDL.LU R25, [R1+0x2d4] ;  /* 0x0002d40001197983 */ /* 0x000ea80000300800 */
[----:B------:R-:W2:Y:S04]  /*19470*/  LDL.LU R26, [R1+0x2d8] ;  /* 0x0002d800011a7983 */ /* 0x000ea80000300800 */
[----:B------:R0:W-:Y:S04]  /*19480*/  STL.64 [R1+0xe58], R18 ;  /* 0x000e581201007387 */ /* 0x0001e80000100a00 */
[----:B------:R3:W-:Y:S01]  /*19490*/  STL.64 [R1+0xe50], R16 ;  /* 0x000e501001007387 */ /* 0x0007e20000100a00 */
[----:B0-----:R-:W-:-:S03]  /*194a0*/  IMAD.MOV.U32 R18, RZ, RZ, R29 ;  /* 0x000000ffff127224 */ /* 0x001fc600078e001d */
[----:B------:R-:W5:Y:S01]  /*194b0*/  LDL.LU R29, [R1+0xe70] ;  /* 0x000e7000011d7983 */ /* 0x000f620000300800 */
[----:B------:R-:W-:-:S07]  /*194c0*/  MOV R19, R27 ;  /* 0x0000001b00137202 */ /* 0x000fce0000000f00 */
[----:B---3--:R-:W-:Y:S01]  /*194d0*/  HMMA.16816.F32 R16, R12, R18, R8 ;  /* 0x000000120c10723c */ /* 0x008fe20000001808 */
[----:B------:R-:W3:Y:S04]  /*194e0*/  LDL.LU.64 R10, [R1+0xe68] ;  /* 0x000e6800010a7983 */ /* 0x000ee80000300a00 */
[----:B------:R-:W3:Y:S04]  /*194f0*/  LDL.LU.64 R8, [R1+0xe60] ;  /* 0x000e600001087983 */ /* 0x000ee80000300a00 */
[----:B------:R0:W-:Y:S04]  /*19500*/  STL.64 [R1+0xe38], R14 ;  /* 0x000e380e01007387 */ /* 0x0001e80000100a00 */
[----:B------:R-:W-:Y:S10]  /*19510*/  STL.64 [R1+0xe30], R12 ;  /* 0x000e300c01007387 */ /* 0x000ff40000100a00 */
[----:B------:R-:W-:Y:S04]  /*19520*/  STL.64 [R1+0x4d0], R16 ;  /* 0x0004d01001007387 */ /* 0x000fe80000100a00 */
[----:B------:R-:W-:Y:S04]  /*19530*/  STL.64 [R1+0x4d8], R18 ;  /* 0x0004d81201007387 */ /* 0x000fe80000100a00 */
[----:B------:R2:W1:Y:S04]  /*19540*/  LDSM.16.M88.4 R16, [R4+0x22000] ;  /* 0x022000000410783b */ /* 0x0004680000000200 */
[----:B0-----:R-:W4:Y:S01]  /*19550*/  LDL.LU.64 R14, [R1+0x28] ;  /* 0x00002800010e7983 */ /* 0x001f220000300a00 */
[----:B--2---:R-:W-:-:S02]  /*19560*/  FMUL R4, R7, R5 ;  /* 0x0000000507047220 */ /* 0x004fc40000400000 */
[----:B------:R-:W-:Y:S02]  /*19570*/  FMUL R5, R7, R6 ;  /* 0x0000000607057220 */ /* 0x000fe40000400000 */
[C---:B-----5:R-:W-:Y:S02]  /*19580*/  FMUL R6, R29.reuse, R2 ;  /* 0x000000021d067220 */ /* 0x060fe40000400000 */
[----:B------:R-:W-:Y:S01]  /*19590*/  FMUL R7, R29, R0 ;  /* 0x000000001d077220 */ /* 0x000fe20000400000 */
[----:B-1----:R-:W-:Y:S04]  /*195a0*/  STL.64 [R1+0x1a8], R18 ;  /* 0x0001a81201007387 */ /* 0x002fe80000100a00 */
[----:B------:R-:W2:Y:S04]  /*195b0*/  LDL.LU R2, [R1+0x308] ;  /* 0x0003080001027983 */ /* 0x000ea80000300800 */
[----:B------:R-:W5:Y:S01]  /*195c0*/  LDL.LU R0, [R1+0x30c] ;  /* 0x00030c0001007983 */ /* 0x000f620000300800 */
[----:B---3--:R-:W-:Y:S03]  /*195d0*/  HMMA.16816.F32 R4, R8, R16, R4 ;  /* 0x000000100804723c */ /* 0x008fe60000001804 */
[----:B-----5:R0:W-:Y:S04]  /*195e0*/  STL [R1+0xe28], R0 ;  /* 0x000e280001007387 */ /* 0x0201e80000100800 */
[----:B0-----:R-:W3:Y:S04]  /*195f0*/  LDL.LU R0, [R1+0x2dc] ;  /* 0x0002dc0001007983 */ /* 0x001ee80000300800 */
[----:B------:R-:W-:Y:S11]  /*19600*/  STL.64 [R1+0xe20], R10 ;  /* 0x000e200a01007387 */ /* 0x000ff60000100a00 */
[----:B------:R-:W-:Y:S01]  /*19610*/  @!UPT UIADD3 URZ, URZ, URZ, URZ ;  /* 0x0000003f3f3ff290 */ /* 0x000fe2000fffe03f */
[----:B------:R-:W-:Y:S04]  /*19620*/  STL.64 [R1+0x320], R4 ;  /* 0x0003200401007387 */ /* 0x000fe80000100a00 */
[----:B------:R-:W-:Y:S04]  /*19630*/  STL.64 [R1+0x328], R6 ;  /* 0x0003280601007387 */ /* 0x000fe80000100a00 */
[----:B------:R0:W-:Y:S04]  /*19640*/  STL.64 [R1+0xe18], R8 ;  /* 0x000e180801007387 */ /* 0x0001e80000100a00 */
[----:B0-----:R-:W5:Y:S04]  /*19650*/  LDL.LU R8, [R1+0xa0] ;  /* 0x0000a00001087983 */ /* 0x001f680000300800 */
[----:B------:R-:W5:Y:S04]  /*19660*/  LDL.LU R9, [R1+0xa4] ;  /* 0x0000a40001097983 */ /* 0x000f680000300800 */
[----:B------:R-:W2:Y:S04]  /*19670*/  LDL.LU R10, [R1+0xa8] ;  /* 0x0000a800010a7983 */ /* 0x000ea80000300800 */
[----:B------:R-:W2:Y:S01]  /*19680*/  LDL.LU R11, [R1+0xac] ;  /* 0x0000ac00010b7983 */ /* 0x000ea20000300800 */
[----:B----4-:R-:W-:-:S02]  /*19690*/  FMUL R24, R28, R24 ;  /* 0x000000181c187220 */ /* 0x010fc40000400000 */
[----:B------:R-:W-:Y:S02]  /*196a0*/  FMUL R25, R28, R25 ;  /* 0x000000191c197220 */ /* 0x000fe40000400000 */
[C---:B------:R-:W-:Y:S02]  /*196b0*/  FMUL R26, R3.reuse, R26 ;  /* 0x0000001a031a7220 */ /* 0x040fe40000400000 */
[----:B---3--:R-:W-:-:S07]  /*196c0*/  FMUL R27, R3, R0 ;  /* 0x00000000031b7220 */ /* 0x008fce0000400000 */
[----:B------:R-:W-:Y:S01]  /*196d0*/  HMMA.16816.F32 R24, R20, R16, R24 ;  /* 0x000000101418723c */ /* 0x000fe20000001818 */
[----:B--2---:R-:W-:Y:S04]  /*196e0*/  STL.64 [R1+0xe48], R10 ;  /* 0x000e480a01007387 */ /* 0x004fe80000100a00 */
[----:B-----5:R0:W-:Y:S04]  /*196f0*/  STL.64 [R1+0xe40], R8 ;  /* 0x000e400801007387 */ /* 0x0201e80000100a00 */
[----:B0-----:R-:W2:Y:S04]  /*19700*/  LDL.LU R8, [R1+0x190] ;  /* 0x0001900001087983 */ /* 0x001ea80000300800 */
[----:B------:R-:W2:Y:S04]  /*19710*/  LDL.LU R9, [R1+0x194] ;  /* 0x0001940001097983 */ /* 0x000ea80000300800 */
[----:B------:R-:W2:Y:S04]  /*19720*/  LDL.LU R10, [R1+0x198] ;  /* 0x00019800010a7983 */ /* 0x000ea80000300800 */
[----:B------:R-:W2:Y:S04]  /*19730*/  LDL.LU R11, [R1+0x19c] ;  /* 0x00019c00010b7983 */ /* 0x000ea80000300800 */
[----:B------:R-:W3:Y:S04]  /*19740*/  LDL R4, [R1+0x3fc] ;  /* 0x0003fc0001047983 */ /* 0x000ee80000100800 */
[----:B------:R-:W4:Y:S04]  /*19750*/  LDL.LU R5, [R1+0x300] ;  /* 0x0003000001057983 */ /* 0x000f280000300800 */
[----:B------:R-:W5:Y:S04]  /*19760*/  LDL.LU R6, [R1+0x304] ;  /* 0x0003040001067983 */ /* 0x000f680000300800 */
[----:B------:R-:W4:Y:S04]  /*19770*/  LDL R7, [R1+0x3f8] ;  /* 0x0003f80001077983 */ /* 0x000f280000100800 */
[----:B------:R-:W2:Y:S04]  /*19780*/  LDL.LU.64 R18, [R1+0xe58] ;  /* 0x000e580001127983 */ /* 0x000ea80000300a00 */
[----:B------:R-:W2:Y:S04]  /*19790*/  LDL.LU.64 R16, [R1+0xe50] ;  /* 0x000e500001107983 */ /* 0x000ea80000300a00 */
[----:B------:R0:W-:Y:S04]  /*197a0*/  STL.64 [R1+0x310], R24 ;  /* 0x0003101801007387 */ /* 0x0001e80000100a00 */
[----:B------:R1:W-:Y:S01]  /*197b0*/  STL.64 [R1+0x318], R26 ;  /* 0x0003181a01007387 */ /* 0x0003e20000100a00 */
[----:B------:R-:W-:-:S03]  /*197c0*/  MOV R0, R14 ;  /* 0x0000000e00007202 */ /* 0x000fc60000000f00 */
[----:B0-----:R-:W3:Y:S04]  /*197d0*/  LDL.LU R25, [R1+0x2f0] ;  /* 0x0002f00001197983 */ /* 0x001ee80000300800 */
[----:B-1----:R-:W3:Y:S04]  /*197e0*/  LDL.LU R26, [R1+0x2f4] ;  /* 0x0002f400011a7983 */ /* 0x002ee80000300800 */
        /* <DEDUP_REMOVED lines=15> */
[----:B------:R-:W3:Y:S05]  /*198e0*/  LDL.LU R0, [R1+0xe28] ;  /* 0x000e280001007983 */ /* 0x000eea0000300800 */
[----:B--2---:R-:W-:Y:S01]  /*198f0*/  HMMA.16816.F32 R16, R12, R18, R8 ;  /* 0x000000120c10723c */ /* 0x004fe20000001808 */
[----:B------:R-:W2:Y:S04]  /*19900*/  LDL.LU.64 R10, [R1+0xe20] ;  /* 0x000e2000010a7983 */ /* 0x000ea80000300a00 */
[----:B------:R-:W2:Y:S11]  /*19910*/  LDL.LU.64 R8, [R1+0xe18] ;  /* 0x000e180001087983 */ /* 0x000eb60000300a00 */
[----:B------:R-:W-:Y:S07]  /*19920*/  @!UPT UIADD3 URZ, URZ, URZ, URZ ;  /* 0x0000003f3f3ff290 */ /* 0x000fee000fffe03f */
[----:B------:R-:W-:Y:S04]  /*19930*/  STL.64 [R1+0x4c0], R16 ;  /* 0x0004c01001007387 */ /* 0x000fe80000100a00 */
[----:B------:R-:W-:Y:S04]  /*19940*/  STL.64 [R1+0x4c8], R18 ;  /* 0x0004c81201007387 */ /* 0x000fe80000100a00 */
[----:B---3--:R-:W0:Y:S04]  /*19950*/  LDSM.16.M88.4 R16, [R4+0x22200] ;  /* 0x022200000410783b */ /* 0x008e280000000200 */
[----:B0-----:R0:W-:Y:S04]  /*19960*/  STL.64 [R1+0x178], R18 ;  /* 0x0001781201007387 */ /* 0x0011e80000100a00 */
[----:B0-----:R-:W3:Y:S01]  /*19970*/  LDL.LU R18, [R1+0x2fc] ;  /* 0x0002fc0001127983 */ /* 0x001ee20000300800 */
[----:B----4-:R-:W-:-:S02]  /*19980*/  FMUL R4, R7, R5 ;  /* 0x0000000507047220 */ /* 0x010fc40000400000 */
[----:B-----5:R-:W-:Y:S02]  /*19990*/  FMUL R5, R7, R6 ;  /* 0x0000000607057220 */ /* 0x020fe40000400000 */
[C---:B------:R-:W-:Y:S02]  /*199a0*/  FMUL R6, R29.reuse, R2 ;  /* 0x000000021d067220 */ /* 0x040fe40000400000 */
[----:B------:R-:W-:Y:S01]  /*199b0*/  FMUL R7, R29, R0 ;  /* 0x000000001d077220 */ /* 0x000fe20000400000 */
[----:B------:R-:W4:Y:S01]  /*199c0*/  LDL.LU R2, [R1+0x6d8] ;  /* 0x0006d80001027983 */ /* 0x000f220000300800 */
[C---:B------:R-:W-:Y:S02]  /*199d0*/  FMUL R24, R28.reuse, R25 ;  /* 0x000000191c187220 */ /* 0x040fe40000400000 */
[----:B------:R-:W-:Y:S01]  /*199e0*/  FMUL R25, R28, R26 ;  /* 0x0000001a1c197220 */ /* 0x000fe20000400000 */
[----:B------:R-:W5:Y:S01]  /*199f0*/  LDL.LU R0, [R1+0x6cc] ;  /* 0x0006cc0001007983 */ /* 0x000f620000300800 */
[C---:B------:R-:W-:Y:S01]  /*19a00*/  FMUL R26, R3.reuse, R27 ;  /* 0x0000001b031a7220 */ /* 0x040fe20000400000 */
[----:B--2---:R-:W-:Y:S11]  /*19a10*/  HMMA.16816.F32 R4, R8, R16, R4 ;  /* 0x000000100804723c */ /* 0x004ff60000001804 */
[----:B------:R-:W-:Y:S11]  /*19a20*/  @!UPT UIADD3 URZ, URZ, URZ, URZ ;  /* 0x0000003f3f3ff290 */ /* 0x000ff6000fffe03f */
[----:B------:R-:W-:Y:S01]  /*19a30*/  @!UPT UIADD3 URZ, URZ, URZ, URZ ;  /* 0x0000003f3f3ff290 */ /* 0x000fe2000fffe03f */
[----:B------:R0:W-:Y:S04]  /*19a40*/  STL.64 [R1+0x300], R4 ;  /* 0x0003000401007387 */ /* 0x0001e80000100a00 */
[----:B------:R1:W-:Y:S04]  /*19a50*/  STL.64 [R1+0x308], R6 ;  /* 0x0003080601007387 */ /* 0x0003e80000100a00 */
[----:B0-----:R-:W2:Y:S04]  /*19a60*/  LDL.LU R4, [R1+0x90] ;  /* 0x0000900001047983 */ /* 0x001ea80000300800 */
[----:B------:R-:W2:Y:S04]  /*19a70*/  LDL.LU R5, [R1+0x94] ;  /* 0x0000940001057983 */ /* 0x000ea80000300800 */
[----:B-1----:R-:W2:Y:S04]  /*19a80*/  LDL.LU R6, [R1+0x98] ;  /* 0x0000980001067983 */ /* 0x002ea80000300800 */
[----:B------:R-:W2:Y:S04]  /*19a90*/  LDL.LU R7, [R1+0x9c] ;  /* 0x00009c0001077983 */ /* 0x000ea80000300800 */
[----:B------:R-:W-:Y:S04]  /*19aa0*/  STL.64 [R1+0xe00], R10 ;  /* 0x000e000a01007387 */ /* 0x000fe80000100a00 */
[----:B------:R0:W-:Y:S04]  /*19ab0*/  STL.64 [R1+0xdf8], R8 ;  /* 0x000df80801007387 */ /* 0x0001e80000100a00 */
[----:B0-----:R-:W2:Y:S04]  /*19ac0*/  LDL.LU R8, [R1] ;  /* 0x0000000001087983 */ /* 0x001ea80000300800 */
[----:B------:R-:W2:Y:S04]  /*19ad0*/  LDL.LU R9, [R1+0x4] ;  /* 0x0000040001097983 */ /* 0x000ea80000300800 */
[----:B------:R-:W2:Y:S01]  /*19ae0*/  LDL.LU R10, [R1+0x8] ;  /* 0x00000800010a7983 */ /* 0x000ea20000300800 */
[----:B---3--:R-:W-:-:S03]  /*19af0*/  FMUL R27, R3, R18 ;  /* 0x00000012031b7220 */ /* 0x008fc60000400000 */
[----:B------:R-:W3:Y:S04]  /*19b00*/  LDL.LU R11, [R1+0xc] ;  /* 0x00000c00010b7983 */ /* 0x000ee80000300800 */
[----:B------:R-:W2:Y:S01]  /*19b10*/  LDL.LU.64 R18, [R1+0xe10] ;  /* 0x000e100001127983 */ /* 0x000ea20000300a00 */
[----:B------:R-:W-:Y:S03]  /*19b20*/  HMMA.16816.F32 R24, R20, R16, R24 ;  /* 0x000000101418723c */ /* 0x000fe60000001818 */
[----:B------:R-:W2:Y:S04]  /*19b30*/  LDL.LU.64 R16, [R1+0xe08] ;  /* 0x000e080001107983 */ /* 0x000ea80000300a00 */
[----:B------:R0:W-:Y:S04]  /*19b40*/  STL.64 [R1+0xdf0], R22 ;  /* 0x000df01601007387 */ /* 0x0001e80000100a00 */
[----:B------:R-:W-:Y:S11]  /*19b50*/  STL.64 [R1+0xde8], R20 ;  /* 0x000de81401007387 */ /* 0x000ff60000100a00 */
[----:B------:R-:W-:Y:S01]  /*19b60*/  @!UPT UIADD3 URZ, URZ, URZ, URZ ;  /* 0x0000003f3f3ff290 */ /* 0x000fe2000fffe03f */
[----:B------:R-:W-:Y:S04]  /*19b70*/  STL.64 [R1+0x2f0], R24 ;  /* 0x0002f01801007387 */ /* 0x000fe80000100a00 */
[----:B------:R2:W-:Y:S04]  /*19b80*/  STL.64 [R1+0x2f8], R26 ;  /* 0x0002f81a01007387 */ /* 0x0005e80000100a00 */
[----:B0-----:R-:W2:Y:S04]  /*19b90*/  LDL.LU R22, [R1+0x18] ;  /* 0x0000180001167983 */ /* 0x001ea80000300800 */
[----:B------:R-:W2:Y:S02]  /*19ba0*/  LDL.LU R23, [R1+0x1c] ;  /* 0x00001c0001177983 */ /* 0x000ea40000300800 */
[-C--:B--2---:R-:W-:Y:S02]  /*19bb0*/  HMMA.16816.F32 R24, R16, R22.reuse, R4 ;  /* 0x000000161018723c */ /* 0x084fe40000001804 */
[----:B------:R-:W2:Y:S04]  /*19bc0*/  LDL.LU R4, [R1+0x540] ;  /* 0x0005400001047983 */ /* 0x000ea80000300800 */
[----:B------:R-:W2:Y:S11]  /*19bd0*/  LDL.LU R5, [R1+0x544] ;  /* 0x0005440001057983 */ /* 0x000eb60000300800 */
[----:B------:R-:W-:Y:S06]  /*19be0*/  @!UPT UIADD3 URZ, URZ, URZ, URZ ;  /* 0x0000003f3f3ff290 */ /* 0x000fec000fffe03f */
[----:B------:R0:W-:Y:S04]  /*19bf0*/  STL.64 [R1+0x5b0], R24 ;  /* 0x0005b01801007387 */ /* 0x0001e80000100a00 */
[----:B------:R1:W-:Y:S04]  /*19c00*/  STL.64 [R1+0x5b8], R26 ;  /* 0x0005b81a01007387 */ /* 0x0003e80000100a00 */
[----:B------:R-:W2:Y:S04]  /*19c10*/  LDL.LU R6, [R1+0x548] ;  /* 0x0005480001067983 */ /* 0x000ea80000300800 */
[----:B------:R-:W4:Y:S04]  /*19c20*/  LDL.LU R7, [R1+0x54c] ;  /* 0x00054c0001077983 */ /* 0x000f280000300800 */
[----:B0-----:R-:W5:Y:S04]  /*19c30*/  LDL.LU R24, [R1+0x2c0] ;  /* 0x0002c00001187983 */ /* 0x001f680000300800 */
[----:B------:R-:W5:Y:S04]  /*19c40*/  LDL.LU R25, [R1+0x2c4] ;  /* 0x0002c40001197983 */ /* 0x000f680000300800 */
[----:B-1----:R-:W5:Y:S04]  /*19c50*/  LDL.LU R26, [R1+0x2c8] ;  /* 0x0002c800011a7983 */ /* 0x002f680000300800 */
[----:B------:R0:W-:Y:S01]  /*19c60*/  STL [R1+0xcf4], R16 ;  /* 0x000cf41001007387 */ /* 0x0001e20000100800 */
[----:B---3--:R-:W-:Y:S03]  /*19c70*/  HMMA.16816.F32 R20, R12, R22, R8 ;  /* 0x000000160c14723c */ /* 0x008fe60000001808 */
[----:B0-----:R-:W3:Y:S04]  /*19c80*/  LDL.LU R16, [R1+0x6c4] ;  /* 0x0006c40001107983 */ /* 0x001ee80000300800 */
[----:B------:R0:W-:Y:S04]  /*19c90*/  STL [R1+0xca0], R17 ;  /* 0x000ca01101007387 */ /* 0x0001e80000100800 */
[----:B0-----:R-:W3:Y:S04]  /*19ca0*/  LDL R17, [R1+0x3fc] ;  /* 0x0003fc0001117983 */ /* 0x001ee80000100800 */
[----:B------:R0:W-:Y:S04]  /*19cb0*/  STL [R1+0xc9c], R18 ;  /* 0x000c9c1201007387 */ /* 0x0001e80000100800 */
[----:B0-----:R-:W5:Y:S04]  /*19cc0*/  LDL.LU R18, [R1+0x6d4] ;  /* 0x0006d40001127983 */ /* 0x001f680000300800 */
[----:B------:R0:W-:Y:S04]  /*19cd0*/  STL [R1+0xc98], R19 ;  /* 0x000c981301007387 */ /* 0x0001e80000100800 */
[----:B------:R-:W5:Y:S04]  /*19ce0*/  LDL.LU.64 R10, [R1+0xe00] ;  /* 0x000e0000010a7983 */ /* 0x000f680000300a00 */
[----:B------:R-:W5:Y:S04]  /*19cf0*/  LDL.LU.64 R8, [R1+0xdf8] ;  /* 0x000df80001087983 */ /* 0x000f680000300a00 */
[----:B0-----:R-:W5:Y:S04]  /*19d00*/  LDL.LU R19, [R1+0x2cc] ;  /* 0x0002cc0001137983 */ /* 0x001f680000300800 */
[----:B------:R-:W-:Y:S04]  /*19d10*/  STL [R1+0xb64], R12 ;  /* 0x000b640c01007387 */ /* 0x000fe80000100800 */
[----:B------:R-:W-:Y:S04]  /*19d20*/  STL.64 [R1+0x590], R20 ;  /* 0x0005901401007387 */ /* 0x000fe80000100a00 */
[----:B------:R-:W-:Y:S04]  /*19d30*/  STL.64 [R1+0x598], R22 ;  /* 0x0005981601007387 */ /* 0x000fe80000100a00 */
[----:B------:R-:W-:Y:S04]  /*19d40*/  STL [R1+0xb60], R13 ;  /* 0x000b600d01007387 */ /* 0x000fe80000100800 */
[----:B------:R0:W-:Y:S04]  /*19d50*/  STL [R1+0xb5c], R14 ;  /* 0x000b5c0e01007387 */ /* 0x0001e80000100800 */
[----:B0-----:R-:W5:Y:S04]  /*19d60*/  LDL R14, [R1+0x3f8] ;  /* 0x0003f800010e7983 */ /* 0x001f680000100800 */
[----:B------:R-:W-:Y:S01]  /*19d70*/  STL [R1+0xb58], R15 ;  /* 0x000b580f01007387 */ /* 0x000fe20000100800 */
[----:B--2---:R-:W-:-:S02]  /*19d80*/  FMUL R6, R29, R6 ;  /* 0x000000061d067220 */ /* 0x004fc40000400000 */
[----:B----4-:R-:W-:Y:S01]  /*19d90*/  FMUL R7, R29, R7 ;  /* 0x000000071d077220 */ /* 0x010fe20000400000 */
[----:B---3--:R-:W0:Y:S01]  /*19da0*/  LDSM.16.M88.4 R20, [R17+0x22400] ;  /* 0x022400001114783b */ /* 0x008e220000000200 */
[C---:B-----5:R-:W-:Y:S02]  /*19db0*/  FMUL R4, R14.reuse, R4 ;  /* 0x000000040e047220 */ /* 0x060fe40000400000 */
[----:B------:R-:W-:-:S07]  /*19dc0*/  FMUL R5, R14, R5 ;  /* 0x000000050e057220 */ /* 0x000fce0000400000 */
[----:B0-----:R-:W-:Y:S01]  /*19dd0*/  HMMA.16816.F32 R4, R8, R20, R4 ;  /* 0x000000140804723c */ /* 0x001fe20000001804 */
[----:B------:R0:W-:Y:S11]  /*19de0*/  STL.64 [R1+0x148], R22 ;  /* 0x0001481601007387 */ /* 0x0001f60000100a00 */
[----:B------:R-:W-:Y:S11]  /*19df0*/  @!UPT UIADD3 URZ, URZ, URZ, URZ ;  /* 0x0000003f3f3ff290 */ /* 0x000ff6000fffe03f */
[----:B------:R1:W-:Y:S04]  /*19e00*/  STL.64 [R1+0x2d0], R4 ;  /* 0x0002d00401007387 */ /* 0x0003e80000100a00 */
[----:B------:R-:W-:Y:S04]  /*19e10*/  STL.64 [R1+0x2d8], R6 ;  /* 0x0002d80601007387 */ /* 0x000fe80000100a00 */
[----:B0-----:R-:W2:Y:S01]  /*19e20*/  LDL.LU.64 R22, [R1+0xdf0] ;  /* 0x000df00001167983 */ /* 0x001ea20000300a00 */
[----:B-1----:R-:W-:Y:S02]  /*19e30*/  MOV R4, R20 ;  /* 0x0000001400047202 */ /* 0x002fe40000000f00 */
[----:B------:R-:W-:-:S02]  /*19e40*/  MOV R5, R21 ;  /* 0x0000001500057202 */ /* 0x000fc40000000f00 */
[----:B------:R-:W2:Y:S01]  /*19e50*/  LDL.LU.64 R20, [R1+0xde8] ;  /* 0x000de80001147983 */ /* 0x000ea20000300a00 */
[----:B------:R-:W-:-:S03]  /*19e60*/  FMUL R24, R28, R24 ;  /* 0x000000181c187220 */ /* 0x000fc60000400000 */
[----:B------:R-:W-:Y:S01]  /*19e70*/  STL.64 [R1+0xde0], R10 ;  /* 0x000de00a01007387 */ /* 0x000fe20000100a00 */
[----:B------:R-:W-:-:S03]  /*19e80*/  FMUL R25, R28, R25 ;  /* 0x000000191c197220 */ /* 0x000fc60000400000 */
[----:B------:R-:W-:Y:S01]  /*19e90*/  STL.64 [R1+0xdd8], R8 ;  /* 0x000dd80801007387 */ /* 0x000fe20000100a00 */
[C---:B------:R-:W-:Y:S02]  /*19ea0*/  FMUL R26, R3.reuse, R26 ;  /* 0x0000001a031a7220 */ /* 0x040fe40000400000 */
[----:B------:R-:W-:Y:S01]  /*19eb0*/  FMUL R27, R3, R19 ;  /* 0x00000013031b7220 */ /* 0x000fe20000400000 */
[----:B------:R-:W0:Y:S01]  /*19ec0*/  LDSM.16.M88.4 R8, [R17+0x22600] ;  /* 0x022600001108783b */ /* 0x000e220000000200 */
[----:B------:R-:W-:Y:S02]  /*19ed0*/  FADD R2, R2, R18 ;  /* 0x0000001202027221 */ /* 0x000fe40000000000 */
[----:B------:R-:W-:Y:S01]  /*19ee0*/  FADD R0, R0, R16 ;  /* 0x0000001000007221 */ /* 0x000fe20000000000 */
[----:B0-----:R-:W-:Y:S01]  /*19ef0*/  MOV R19, R11 ;  /* 0x0000000b00137202 */ /* 0x001fe20000000f00 */
[----:B------:R-:W-:Y:S01]  /*19f00*/  IMAD.MOV.U32 R18, RZ, RZ, R10 ;  /* 0x000000ffff127224 */ /* 0x000fe200078e000a */
[----:B------:R-:W-:-:S02]  /*19f10*/  MOV R15, R8 ;  /* 0x00000008000f7202 */ /* 0x000fc40000000f00 */
[----:B------:R-:W-:Y:S01]  /*19f20*/  MOV R12, R9 ;  /* 0x00000009000c7202 */ /* 0x000fe20000000f00 */
[----:B--2---:R-:W-:Y:S11]  /*19f30*/  HMMA.16816.F32 R4, R20, R4, R24 ;  /* 0x000000041404723c */ /* 0x004ff60000001818 */
[----:B------:R-:W-:Y:S11]  /*19f40*/  @!UPT UIADD3 URZ, URZ, URZ, URZ ;  /* 0x0000003f3f3ff290 */ /* 0x000ff6000fffe03f */
[----:B------:R-:W-:Y:S01]  /*19f50*/  @!UPT UIADD3 URZ, URZ, URZ, URZ ;  /* 0x0000003f3f3ff290 */ /* 0x000fe2000fffe03f */
[----:B------:R0:W-:Y:S04]  /*19f60*/  STL.64 [R1+0x2c0], R4 ;  /* 0x0002c00401007387 */ /* 0x0001e80000100a00 */
[----:B------:R1:W-:Y:S04]  /*19f70*/  STL.64 [R1+0x2c8], R6 ;  /* 0x0002c80601007387 */ /* 0x0003e80000100a00 */
[----:B0-----:R-:W2:Y:S04]  /*19f80*/  LDL.LU R4, [R1+0x560] ;  /* 0x0005600001047983 */ /* 0x001ea80000300800 */
[----:B------:R-:W3:Y:S04]  /*19f90*/  LDL.LU R5, [R1+0x564] ;  /* 0x0005640001057983 */ /* 0x000ee80000300800 */
[----:B-1----:R-:W4:Y:S04]  /*19fa0*/  LDL.LU R6, [R1+0x568] ;  /* 0x0005680001067983 */ /* 0x002f280000300800 */
[----:B------:R-:W5:Y:S04]  /*19fb0*/  LDL.LU R7, [R1+0x56c] ;  /* 0x00056c0001077983 */ /* 0x000f680000300800 */
[----:B------:R-:W5:Y:S04]  /*19fc0*/  LDL.LU R24, [R1+0x290] ;  /* 0x0002900001187983 */ /* 0x000f680000300800 */
[----:B------:R-:W5:Y:S04]  /*19fd0*/  LDL.LU R25, [R1+0x294] ;  /* 0x0002940001197983 */ /* 0x000f680000300800 */
[----:B------:R-:W5:Y:S04]  /*19fe0*/  LDL.LU R26, [R1+0x298] ;  /* 0x00029800011a7983 */ /* 0x000f680000300800 */
[----:B------:R-:W5:Y:S04]  /*19ff0*/  LDL.LU R27, [R1+0x29c] ;  /* 0x00029c00011b7983 */ /* 0x000f680000300800 */
[----:B------:R-:W5:Y:S04]  /*1a000*/  LDL.LU R13, [R1+0x6ec] ;  /* 0x0006ec00010d7983 */ /* 0x000f680000300800 */
[----:B------:R-:W5:Y:S04]  /*1a010*/  LDL.LU R16, [R1+0x6e0] ;  /* 0x0006e00001107983 */ /* 0x000f680000300800 */
[----:B------:R-:W5:Y:S04]  /*1a020*/  LDL.LU.64 R10, [R1+0xde0] ;  /* 0x000de000010a7983 */ /* 0x000f680000300a00 */
[----:B------:R-:W5:Y:S04]  /*1a030*/  LDL.LU.64 R8, [R1+0xdd8] ;  /* 0x000dd80001087983 */ /* 0x000f680000300a00 */
[----:B------:R0:W-:Y:S04]  /*1a040*/  STL [R1+0xd68], R19 ;  /* 0x000d681301007387 */ /* 0x0001e80000100800 */
[----:B0-----:R-:W5:Y:S04]  /*1a050*/  LDL.LU R19, [R1+0x6bc] ;  /* 0x0006bc0001137983 */ /* 0x001f680000300800 */
[----:B------:R0:W-:Y:S04]  /*1a060*/  STL [R1+0xd28], R18 ;  /* 0x000d281201007387 */ /* 0x0001e80000100800 */
[----:B0-----:R-:W5:Y:S01]  /*1a070*/  LDL.LU R18, [R1+0x260] ;  /* 0x0002600001127983 */ /* 0x001f620000300800 */
[----:B--2---:R-:W-:-:S02]  /*1a080*/  FMUL R4, R14, R4 ;  /* 0x000000040e047220 */ /* 0x004fc40000400000 */
[----:B---3--:R-:W-:Y:S02]  /*1a090*/  FMUL R5, R14, R5 ;  /* 0x000000050e057220 */ /* 0x008fe40000400000 */
[C---:B----4-:R-:W-:Y:S02]  /*1a0a0*/  FMUL R6, R29.reuse, R6 ;  /* 0x000000061d067220 */ /* 0x050fe40000400000 */
[----:B-----5:R-:W-:Y:S02]  /*1a0b0*/  FMUL R7, R29, R7 ;  /* 0x000000071d077220 */ /* 0x020fe40000400000 */
[C---:B------:R-:W-:Y:S02]  /*1a0c0*/  FMUL R24, R28.reuse, R24 ;  /* 0x000000181c187220 */ /* 0x040fe40000400000 */
[----:B------:R-:W-:Y:S02]  /*1a0d0*/  FMUL R25, R28, R25 ;  /* 0x000000191c197220 */ /* 0x000fe40000400000 */
[----:B------:R-:W-:-:S02]  /*1a0e0*/  FMUL R26, R3, R26 ;  /* 0x0000001a031a7220 */ /* 0x000fc40000400000 */
[----:B------:R-:W-:Y:S01]  /*1a0f0*/  FMUL R27, R3, R27 ;  /* 0x0000001b031b7220 */ /* 0x000fe20000400000 */
[----:B------:R-:W-:Y:S04]  /*1a100*/  STL.64 [R1+0xdd0], R18 ;  /* 0x000dd01201007387 */ /* 0x000fe80000100a00 */
[----:B------:R0:W-:Y:S02]  /*1a110*/  STL.64 [R1+0xdc8], R16 ;  /* 0x000dc81001007387 */ /* 0x0001e40000100a00 */
[----:B0-----:R-:W-:Y:S02]  /*1a120*/  MOV R16, R15 ;  /* 0x0000000f00107202 */ /* 0x001fe40000000f00 */
[----:B------:R-:W-:Y:S01]  /*1a130*/  MOV R17, R12 ;  /* 0x0000000c00117202 */ /* 0x000fe20000000f00 */
[----:B------:R-:W2:Y:S04]  /*1a140*/  LDL.LU R15, [R1+0x264] ;  /* 0x00026400010f7983 */ /* 0x000ea80000300800 */
[----:B------:R-:W3:Y:S02]  /*1a150*/  LDL.LU R12, [R1+0x268] ;  /* 0x00026800010c7983 */ /* 0x000ee40000300800 */
[-C--:B------:R-:W-:Y:S08]  /*1a160*/  HMMA.16816.F32 R4, R8, R16.reuse, R4 ;  /* 0x000000100804723c */ /* 0x080ff00000001804 */
[----:B------:R-:W-:Y:S11]  /*1a170*/  HMMA.16816.F32 R24, R20, R16, R24 ;  /* 0x000000101418723c */ /* 0x000ff60000001818 */
[----:B------:R-:W-:Y:S04]  /*1a180*/  @!UPT UIADD3 URZ, URZ, URZ, URZ ;  /* 0x0000003f3f3ff290 */ /* 0x000fe8000fffe03f */
[----:B------:R0:W-:Y:S04]  /*1a190*/  STL.64 [R1+0x2a0], R4 ;  /* 0x0002a00401007387 */ /* 0x0001e80000100a00 */
[----:B------:R1:W-:Y:S04]  /*1a1a0*/  STL.64 [R1+0x2a8], R6 ;  /* 0x0002a80601007387 */ /* 0x0003e80000100a00 */
[----:B0-----:R-:W4:Y:S04]  /*1a1b0*/  LDL.LU R4, [R1+0x5a0] ;  /* 0x0005a00001047983 */ /* 0x001f280000300800 */
[----:B------:R-:W5:Y:S04]  /*1a1c0*/  LDL.LU R5, [R1+0x5a4] ;  /* 0x0005a40001057983 */ /* 0x000f680000300800 */
[----:B-1----:R-:W2:Y:S04]  /*1a1d0*/  LDL.LU R6, [R1+0x5a8] ;  /* 0x0005a80001067983 */ /* 0x002ea80000300800 */
[----:B------:R-:W2:Y:S04]  /*1a1e0*/  LDL.LU R7, [R1+0x5ac] ;  /* 0x0005ac0001077983 */ /* 0x000ea80000300800 */
[----:B------:R-:W2:Y:S04]  /*1a1f0*/  LDL.LU.64 R18, [R1+0xdd0] ;  /* 0x000dd00001127983 */ /* 0x000ea80000300a00 */
[----:B------:R-:W2:Y:S04]  /*1a200*/  LDL.LU.64 R16, [R1+0xdc8] ;  /* 0x000dc80001107983 */ /* 0x000ea80000300a00 */
[----:B------:R0:W-:Y:S04]  /*1a210*/  STL.64 [R1+0x290], R24 ;  /* 0x0002901801007387 */ /* 0x0001e80000100a00 */
[----:B------:R1:W-:Y:S04]  /*1a220*/  STL.64 [R1+0x298], R26 ;  /* 0x0002981a01007387 */ /* 0x0003e80000100a00 */
[----:B0-----:R-:W2:Y:S04]  /*1a230*/  LDL.LU R25, [R1+0x6c0] ;  /* 0x0006c00001197983 */ /* 0x001ea80000300800 */
[----:B-1----:R-:W2:Y:S04]  /*1a240*/  LDL.LU R26, [R1+0x6c8] ;  /* 0x0006c800011a7983 */ /* 0x002ea80000300800 */
[----:B------:R-:W3:Y:S04]  /*1a250*/  LDL.LU R27, [R1+0x6b8] ;  /* 0x0006b800011b7983 */ /* 0x000ee80000300800 */
[----:B------:R-:W-:Y:S04]  /*1a260*/  STL.64 [R1+0xdc0], R22 ;  /* 0x000dc01601007387 */ /* 0x000fe80000100a00 */
[----:B------:R2:W-:Y:S01]  /*1a270*/  STL.64 [R1+0xdb8], R20 ;  /* 0x000db81401007387 */ /* 0x0005e20000100a00 */
[----:B----4-:R-:W-:-:S02]  /*1a280*/  FMUL R4, R14, R4 ;  /* 0x000000040e047220 */ /* 0x010fc40000400000 */
[----:B--2---:R-:W-:Y:S02]  /*1a290*/  FADD R20, R26, R25 ;  /* 0x000000191a147221 */ /* 0x004fe40000000000 */
[----:B---3--:R-:W-:Y:S02]  /*1a2a0*/  FADD R24, R19, R27 ;  /* 0x0000001b13187221 */ /* 0x008fe40000000000 */
[----:B------:R-:W2:Y:S04]  /*1a2b0*/  LDL.LU R19, [R1+0x26c] ;  /* 0x00026c0001137983 */ /* 0x000ea80000300800 */
[----:B------:R-:W-:Y:S04]  /*1a2c0*/  STL [R1+0x4], R20 ;  /* 0x0000041401007387 */ /* 0x000fe80000100800 */
[----:B------:R-:W0:Y:S01]  /*1a2d0*/  LDSM.16.M88.4 R20, [R17+0x22800] ;  /* 0x022800001114783b */ /* 0x000e220000000200 */
[----:B-----5:R-:W-:-:S02]  /*1a2e0*/  FMUL R5, R14, R5 ;  /* 0x000000050e057220 */ /* 0x020fc40000400000 */
[C---:B------:R-:W-:Y:S02]  /*1a2f0*/  FMUL R6, R29.reuse, R6 ;  /* 0x000000061d067220 */ /* 0x040fe40000400000 */
[----:B------:R-:W-:Y:S01]  /*1a300*/  FMUL R7, R29, R7 ;  /* 0x000000071d077220 */ /* 0x000fe20000400000 */
[----:B------:R-:W-:Y:S06]  /*1a310*/  STL [R1], R24 ;  /* 0x0000001801007387 */ /* 0x000fec0000100800 */
[----:B0-----:R-:W-:Y:S01]  /*1a320*/  HMMA.16816.F32 R4, R8, R20, R4 ;  /* 0x000000140804723c */ /* 0x001fe20000001804 */
[----:B------:R0:W-:Y:S11]  /*1a330*/  STL.64 [R1+0x108], R22 ;  /* 0x0001081601007387 */ /* 0x0001f60000100a00 */
[----:B------:R-:W-:Y:S11]  /*1a340*/  @!UPT UIADD3 URZ, URZ, URZ, URZ ;  /* 0x0000003f3f3ff290 */ /* 0x000ff6000fffe03f */
[----:B------:R1:W-:Y:S04]  /*1a350*/  STL.64 [R1+0x270], R4 ;  /* 0x0002700401007387 */ /* 0x0003e80000100a00 */
[----:B------:R3:W-:Y:S04]  /*1a360*/  STL.64 [R1+0x278], R6 ;  /* 0x0002780601007387 */ /* 0x0007e80000100a00 */
[----:B0-----:R-:W4:Y:S01]  /*1a370*/  LDL.LU.64 R22, [R1+0xdc0] ;  /* 0x000dc00001167983 */ /* 0x001f220000300a00 */
[----:B-1----:R-:W-:Y:S01]  /*1a380*/  MOV R5, R20 ;  /* 0x0000001400057202 */ /* 0x002fe20000000f00 */
[----:B------:R-:W-:-:S02]  /*1a390*/  IMAD.MOV.U32 R4, RZ, RZ, R21 ;  /* 0x000000ffff047224 */ /* 0x000fc400078e0015 */
[----:B------:R-:W4:Y:S01]  /*1a3a0*/  LDL.LU.64 R20, [R1+0xdb8] ;  /* 0x000db80001147983 */ /* 0x000f220000300a00 */
[----:B------:R-:W-:-:S03]  /*1a3b0*/  FMUL R24, R28, R18 ;  /* 0x000000121c187220 */ /* 0x000fc60000400000 */
[----:B------:R-:W-:Y:S01]  /*1a3c0*/  STL.64 [R1+0xdb0], R10 ;  /* 0x000db00a01007387 */ /* 0x000fe20000100a00 */
[----:B------:R-:W-:-:S03]  /*1a3d0*/  FMUL R25, R28, R15 ;  /* 0x0000000f1c197220 */ /* 0x000fc60000400000 */
[----:B------:R0:W-:Y:S01]  /*1a3e0*/  STL.64 [R1+0xda8], R8 ;  /* 0x000da80801007387 */ /* 0x0001e20000100a00 */
[----:B------:R-:W-:-:S03]  /*1a3f0*/  FMUL R26, R3, R12 ;  /* 0x0000000c031a7220 */ /* 0x000fc60000400000 */
[----:B---3--:R-:W3:Y:S04]  /*1a400*/  LDL.LU R7, [R1+0x5e0] ;  /* 0x0005e00001077983 */ /* 0x008ee80000300800 */
[----:B------:R-:W5:Y:S04]  /*1a410*/  LDL.LU R18, [R1+0x5e4] ;  /* 0x0005e40001127983 */ /* 0x000f680000300800 */
[----:B------:R-:W3:Y:S04]  /*1a420*/  LDL.LU R15, [R1+0x5e8] ;  /* 0x0005e800010f7983 */ /* 0x000ee80000300800 */
[----:B------:R-:W3:Y:S01]  /*1a430*/  LDL.LU R12, [R1+0x5ec] ;  /* 0x0005ec00010c7983 */ /* 0x000ee20000300800 */
[----:B0-----:R-:W-:-:S02]  /*1a440*/  MOV R8, R5 ;  /* 0x0000000500087202 */ /* 0x001fc40000000f00 */
[----:B------:R-:W-:Y:S01]  /*1a450*/  MOV R9, R4 ;  /* 0x0000000400097202 */ /* 0x000fe20000000f00 */
[----:B--2---:R-:W-:Y:S02]  /*1a460*/  FMUL R27, R3, R19 ;  /* 0x00000013031b7220 */ /* 0x004fe40000400000 */
[----:B------:R-:W-:-:S05]  /*1a470*/  FADD R19, R13, R2 ;  /* 0x000000020d137221 */ /* 0x000fca0000000000 */
[----:B------:R0:W-:Y:S01]  /*1a480*/  STL [R1+0xd80], R19 ;  /* 0x000d801301007387 */ /* 0x0001e20000100800 */
[----:B------:R-:W-:Y:S01]  /*1a490*/  FADD R2, R16, R0 ;  /* 0x0000000010027221 */ /* 0x000fe20000000000 */
[----:B----4-:R-:W-:Y:S11]  /*1a4a0*/  HMMA.16816.F32 R8, R20, R8, R24 ;  /* 0x000000081408723c */ /* 0x010ff60000001818 */
[----:B------:R-:W-:Y:S11]  /*1a4b0*/  @!UPT UIADD3 URZ, URZ, URZ, URZ ;  /* 0x0000003f3f3ff290 */ /* 0x000ff6000fffe03f */
[----:B------:R-:W-:Y:S01]  /*1a4c0*/  @!UPT UIADD3 URZ, URZ, URZ, URZ ;  /* 0x0000003f3f3ff290 */ /* 0x000fe2000fffe03f */
[----:B------:R-:W-:Y:S04]  /*1a4d0*/  STL.64 [R1+0x260], R8 ;  /* 0x0002600801007387 */ /* 0x000fe80000100a00 */
[----:B------:R-:W-:Y:S04]  /*1a4e0*/  STL.64 [R1+0x268], R10 ;  /* 0x0002680a01007387 */ /* 0x000fe80000100a00 */
[----:B------:R-:W1:Y:S04]  /*1a4f0*/  LDSM.16.M88.4 R8, [R17+0x22a00] ;  /* 0x022a00001108783b */ /* 0x000e680000000200 */
[----:B0-----:R-:W2:Y:S04]  /*1a500*/  LDL.LU R19, [R1+0x6d0] ;  /* 0x0006d00001137983 */ /* 0x001ea80000300800 */
[----:B------:R-:W4:Y:S04]  /*1a510*/  LDL.LU R24, [R1+0x230] ;  /* 0x0002300001187983 */ /* 0x000f280000300800 */
[----:B------:R-:W2:Y:S04]  /*1a520*/  LDL.LU R25, [R1+0x234] ;  /* 0x0002340001197983 */ /* 0x000ea80000300800 */
[----:B------:R-:W2:Y:S04]  /*1a530*/  LDL.LU R26, [R1+0x238] ;  /* 0x00023800011a7983 */ /* 0x000ea80000300800 */
[----:B------:R-:W2:Y:S01]  /*1a540*/  LDL.LU R0, [R1] ;  /* 0x0000000001007983 */ /* 0x000ea20000300800 */
[----:B---3--:R-:W-:-:S02]  /*1a550*/  FMUL R4, R14, R7 ;  /* 0x000000070e047220 */ /* 0x008fc40000400000 */
[C---:B------:R-:W-:Y:S02]  /*1a560*/  FMUL R6, R29.reuse, R15 ;  /* 0x0000000f1d067220 */ /* 0x040fe40000400000 */
[----:B------:R-:W-:Y:S02]  /*1a570*/  FMUL R7, R29, R12 ;  /* 0x0000000c1d077220 */ /* 0x000fe40000400000 */
[----:B-----5:R-:W-:Y:S01]  /*1a580*/  FMUL R5, R14, R18 ;  /* 0x000000120e057220 */ /* 0x020fe20000400000 */
[----:B-1----:R0:W-:Y:S01]  /*1a590*/  STL.64 [R1+0xe8], R10 ;  /* 0x0000e80a01007387 */ /* 0x0021e20000100a00 */
[----:B------:R-:W-:Y:S02]  /*1a5a0*/  MOV R16, R8 ;  /* 0x0000000800107202 */ /* 0x000fe40000000f00 */
[----:B------:R-:W-:Y:S01]  /*1a5b0*/  MOV R13, R9 ;  /* 0x00000009000d7202 */ /* 0x000fe20000000f00 */
[----:B0-----:R-:W3:Y:S04]  /*1a5c0*/  LDL.LU.64 R10, [R1+0xdb0] ;  /* 0x000db000010a7983 */ /* 0x001ee80000300a00 */
[----:B------:R-:W3:Y:S04]  /*1a5d0*/  LDL.LU.64 R8, [R1+0xda8] ;  /* 0x000da80001087983 */ /* 0x000ee80000300a00 */
[----:B------:R-:W5:Y:S04]  /*1a5e0*/  LDL.LU R27, [R1+0x23c] ;  /* 0x00023c00011b7983 */ /* 0x000f680000300800 */
[----:B------:R-:W2:Y:S04]  /*1a5f0*/  LDL.LU R15, [R1+0x608] ;  /* 0x00060800010f7983 */ /* 0x000ea80000300800 */
[----:B------:R-:W2:Y:S04]  /*1a600*/  LDL.LU R12, [R1+0x60c] ;  /* 0x00060c00010c7983 */ /* 0x000ea80000300800 */
[----:B------:R-:W2:Y:S04]  /*1a610*/  LDL.LU R18, [R1+0x704] ;  /* 0x0007040001127983 */ /* 0x000ea80000300800 */
[----:B--2---:R-:W-:Y:S04]  /*1a620*/  STL.64 [R1+0xda0], R18 ;  /* 0x000da01201007387 */ /* 0x004fe80000100a00 */
[----:B------:R0:W-:Y:S02]  /*1a630*/  STL [R1+0xd98], R17 ;  /* 0x000d981101007387 */ /* 0x0001e40000100800 */
[----:B0-----:R-:W-:-:S02]  /*1a640*/  IMAD.MOV.U32 R17, RZ, RZ, R13 ;  /* 0x000000ffff117224 */ /* 0x001fc400078e000d */
[----:B------:R-:W2:Y:S05]  /*1a650*/  LDL.LU R13, [R1+0x6f4] ;  /* 0x0006f400010d7983 */ /* 0x000eaa0000300800 */
[----:B---3--:R-:W-:Y:S01]  /*1a660*/  HMMA.16816.F32 R4, R8, R16, R4 ;  /* 0x000000100804723c */ /* 0x008fe20000001804 */
[----:B------:R0:W-:Y:S01]  /*1a670*/  STL.64 [R1+0xd90], R14 ;  /* 0x000d900e01007387 */ /* 0x0001e20000100a00 */
[C---:B----4-:R-:W-:Y:S02]  /*1a680*/  FMUL R24, R28.reuse, R24 ;  /* 0x000000181c187220 */ /* 0x050fe40000400000 */
[----:B------:R-:W-:Y:S02]  /*1a690*/  FMUL R25, R28, R25 ;  /* 0x000000191c197220 */ /* 0x000fe40000400000 */
[----:B------:R-:W-:-:S02]  /*1a6a0*/  FMUL R26, R3, R26 ;  /* 0x0000001a031a7220 */ /* 0x000fc40000400000 */
[----:B-----5:R-:W-:Y:S01]  /*1a6b0*/  FMUL R27, R3, R27 ;  /* 0x0000001b031b7220 */ /* 0x020fe20000400000 */
[----:B0-----:R-:W3:Y:S04]  /*1a6c0*/  LDL.LU R14, [R1+0x4] ;  /* 0x00000400010e7983 */ /* 0x001ee80000300800 */
[----:B------:R-:W3:Y:S02]  /*1a6d0*/  LDL.LU R15, [R1+0x6dc] ;  /* 0x0006dc00010f7983 */ /* 0x000ee40000300800 */
[----:B------:R-:W-:Y:S02]  /*1a6e0*/  HMMA.16816.F32 R24, R20, R16, R24 ;  /* 0x000000101418723c */ /* 0x000fe40000001818 */
[----:B--2---:R-:W-:Y:S06]  /*1a6f0*/  STL.64 [R1+0xd88], R12 ;  /* 0x000d880c01007387 */ /* 0x004fec0000100a00 */
[----:B------:R-:W-:Y:S04]  /*1a700*/  STL.64 [R1+0x250], R4 ;  /* 0x0002500401007387 */ /* 0x000fe80000100a00 */
[----:B------:R0:W-:Y:S04]  /*1a710*/  STL.64 [R1+0x258], R6 ;  /* 0x0002580601007387 */ /* 0x0001e80000100a00 */
[----:B0-----:R-:W2:Y:S04]  /*1a720*/  LDL.LU R6, [R1+0x600] ;  /* 0x0006000001067983 */ /* 0x001ea80000300800 */
[----:B------:R-:W4:Y:S04]  /*1a730*/  LDL.LU R7, [R1+0x604] ;  /* 0x0006040001077983 */ /* 0x000f280000300800 */
[----:B------:R-:W5:Y:S04]  /*1a740*/  LDL.LU.64 R18, [R1+0xda0] ;  /* 0x000da00001127983 */ /* 0x000f680000300a00 */
[----:B------:R-:W2:Y:S01]  /*1a750*/  LDL.LU R17, [R1+0xd98] ;  /* 0x000d980001117983 */ /* 0x000ea20000300800 */
[----:B---3--:R-:W-:-:S03]  /*1a760*/  FADD R4, R15, R14 ;  /* 0x0000000e0f047221 */ /* 0x008fc60000000000 */
[----:B------:R0:W-:Y:S04]  /*1a770*/  STL.64 [R1+0x230], R24 ;  /* 0x0002301801007387 */ /* 0x0001e80000100a00 */
[----:B------:R1:W-:Y:S04]  /*1a780*/  STL.64 [R1+0x238], R26 ;  /* 0x0002381a01007387 */ /* 0x0003e80000100a00 */
[----:B0-----:R-:W3:Y:S04]  /*1a790*/  LDL.LU R25, [R1+0x200] ;  /* 0x0002000001197983 */ /* 0x001ee80000300800 */
[----:B-1----:R-:W3:Y:S04]  /*1a7a0*/  LDL.LU R26, [R1+0x204] ;  /* 0x00020400011a7983 */ /* 0x002ee80000300800 */
[----:B------:R-:W3:Y:S04]  /*1a7b0*/  LDL.LU R16, [R1+0x208] ;  /* 0x0002080001107983 */ /* 0x000ee80000300800 */
[----:B------:R-:W3:Y:S04]  /*1a7c0*/  LDL.LU R27, [R1+0x20c] ;  /* 0x00020c00011b7983 */ /* 0x000ee80000300800 */
[----:B------:R-:W-:Y:S04]  /*1a7d0*/  STL [R1+0x4], R4 ;  /* 0x0000040401007387 */ /* 0x000fe80000100800 */
[----:B--2---:R-:W0:Y:S01]  /*1a7e0*/  LDSM.16.M88.4 R12, [R17+0x22c00] ;  /* 0x022c0000110c783b */ /* 0x004e220000000200 */
[----:B-----5:R-:W-:-:S03]  /*1a7f0*/  FADD R0, R19, R0 ;  /* 0x0000000013007221 */ /* 0x020fc60000000000 */
[----:B0-----:R0:W-:Y:S01]  /*1a800*/  STL.64 [R1+0xd8], R14 ;  /* 0x0000d80e01007387 */ /* 0x0011e20000100a00 */
[----:B------:R-:W-:Y:S02]  /*1a810*/  MOV R19, R12 ;  /* 0x0000000c00137202 */ /* 0x000fe40000000f00 */
[----:B------:R-:W-:Y:S01]  /*1a820*/  MOV R24, R13 ;  /* 0x0000000d00187202 */ /* 0x000fe20000000f00 */
[----:B0-----:R-:W2:Y:S04]  /*1a830*/  LDL.LU.64 R14, [R1+0xd90] ;  /* 0x000d9000010e7983 */ /* 0x001ea80000300a00 */
[----:B------:R-:W5:Y:S01]  /*1a840*/  LDL.LU.64 R12, [R1+0xd88] ;  /* 0x000d8800010c7983 */ /* 0x000f620000300a00 */
[C---:B--2---:R-:W-:Y:S02]  /*1a850*/  FMUL R4, R14.reuse, R6 ;  /* 0x000000060e047220 */ /* 0x044fe40000400000 */
[----:B----4-:R-:W-:-:S02]  /*1a860*/  FMUL R5, R14, R7 ;  /* 0x000000070e057220 */ /* 0x010fc40000400000 */
[C---:B------:R-:W-:Y:S02]  /*1a870*/  FMUL R6, R29.reuse, R15 ;  /* 0x0000000f1d067220 */ /* 0x040fe40000400000 */
[----:B-----5:R-:W-:Y:S01]  /*1a880*/  FMUL R7, R29, R12 ;  /* 0x0000000c1d077220 */ /* 0x020fe20000400000 */
[----:B------:R-:W2:Y:S04]  /*1a890*/  LDL.LU R15, [R1+0x6f8] ;  /* 0x0006f800010f7983 */ /* 0x000ea80000300800 */
[----:B------:R-:W4:Y:S01]  /*1a8a0*/  LDL.LU R12, [R1+0x6e8] ;  /* 0x0006e800010c7983 */ /* 0x000f220000300800 */
[----:B---3--:R-:W-:-:S03]  /*1a8b0*/  FMUL R27, R3, R27 ;  /* 0x0000001b031b7220 */ /* 0x008fc60000400000 */
[----:B--2---:R-:W-:Y:S04]  /*1a8c0*/  STL.64 [R1+0xd78], R14 ;  /* 0x000d780e01007387 */ /* 0x004fe80000100a00 */
[----:B----4-:R0:W-:Y:S02]  /*1a8d0*/  STL.64 [R1+0xd70], R12 ;  /* 0x000d700c01007387 */ /* 0x0101e40000100a00 */
[----:B0-----:R-:W-:Y:S02]  /*1a8e0*/  MOV R12, R19 ;  /* 0x00000013000c7202 */ /* 0x001fe40000000f00 */
[----:B------:R-:W-:Y:S01]  /*1a8f0*/  MOV R13, R24 ;  /* 0x00000018000d7202 */ /* 0x000fe20000000f00 */
[----:B------:R-:W2:Y:S06]  /*1a900*/  LDL.LU R19, [R1+0xd80] ;  /* 0x000d800001137983 */ /* 0x000eac0000300800 */
[----:B------:R-:W-:Y:S01]  /*1a910*/  HMMA.16816.F32 R4, R8, R12, R4 ;  /* 0x0000000c0804723c */ /* 0x000fe20000001804 */
[----:B------:R-:W-:-:S02]  /*1a920*/  FMUL R24, R28, R25 ;  /* 0x000000191c187220 */ /* 0x000fc40000400000 */
[----:B------:R-:W-:Y:S02]  /*1a930*/  FMUL R25, R28, R26 ;  /* 0x0000001a1c197220 */ /* 0x000fe40000400000 */
[----:B------:R-:W-:-:S07]  /*1a940*/  FMUL R26, R3, R16 ;  /* 0x00000010031a7220 */ /* 0x000fce0000400000 */
[----:B------:R-:W-:Y:S11]  /*1a950*/  HMMA.16816.F32 R24, R20, R12, R24 ;  /* 0x0000000c1418723c */ /* 0x000ff60000001818 */
[----:B------:R0:W-:Y:S04]  /*1a960*/  STL.64 [R1+0x220], R4 ;  /* 0x0002200401007387 */ /* 0x0001e80000100a00 */
[----:B------:R1:W-:Y:S04]  /*1a970*/  STL.64 [R1+0x228], R6 ;  /* 0x0002280601007387 */ /* 0x0003e80000100a00 */
[----:B0-----:R-:W3:Y:S04]  /*1a980*/  LDL.LU R5, [R1+0x620] ;  /* 0x0006200001057983 */ /* 0x001ee80000300800 */
[----:B-1----:R-:W4:Y:S04]  /*1a990*/  LDL.LU R6, [R1+0x624] ;  /* 0x0006240001067983 */ /* 0x002f280000300800 */
[----:B------:R-:W5:Y:S04]  /*1a9a0*/  LDL.LU R16, [R1+0x628] ;  /* 0x0006280001107983 */ /* 0x000f680000300800 */
[----:B------:R-:W3:Y:S04]  /*1a9b0*/  LDL.LU R7, [R1+0x62c] ;  /* 0x00062c0001077983 */ /* 0x000ee80000300800 */
[----:B------:R-:W3:Y:S04]  /*1a9c0*/  LDL.LU.64 R14, [R1+0xd78] ;  /* 0x000d7800010e7983 */ /* 0x000ee80000300a00 */
[----:B------:R-:W3:Y:S04]  /*1a9d0*/  LDL.LU.64 R12, [R1+0xd70] ;  /* 0x000d7000010c7983 */ /* 0x000ee80000300a00 */
[----:B------:R0:W-:Y:S04]  /*1a9e0*/  STL.64 [R1+0x200], R24 ;  /* 0x0002001801007387 */ /* 0x0001e80000100a00 */
[----:B------:R1:W-:Y:S04]  /*1a9f0*/  STL.64 [R1+0x208], R26 ;  /* 0x0002081a01007387 */ /* 0x0003e80000100a00 */
[----:B0-----:R-:W5:Y:S04]  /*1aa00*/  LDL.LU R25, [R1+0x1e0] ;  /* 0x0001e00001197983 */ /* 0x001f680000300800 */
[----:B-1----:R-:W5:Y:S04]  /*1aa10*/  LDL.LU R26, [R1+0x1e4] ;  /* 0x0001e400011a7983 */ /* 0x002f680000300800 */
[----:B------:R-:W5:Y:S04]  /*1aa20*/  LDL.LU R27, [R1+0x1e8] ;  /* 0x0001e800011b7983 */ /* 0x000f680000300800 */
[----:B------:R-:W-:Y:S04]  /*1aa30*/  STL.64 [R1+0xd60], R22 ;  /* 0x000d601601007387 */ /* 0x000fe80000100a00 */
[----:B------:R-:W-:Y:S04]  /*1aa40*/  STL.64 [R1+0xd58], R20 ;  /* 0x000d581401007387 */ /* 0x000fe80000100a00 */
[----:B------:R-:W0:Y:S01]  /*1aa50*/  LDSM.16.M88.4 R20, [R17+0x22e00] ;  /* 0x022e00001114783b */ /* 0x000e220000000200 */
[----:B--2---:R-:W-:-:S03]  /*1aa60*/  FADD R18, R18, R19 ;  /* 0x0000001312127221 */ /* 0x004fc60000000000 */
[----:B------:R-:W2:Y:S01]  /*1aa70*/  LDL.LU R19, [R1+0xd68] ;  /* 0x000d680001137983 */ /* 0x000ea20000300800 */
[----:B---3--:R-:W-:-:S03]  /*1aa80*/  FADD R2, R13, R2 ;  /* 0x000000020d027221 */ /* 0x008fc60000000000 */
[----:B------:R-:W3:Y:S01]  /*1aa90*/  LDL.LU R13, [R1+0x1ec] ;  /* 0x0001ec00010d7983 */ /* 0x000ee20000300800 */
[C---:B------:R-:W-:Y:S02]  /*1aaa0*/  FMUL R4, R14.reuse, R5 ;  /* 0x000000050e047220 */ /* 0x040fe40000400000 */
[----:B----4-:R-:W-:Y:S02]  /*1aab0*/  FMUL R5, R14, R6 ;  /* 0x000000060e057220 */ /* 0x010fe40000400000 */
[C---:B-----5:R-:W-:Y:S02]  /*1aac0*/  FMUL R6, R29.reuse, R16 ;  /* 0x000000101d067220 */ /* 0x060fe40000400000 */
[----:B------:R-:W-:-:S07]  /*1aad0*/  FMUL R7, R29, R7 ;  /* 0x000000071d077220 */ /* 0x000fce0000400000 */
[----:B0-----:R-:W-:Y:S01]  /*1aae0*/  HMMA.16816.F32 R4, R8, R20, R4 ;  /* 0x000000140804723c */ /* 0x001fe20000001804 */
[----:B------:R0:W-:Y:S04]  /*1aaf0*/  STL [R1+0xd40], R2 ;  /* 0x000d400201007387 */ /* 0x0001e80000100800 */
[----:B0-----:R-:W4:Y:S04]  /*1ab00*/  LDL.LU R2, [R1+0x4] ;  /* 0x0000040001027983 */ /* 0x001f280000300800 */
[----:B------:R0:W-:Y:S04]  /*1ab10*/  STL.64 [R1+0xb8], R22 ;  /* 0x0000b81601007387 */ /* 0x0001e80000100a00 */
[----:B------:R-:W5:Y:S10]  /*1ab20*/  LDL.LU R16, [R1+0x34] ;  /* 0x0000340001107983 */ /* 0x000f740000300800 */
[----:B------:R1:W-:Y:S04]  /*1ab30*/  STL.64 [R1+0x1f0], R4 ;  /* 0x0001f00401007387 */ /* 0x0003e80000100a00 */
[----:B------:R-:W-:Y:S04]  /*1ab40*/  STL.64 [R1+0x1f8], R6 ;  /* 0x0001f80601007387 */ /* 0x000fe80000100a00 */
[----:B0-----:R-:W2:Y:S01]  /*1ab50*/  LDL.LU.64 R22, [R1+0xd60] ;  /* 0x000d600001167983 */ /* 0x001ea20000300a00 */
[----:B-1----:R-:W-:Y:S01]  /*1ab60*/  IMAD.MOV.U32 R5, RZ, RZ, R20 ;  /* 0x000000ffff057224 */ /* 0x002fe200078e0014 */
[----:B------:R-:W-:-:S02]  /*1ab70*/  MOV R4, R21 ;  /* 0x0000001500047202 */ /* 0x000fc40000000f00 */
[----:B------:R-:W2:Y:S01]  /*1ab80*/  LDL.LU.64 R20, [R1+0xd58] ;  /* 0x000d580001147983 */ /* 0x000ea20000300a00 */
[----:B------:R-:W-:-:S03]  /*1ab90*/  FMUL R24, R28, R25 ;  /* 0x000000191c187220 */ /* 0x000fc60000400000 */
[----:B------:R-:W-:Y:S01]  /*1aba0*/  STL.64 [R1+0xd50], R10 ;  /* 0x000d500a01007387 */ /* 0x000fe20000100a00 */
[----:B------:R-:W-:-:S03]  /*1abb0*/  FMUL R25, R28, R26 ;  /* 0x0000001a1c197220 */ /* 0x000fc60000400000 */
[----:B------:R0:W-:Y:S01]  /*1abc0*/  STL.64 [R1+0xd48], R8 ;  /* 0x000d480801007387 */ /* 0x0001e20000100a00 */
[C---:B------:R-:W-:Y:S01]  /*1abd0*/  FMUL R26, R3.reuse, R27 ;  /* 0x0000001b031a7220 */ /* 0x040fe20000400000 */
[----:B0-----:R-:W-:Y:S02]  /*1abe0*/  MOV R9, R4 ;  /* 0x0000000400097202 */ /* 0x001fe40000000f00 */
[----:B------:R-:W-:Y:S01]  /*1abf0*/  MOV R8, R5 ;  /* 0x0000000500087202 */ /* 0x000fe20000000f00 */
[----:B------:R-:W5:Y:S04]  /*1ac00*/  LDL.LU R4, [R1+0x630] ;  /* 0x0006300001047983 */ /* 0x000f680000300800 */
[----:B------:R-:W5:Y:S04]  /*1ac10*/  LDL.LU R5, [R1+0x634] ;  /* 0x0006340001057983 */ /* 0x000f680000300800 */
[----:B------:R-:W5:Y:S04]  /*1ac20*/  LDL.LU R6, [R1+0x638] ;  /* 0x0006380001067983 */ /* 0x000f680000300800 */
[----:B------:R-:W5:Y:S01]  /*1ac30*/  LDL.LU R7, [R1+0x63c] ;  /* 0x00063c0001077983 */ /* 0x000f620000300800 */
[----:B---3--:R-:W-:-:S03]  /*1ac40*/  FMUL R27, R3, R13 ;  /* 0x0000000d031b7220 */ /* 0x008fc60000400000 */
[----:B------:R-:W3:Y:S04]  /*1ac50*/  LDL.LU R13, [R1+0x30] ;  /* 0x00003000010d7983 */ /* 0x000ee80000300800 */
[----:B--2---:R-:W-:Y:S01]  /*1ac60*/  HMMA.16816.F32 R8, R20, R8, R24 ;  /* 0x000000081408723c */ /* 0x004fe20000001818 */
[----:B------:R-:W-:Y:S02]  /*1ac70*/  FADD R0, R12, R0 ;  /* 0x000000000c007221 */ /* 0x000fe40000000000 */
[----:B----4-:R-:W-:Y:S01]  /*1ac80*/  FADD R15, R15, R2 ;  /* 0x000000020f0f7221 */ /* 0x010fe20000000000 */
[----:B---3--:R-:W-:Y:S04]  /*1ac90*/  STL [R1+0xd44], R13 ;  /* 0x000d440d01007387 */ /* 0x008fe80000100800 */
[----:B------:R-:W2:Y:S04]  /*1aca0*/  LDL.LU R24, [R1+0x1b0] ;  /* 0x0001b00001187983 */ /* 0x000ea80000300800 */
[----:B------:R-:W3:Y:S11]  /*1acb0*/  LDL.LU R25, [R1+0x1b4] ;  /* 0x0001b40001197983 */ /* 0x000ef60000300800 */
[----:B------:R-:W-:Y:S04]  /*1acc0*/  STL.64 [R1+0x1e0], R8 ;  /* 0x0001e00801007387 */ /* 0x000fe80000100a00 */
[----:B------:R-:W-:Y:S04]  /*1acd0*/  STL.64 [R1+0x1e8], R10 ;  /* 0x0001e80a01007387 */ /* 0x000fe80000100a00 */
[----:B------:R-:W0:Y:S04]  /*1ace0*/  LDSM.16.M88.4 R8, [R17+0x23000] ;  /* 0x023000001108783b */ /* 0x000e280000000200 */
[----:B------:R-:W4:Y:S04]  /*1acf0*/  LDL.LU R26, [R1+0x1b8] ;  /* 0x0001b800011a7983 */ /* 0x000f280000300800 */
[----:B------:R-:W4:Y:S04]  /*1ad00*/  LDL.LU R27, [R1+0x1bc] ;  /* 0x0001bc00011b7983 */ /* 0x000f280000300800 */
[----:B------:R-:W4:Y:S04]  /*1ad10*/  LDL.LU R12, [R1+0x20] ;  /* 0x00002000010c7983 */ /* 0x000f280000300800 */
[----:B0-----:R0:W-:Y:S01]  /*1ad20*/  STL.64 [R1+0xa8], R10 ;  /* 0x0000a80a01007387 */ /* 0x0011e20000100a00 */
[----:B------:R-:W-:Y:S01]  /*1ad30*/  MOV R13, R8 ;  /* 0x00000008000d7202 */ /* 0x000fe20000000f00 */
[----:B------:R-:W-:-:S02]  /*1ad40*/  IMAD.MOV.U32 R2, RZ, RZ, R9 ;  /* 0x000000ffff027224 */ /* 0x000fc400078e0009 */
[----:B0-----:R-:W4:Y:S04]  /*1ad50*/  LDL.LU.64 R10, [R1+0xd50] ;  /* 0x000d5000010a7983 */ /* 0x001f280000300a00 */
[----:B------:R-:W4:Y:S01]  /*1ad60*/  LDL.LU.64 R8, [R1+0xd48] ;  /* 0x000d480001087983 */ /* 0x000f220000300a00 */
[----:B-----5:R-:W-:-:S03]  /*1ad70*/  FMUL R4, R14, R4 ;  /* 0x000000040e047220 */ /* 0x020fc60000400000 */
[----:B------:R-:W-:Y:S01]  /*1ad80*/  STL.64 [R1+0xd38], R18 ;  /* 0x000d381201007387 */ /* 0x000fe20000100a00 */
[----:B------:R-:W-:Y:S02]  /*1ad90*/  FMUL R5, R14, R5 ;  /* 0x000000050e057220 */ /* 0x000fe40000400000 */
[C---:B------:R-:W-:Y:S01]  /*1ada0*/  FMUL R6, R29.reuse, R6 ;  /* 0x000000061d067220 */ /* 0x040fe20000400000 */
[----:B------:R0:W-:Y:S01]  /*1adb0*/  STL.64 [R1+0xd30], R16 ;  /* 0x000d301001007387 */ /* 0x0001e20000100a00 */
[----:B------:R-:W-:Y:S01]  /*1adc0*/  FMUL R7, R29, R7 ;  /* 0x000000071d077220 */ /* 0x000fe20000400000 */
[----:B0-----:R-:W-:Y:S02]  /*1add0*/  MOV R16, R13 ;  /* 0x0000000d00107202 */ /* 0x001fe40000000f00 */
[----:B------:R-:W-:Y:S01]  /*1ade0*/  MOV R17, R2 ;  /* 0x0000000200117202 */ /* 0x000fe20000000f00 */
[----:B------:R-:W5:Y:S04]  /*1adf0*/  LDL.LU R13, [R1+0xd44] ;  /* 0x000d4400010d7983 */ /* 0x000f680000300800 */
[----:B------:R-:W5:Y:S01]  /*1ae00*/  LDL.LU R2, [R1+0xd40] ;  /* 0x000d400001027983 */ /* 0x000f620000300800 */
[----:B--2---:R-:W-:-:S02]  /*1ae10*/  FMUL R24, R28, R24 ;  /* 0x000000181c187220 */ /* 0x004fc40000400000 */
[----:B---3--:R-:W-:Y:S02]  /*1ae20*/  FMUL R25, R28, R25 ;  /* 0x000000191c197220 */ /* 0x008fe40000400000 */
[C---:B----4-:R-:W-:Y:S02]  /*1ae30*/  FMUL R26, R3.reuse, R26 ;  /* 0x0000001a031a7220 */ /* 0x050fe40000400000 */
        /* <DEDUP_REMOVED lines=11> */
[----:B------:R-:W5:Y:S04]  /*1aef0*/  LDL.LU.64 R18, [R1+0xd38] ;  /* 0x000d380001127983 */ /* 0x000f680000300a00 */
[----:B------:R-:W5:Y:S04]  /*1af00*/  LDL.LU.64 R16, [R1+0xd30] ;  /* 0x000d300001107983 */ /* 0x000f680000300a00 */
[----:B------:R0:W-:Y:S04]  /*1af10*/  STL.64 [R1+0x1b0], R24 ;  /* 0x0001b01801007387 */ /* 0x0001e80000100a00 */
[----:B------:R1:W-:Y:S04]  /*1af20*/  STL.64 [R1+0x1b8], R26 ;  /* 0x0001b81a01007387 */ /* 0x0003e80000100a00 */
[----:B0-----:R-:W5:Y:S04]  /*1af30*/  LDL.LU R24, [R1+0x550] ;  /* 0x0005500001187983 */ /* 0x001f680000300800 */
[----:B------:R-:W5:Y:S04]  /*1af40*/  LDL.LU R25, [R1+0x554] ;  /* 0x0005540001197983 */ /* 0x000f680000300800 */
[----:B-1----:R-:W5:Y:S04]  /*1af50*/  LDL.LU R26, [R1+0x558] ;  /* 0x00055800011a7983 */ /* 0x002f680000300800 */
[----:B------:R0:W-:Y:S04]  /*1af60*/  STL.64 [R1+0xd20], R22 ;  /* 0x000d201601007387 */ /* 0x0001e80000100a00 */
[----:B0-----:R-:W5:Y:S04]  /*1af70*/  LDL.LU R23, [R1+0x24] ;  /* 0x0000240001177983 */ /* 0x001f680000300800 */
[----:B------:R-:W-:Y:S04]  /*1af80*/  STL.64 [R1+0xd18], R20 ;  /* 0x000d181401007387 */ /* 0x000fe80000100a00 */
[----:B------:R-:W5:Y:S01]  /*1af90*/  LDL.LU R27, [R1+0x55c] ;  /* 0x00055c00011b7983 */ /* 0x000f620000300800 */
[----:B--2---:R-:W-:-:S02]  /*1afa0*/  FMUL R4, R14, R4 ;  /* 0x000000040e047220 */ /* 0x004fc40000400000 */
[----:B---3--:R-:W-:Y:S02]  /*1afb0*/  FMUL R5, R14, R5 ;  /* 0x000000050e057220 */ /* 0x008fe40000400000 */
[C---:B----4-:R-:W-:Y:S02]  /*1afc0*/  FMUL R6, R29.reuse, R6 ;  /* 0x000000061d067220 */ /* 0x050fe40000400000 */
[----:B-----5:R-:W-:Y:S02]  /*1afd0*/  FMUL R7, R29, R7 ;  /* 0x000000071d077220 */ /* 0x020fe40000400000 */
[----:B------:R-:W-:Y:S02]  /*1afe0*/  FADD R2, R23, R2 ;  /* 0x0000000217027221 */ /* 0x000fe40000000000 */
[----:B------:R-:W0:Y:S01]  /*1aff0*/  LDSM.16.M88.4 R20, [R17+0x23200] ;  /* 0x023200001114783b */ /* 0x000e220000000200 */
[----:B------:R-:W-:-:S03]  /*1b000*/  FADD R16, R16, R18 ;  /* 0x0000001210107221 */ /* 0x000fc60000000000 */
[----:B------:R-:W2:Y:S01]  /*1b010*/  LDL.LU R18, [R1+0xd28] ;  /* 0x000d280001127983 */ /* 0x000ea20000300800 */
[----:B0-----:R-:W-:Y:S03]  /*1b020*/  HMMA.16816.F32 R4, R8, R20, R4 ;  /* 0x000000140804723c */ /* 0x001fe60000001804 */
[----:B------:R0:W-:Y:S11]  /*1b030*/  STL.64 [R1+0x88], R22 ;  /* 0x0000881601007387 */ /* 0x0001f60000100a00 */
[----:B------:R-:W-:Y:S09]  /*1b040*/  @!UPT UIADD3 URZ, URZ, URZ, URZ ;  /* 0x0000003f3f3ff290 */ /* 0x000ff2000fffe03f */
[----:B------:R1:W-:Y:S04]  /*1b050*/  STL.64 [R1+0x190], R4 ;  /* 0x0001900401007387 */ /* 0x0003e80000100a00 */
[----:B------:R3:W-:Y:S04]  /*1b060*/  STL.64 [R1+0x198], R6 ;  /* 0x0001980601007387 */ /* 0x0007e80000100a00 */
[----:B0-----:R-:W4:Y:S01]  /*1b070*/  LDL.LU.64 R22, [R1+0xd20] ;  /* 0x000d200001167983 */ /* 0x001f220000300a00 */
[----:B-1----:R-:W-:Y:S02]  /*1b080*/  MOV R4, R20 ;  /* 0x0000001400047202 */ /* 0x002fe40000000f00 */
[----:B------:R-:W-:-:S02]  /*1b090*/  MOV R5, R21 ;  /* 0x0000001500057202 */ /* 0x000fc40000000f00 */
[----:B------:R-:W4:Y:S01]  /*1b0a0*/  LDL.LU.64 R20, [R1+0xd18] ;  /* 0x000d180001147983 */ /* 0x000f220000300a00 */
[C---:B------:R-:W-:Y:S02]  /*1b0b0*/  FMUL R24, R28.reuse, R24 ;  /* 0x000000181c187220 */ /* 0x040fe40000400000 */
[----:B------:R-:W-:Y:S02]  /*1b0c0*/  FMUL R25, R28, R25 ;  /* 0x000000191c197220 */ /* 0x000fe40000400000 */
[C---:B------:R-:W-:Y:S02]  /*1b0d0*/  FMUL R26, R3.reuse, R26 ;  /* 0x0000001a031a7220 */ /* 0x040fe40000400000 */
[----:B------:R-:W-:Y:S01]  /*1b0e0*/  FMUL R27, R3, R27 ;  /* 0x0000001b031b7220 */ /* 0x000fe20000400000 */
[----:B------:R-:W-:Y:S04]  /*1b0f0*/  STL.64 [R1+0xd10], R10 ;  /* 0x000d100a01007387 */ /* 0x000fe80000100a00 */
[----:B------:R4:W-:Y:S01]  /*1b100*/  STL.64 [R1+0xd08], R8 ;  /* 0x000d080801007387 */ /* 0x0009e20000100a00 */
[----:B---3--:R-:W-:-:S02]  /*1b110*/  FADD R6, R13, R15 ;  /* 0x0000000f0d067221 */ /* 0x008fc40000000000 */
[----:B------:R-:W-:Y:S01]  /*1b120*/  FADD R0, R12, R0 ;  /* 0x000000000c007221 */ /* 0x000fe20000000000 */
[----:B----4-:R-:W-:Y:S01]  /*1b130*/  HMMA.16816.F32 R8, R20, R4, R24 ;  /* 0x000000041408723c */ /* 0x010fe20000001818 */
[----:B------:R-:W3:Y:S11]  /*1b140*/  LDL.LU R4, [R1+0x650] ;  /* 0x0006500001047983 */ /* 0x000ef60000300800 */
[----:B------:R-:W-:Y:S11]  /*1b150*/  @!UPT UIADD3 URZ, URZ, URZ, URZ ;  /* 0x0000003f3f3ff290 */ /* 0x000ff6000fffe03f */
[----:B------:R-:W-:Y:S04]  /*1b160*/  STL.64 [R1+0x180], R8 ;  /* 0x0001800801007387 */ /* 0x000fe80000100a00 */
[----:B------:R-:W-:Y:S04]  /*1b170*/  STL.64 [R1+0x188], R10 ;  /* 0x0001880a01007387 */ /* 0x000fe80000100a00 */
[----:B------:R-:W0:Y:S04]  /*1b180*/  LDSM.16.M88.4 R8, [R17+0x23400] ;  /* 0x023400001108783b */ /* 0x000e280000000200 */
[----:B------:R-:W4:Y:S04]  /*1b190*/  LDL.LU R5, [R1+0x654] ;  /* 0x0006540001057983 */ /* 0x000f280000300800 */
[----:B------:R1:W-:Y:S04]  /*1b1a0*/  STL [R1], R6 ;  /* 0x0000000601007387 */ /* 0x0003e80000100800 */
[----:B-1----:R-:W5:Y:S04]  /*1b1b0*/  LDL.LU R6, [R1+0x658] ;  /* 0x0006580001067983 */ /* 0x002f680000300800 */
[----:B------:R-:W5:Y:S04]  /*1b1c0*/  LDL.LU R7, [R1+0x65c] ;  /* 0x00065c0001077983 */ /* 0x000f680000300800 */
[----:B------:R-:W5:Y:S04]  /*1b1d0*/  LDL.LU R24, [R1+0x570] ;  /* 0x0005700001187983 */ /* 0x000f680000300800 */
[----:B------:R-:W5:Y:S04]  /*1b1e0*/  LDL.LU R25, [R1+0x574] ;  /* 0x0005740001197983 */ /* 0x000f680000300800 */
[----:B------:R-:W5:Y:S04]  /*1b1f0*/  LDL.LU R26, [R1+0x578] ;  /* 0x00057800011a7983 */ /* 0x000f680000300800 */
[----:B------:R-:W5:Y:S04]  /*1b200*/  LDL.LU R27, [R1+0x57c] ;  /* 0x00057c00011b7983 */ /* 0x000f680000300800 */
[----:B------:R1:W-:Y:S01]  /*1b210*/  STL [R1+0xcf0], R0 ;  /* 0x000cf00001007387 */ /* 0x0003e20000100800 */
[----:B0-----:R-:W-:Y:S01]  /*1b220*/  IMAD.MOV.U32 R13, RZ, RZ, R8 ;  /* 0x000000ffff0d7224 */ /* 0x001fe200078e0008 */
[----:B------:R-:W-:-:S02]  /*1b230*/  MOV R12, R9 ;  /* 0x00000009000c7202 */ /* 0x000fc40000000f00 */
[----:B-1----:R-:W5:Y:S04]  /*1b240*/  LDL.LU R0, [R1+0x40] ;  /* 0x0000400001007983 */ /* 0x002f680000300800 */
[----:B------:R-:W5:Y:S04]  /*1b250*/  LDL.LU R15, [R1+0x54] ;  /* 0x00005400010f7983 */ /* 0x000f680000300800 */
[----:B------:R0:W-:Y:S04]  /*1b260*/  STL.64 [R1+0x68], R10 ;  /* 0x0000680a01007387 */ /* 0x0001e80000100a00 */
[----:B0-----:R-:W5:Y:S04]  /*1b270*/  LDL.LU.64 R10, [R1+0xd10] ;  /* 0x000d1000010a7983 */ /* 0x001f680000300a00 */
[----:B------:R-:W5:Y:S04]  /*1b280*/  LDL.LU.64 R8, [R1+0xd08] ;  /* 0x000d080001087983 */ /* 0x000f680000300a00 */
[----:B--2---:R-:W-:Y:S04]  /*1b290*/  STL.64 [R1+0xd00], R18 ;  /* 0x000d001201007387 */ /* 0x004fe80000100a00 */
[----:B------:R0:W-:Y:S02]  /*1b2a0*/  STL.64 [R1+0xcf8], R16 ;  /* 0x000cf81001007387 */ /* 0x0001e40000100a00 */
[----:B0-----:R-:W-:-:S02]  /*1b2b0*/  MOV R16, R13 ;  /* 0x0000000d00107202 */ /* 0x001fc40000000f00 */
[----:B------:R-:W-:Y:S01]  /*1b2c0*/  MOV R17, R12 ;  /* 0x0000000c00117202 */ /* 0x000fe20000000f00 */
[----:B------:R-:W2:Y:S04]  /*1b2d0*/  LDL.LU R13, [R1+0x668] ;  /* 0x00066800010d7983 */ /* 0x000ea80000300800 */
[----:B------:R-:W2:Y:S01]  /*1b2e0*/  LDL.LU R12, [R1+0x66c] ;  /* 0x00066c00010c7983 */ /* 0x000ea20000300800 */
[C---:B---3--:R-:W-:Y:S02]  /*1b2f0*/  FMUL R4, R14.reuse, R4 ;  /* 0x000000040e047220 */ /* 0x048fe40000400000 */
[----:B----4-:R-:W-:Y:S02]  /*1b300*/  FMUL R5, R14, R5 ;  /* 0x000000050e057220 */ /* 0x010fe40000400000 */
[----:B-----5:R-:W-:-:S02]  /*1b310*/  FMUL R6, R29, R6 ;  /* 0x000000061d067220 */ /* 0x020fc40000400000 */
[----:B------:R-:W-:Y:S02]  /*1b320*/  FMUL R7, R29, R7 ;  /* 0x000000071d077220 */ /* 0x000fe40000400000 */
[C---:B------:R-:W-:Y:S02]  /*1b330*/  FMUL R24, R28.reuse, R24 ;  /* 0x000000181c187220 */ /* 0x040fe40000400000 */
[----:B------:R-:W-:Y:S02]  /*1b340*/  FMUL R25, R28, R25 ;  /* 0x000000191c197220 */ /* 0x000fe40000400000 */
        /* <DEDUP_REMOVED lines=8> */
[----:B0-----:R-:W3:Y:S04]  /*1b3d0*/  LDL.LU R5, [R1+0x44] ;  /* 0x0000440001057983 */ /* 0x001ee80000300800 */
[----:B-1----:R-:W4:Y:S04]  /*1b3e0*/  LDL.LU R6, [R1+0x660] ;  /* 0x0006600001067983 */ /* 0x002f280000300800 */
[----:B------:R-:W5:Y:S04]  /*1b3f0*/  LDL.LU R7, [R1+0x664] ;  /* 0x0006640001077983 */ /* 0x000f680000300800 */
[----:B------:R-:W2:Y:S04]  /*1b400*/  LDL.LU.64 R18, [R1+0xd00] ;  /* 0x000d000001127983 */ /* 0x000ea80000300a00 */
[----:B------:R-:W3:Y:S01]  /*1b410*/  LDL.LU.64 R16, [R1+0xcf8] ;  /* 0x000cf80001107983 */ /* 0x000ee20000300a00 */
[----:B------:R-:W-:-:S02]  /*1b420*/  FADD R2, R0, R2 ;  /* 0x0000000200027221 */ /* 0x000fc40000000000 */
[----:B---3--:R-:W-:Y:S02]  /*1b430*/  FADD R4, R5, R16 ;  /* 0x0000001005047221 */ /* 0x008fe40000000000 */
[----:B------:R-:W3:Y:S04]  /*1b440*/  LDL.LU R16, [R1+0xcf4] ;  /* 0x000cf40001107983 */ /* 0x000ee80000300800 */
[----:B------:R-:W-:Y:S04]  /*1b450*/  STL.64 [R1+0x150], R24 ;  /* 0x0001501801007387 */ /* 0x000fe80000100a00 */
[----:B------:R-:W-:Y:S04]  /*1b460*/  STL.64 [R1+0x158], R26 ;  /* 0x0001581a01007387 */ /* 0x000fe80000100a00 */
[----:B------:R-:W0:Y:S04]  /*1b470*/  LDSM.16.M88.4 R24, [R17+0x23600] ;  /* 0x023600001118783b */ /* 0x000e280000000200 */
[----:B------:R4:W-:Y:S01]  /*1b480*/  STL [R1+0x4], R4 ;  /* 0x0000040401007387 */ /* 0x0009e20000100800 */
[----:B-----5:R-:W-:-:S02]  /*1b490*/  FMUL R5, R14, R7 ;  /* 0x000000070e057220 */ /* 0x020fc40000400000 */
[C---:B--2---:R-:W-:Y:S02]  /*1b4a0*/  FMUL R7, R29.reuse, R12 ;  /* 0x0000000c1d077220 */ /* 0x044fe40000400000 */
[----:B----4-:R-:W-:Y:S02]  /*1b4b0*/  FMUL R4, R14, R6 ;  /* 0x000000060e047220 */ /* 0x010fe40000400000 */
[----:B------:R-:W-:Y:S01]  /*1b4c0*/  FMUL R6, R29, R13 ;  /* 0x0000000d1d067220 */ /* 0x000fe20000400000 */
[----:B0-----:R-:W-:Y:S01]  /*1b4d0*/  MOV R0, R24 ;  /* 0x0000001800007202 */ /* 0x001fe20000000f00 */
[----:B------:R0:W-:Y:S01]  /*1b4e0*/  STL.64 [R1+0x48], R26 ;  /* 0x0000481a01007387 */ /* 0x0001e20000100a00 */
[----:B------:R-:W-:-:S03]  /*1b4f0*/  IMAD.MOV.U32 R17, RZ, RZ, R25 ;  /* 0x000000ffff117224 */ /* 0x000fc600078e0019 */
[----:B------:R-:W2:Y:S04]  /*1b500*/  LDL.LU R24, [R1+0x580] ;  /* 0x0005800001187983 */ /* 0x000ea80000300800 */
[----:B------:R-:W4:Y:S04]  /*1b510*/  LDL.LU R25, [R1+0x584] ;  /* 0x0005840001197983 */ /* 0x000f280000300800 */
[----:B0-----:R-:W5:Y:S04]  /*1b520*/  LDL.LU R26, [R1+0x588] ;  /* 0x00058800011a7983 */ /* 0x001f680000300800 */
[----:B------:R-:W2:Y:S04]  /*1b530*/  LDL.LU R27, [R1+0x58c] ;  /* 0x00058c00011b7983 */ /* 0x000ea80000300800 */
[----:B------:R-:W2:Y:S04]  /*1b540*/  LDL.LU R13, [R1+0x678] ;  /* 0x00067800010d7983 */ /* 0x000ea80000300800 */
[----:B------:R-:W2:Y:S04]  /*1b550*/  LDL.LU R12, [R1+0x67c] ;  /* 0x00067c00010c7983 */ /* 0x000ea80000300800 */
[----:B------:R-:W-:Y:S04]  /*1b560*/  STL.64 [R1+0xce8], R14 ;  /* 0x000ce80e01007387 */ /* 0x000fe80000100a00 */
[----:B--2---:R0:W-:Y:S02]  /*1b570*/  STL.64 [R1+0xce0], R12 ;  /* 0x000ce00c01007387 */ /* 0x0041e40000100a00 */
[----:B0-----:R-:W-:-:S02]  /*1b580*/  MOV R12, R0 ;  /* 0x00000000000c7202 */ /* 0x001fc40000000f00 */
[----:B------:R-:W2:Y:S01]  /*1b590*/  LDL.LU R0, [R1+0xcf0] ;  /* 0x000cf00001007983 */ /* 0x000ea20000300800 */
[----:B------:R-:W-:-:S03]  /*1b5a0*/  MOV R13, R17 ;  /* 0x00000011000d7202 */ /* 0x000fc60000000f00 */
[----:B------:R-:W3:Y:S04]  /*1b5b0*/  LDL.LU R17, [R1+0x74] ;  /* 0x0000740001117983 */ /* 0x000ee80000300800 */
[----:B------:R-:W-:Y:S01]  /*1b5c0*/  HMMA.16816.F32 R4, R8, R12, R4 ;  /* 0x0000000c0804723c */ /* 0x000fe20000001804 */
[----:B------:R0:W-:Y:S04]  /*1b5d0*/  STL.64 [R1+0xcd8], R18 ;  /* 0x000cd81201007387 */ /* 0x0001e80000100a00 */
[----:B0-----:R-:W2:Y:S04]  /*1b5e0*/  LDL.LU R18, [R1+0x50] ;  /* 0x0000500001127983 */ /* 0x001ea80000300800 */
[----:B------:R-:W2:Y:S01]  /*1b5f0*/  LDL R19, [R1+0x3fc] ;  /* 0x0003fc0001137983 */ /* 0x000ea20000100800 */
[----:B------:R-:W-:-:S02]  /*1b600*/  FMUL R24, R28, R24 ;  /* 0x000000181c187220 */ /* 0x000fc40000400000 */
[----:B----4-:R-:W-:Y:S02]  /*1b610*/  FMUL R25, R28, R25 ;  /* 0x000000191c197220 */ /* 0x010fe40000400000 */
[C---:B-----5:R-:W-:Y:S02]  /*1b620*/  FMUL R26, R3.reuse, R26 ;  /* 0x0000001a031a7220 */ /* 0x060fe40000400000 */
[----:B------:R-:W-:-:S07]  /*1b630*/  FMUL R27, R3, R27 ;  /* 0x0000001b031b7220 */ /* 0x000fce0000400000 */
[----:B------:R-:W-:Y:S01]  /*1b640*/  HMMA.16816.F32 R24, R20, R12, R24 ;  /* 0x0000000c1418723c */ /* 0x000fe20000001818 */
[----:B---3--:R0:W-:Y:S04]  /*1b650*/  STL.64 [R1+0xcd0], R16 ;  /* 0x000cd01001007387 */ /* 0x0081e80000100a00 */
[----:B0-----:R-:W3:Y:S04]  /*1b660*/  LDL.LU R17, [R1] ;  /* 0x0000000001117983 */ /* 0x001ee80000300800 */
[----:B------:R-:W-:Y:S04]  /*1b670*/  STL.64 [R1+0x130], R4 ;  /* 0x0001300401007387 */ /* 0x000fe80000100a00 */
[----:B------:R0:W-:Y:S04]  /*1b680*/  STL.64 [R1+0x138], R6 ;  /* 0x0001380601007387 */ /* 0x0001e80000100a00 */
[----:B0-----:R-:W4:Y:S04]  /*1b690*/  LDL.LU R6, [R1+0x670] ;  /* 0x0006700001067983 */ /* 0x001f280000300800 */
[----:B------:R-:W5:Y:S04]  /*1b6a0*/  LDL.LU R7, [R1+0x674] ;  /* 0x0006740001077983 */ /* 0x000f680000300800 */
[----:B------:R-:W3:Y:S04]  /*1b6b0*/  LDL.LU.64 R14, [R1+0xce8] ;  /* 0x000ce800010e7983 */ /* 0x000ee80000300a00 */
[----:B------:R-:W5:Y:S01]  /*1b6c0*/  LDL.LU.64 R12, [R1+0xce0] ;  /* 0x000ce000010c7983 */ /* 0x000f620000300a00 */
[----:B--2---:R-:W-:-:S03]  /*1b6d0*/  FADD R0, R18, R0 ;  /* 0x0000000012007221 */ /* 0x004fc60000000000 */
[----:B------:R0:W-:Y:S04]  /*1b6e0*/  STL.64 [R1+0x110], R24 ;  /* 0x0001101801007387 */ /* 0x0001e80000100a00 */
[----:B------:R1:W-:Y:S04]  /*1b6f0*/  STL.64 [R1+0x118], R26 ;  /* 0x0001181a01007387 */ /* 0x0003e80000100a00 */
[----:B0-----:R-:W2:Y:S04]  /*1b700*/  LDL.LU R24, [R1+0x5c0] ;  /* 0x0005c00001187983 */ /* 0x001ea80000300800 */
[----:B------:R-:W2:Y:S04]  /*1b710*/  LDL.LU R25, [R1+0x5c4] ;  /* 0x0005c40001197983 */ /* 0x000ea80000300800 */
[----:B-1----:R-:W2:Y:S04]  /*1b720*/  LDL.LU R26, [R1+0x5c8] ;  /* 0x0005c800011a7983 */ /* 0x002ea80000300800 */
[----:B------:R-:W2:Y:S01]  /*1b730*/  LDL.LU R27, [R1+0x5cc] ;  /* 0x0005cc00011b7983 */ /* 0x000ea20000300800 */
[----:B---3--:R-:W-:-:S03]  /*1b740*/  FADD R15, R15, R17 ;  /* 0x000000110f0f7221 */ /* 0x008fc60000000000 */
[----:B------:R-:W0:Y:S01]  /*1b750*/  LDSM.16.M88.4 R16, [R19+0x23800] ;  /* 0x023800001310783b */ /* 0x000e220000000200 */
[C---:B----4-:R-:W-:Y:S02]  /*1b760*/  FMUL R4, R14.reuse, R6 ;  /* 0x000000060e047220 */ /* 0x050fe40000400000 */
[----:B-----5:R-:W-:Y:S02]  /*1b770*/  FMUL R5, R14, R7 ;  /* 0x000000070e057220 */ /* 0x020fe40000400000 */
[C---:B------:R-:W-:Y:S02]  /*1b780*/  FMUL R6, R29.reuse, R13 ;  /* 0x0000000d1d067220 */ /* 0x040fe40000400000 */
[----:B------:R-:W-:Y:S01]  /*1b790*/  FMUL R7, R29, R12 ;  /* 0x0000000c1d077220 */ /* 0x000fe20000400000 */
[----:B0-----:R-:W-:Y:S04]  /*1b7a0*/  STL.64 [R1+0x28], R18 ;  /* 0x0000281201007387 */ /* 0x001fe80000100a00 */
[----:B------:R-:W3:Y:S04]  /*1b7b0*/  LDL.LU R13, [R1+0x6f0] ;  /* 0x0006f000010d7983 */ /* 0x000ee80000300800 */
[----:B------:R-:W3:Y:S01]  /*1b7c0*/  LDL.LU R12, [R1+0x6e4] ;  /* 0x0006e400010c7983 */ /* 0x000ee20000300800 */
[----:B------:R-:W-:Y:S03]  /*1b7d0*/  HMMA.16816.F32 R4, R8, R16, R4 ;  /* 0x000000100804723c */ /* 0x000fe60000001804 */
[----:B------:R0:W-:Y:S04]  /*1b7e0*/  STL.64 [R1+0xcc8], R14 ;  /* 0x000cc80e01007387 */ /* 0x0001e80000100a00 */
[----:B0-----:R-:W4:Y:S04]  /*1b7f0*/  LDL.LU R14, [R1+0x4] ;  /* 0x00000400010e7983 */ /* 0x001f280000300800 */
[----:B------:R-:W5:Y:S01]  /*1b800*/  LDL.LU R15, [R1+0x70] ;  /* 0x00007000010f7983 */ /* 0x000f620000300800 */
[----:B--2---:R-:W-:-:S02]  /*1b810*/  FMUL R24, R28, R24 ;  /* 0x000000181c187220 */ /* 0x004fc40000400000 */
[----:B------:R-:W-:Y:S02]  /*1b820*/  FMUL R25, R28, R25 ;  /* 0x000000191c197220 */ /* 0x000fe40000400000 */
[C---:B------:R-:W-:Y:S02]  /*1b830*/  FMUL R26, R3.reuse, R26 ;  /* 0x0000001a031a7220 */ /* 0x040fe40000400000 */
[----:B------:R-:W-:Y:S01]  /*1b840*/  FMUL R27, R3, R27 ;  /* 0x0000001b031b7220 */ /* 0x000fe20000400000 */
[----:B---3--:R-:W-:Y:S04]  /*1b850*/  STL.64 [R1+0xcc0], R12 ;  /* 0x000cc00c01007387 */ /* 0x008fe80000100a00 */
[----:B------:R0:W-:Y:S04]  /*1b860*/  STL.64 [R1+0xf0], R4 ;  /* 0x0000f00401007387 */ /* 0x0001e80000100a00 */
[----:B------:R1:W-:Y:S04]  /*1b870*/  STL.64 [R1+0xf8], R6 ;  /* 0x0000f80601007387 */ /* 0x0003e80000100a00 */
[----:B------:R-:W2:Y:S01]  /*1b880*/  LDL.LU.64 R18, [R1+0xcd8] ;  /* 0x000cd80001127983 */ /* 0x000ea20000300a00 */
[----:B0-----:R-:W-:-:S02]  /*1b890*/  MOV R4, R16 ;  /* 0x0000001000047202 */ /* 0x001fc40000000f00 */
[----:B------:R-:W-:Y:S02]  /*1b8a0*/  MOV R5, R17 ;  /* 0x0000001100057202 */ /* 0x000fe40000000f00 */
[----:B------:R-:W4:Y:S05]  /*1b8b0*/  LDL.LU.64 R16, [R1+0xcd0] ;  /* 0x000cd00001107983 */ /* 0x000f2a0000300a00 */
[----:B------:R-:W-:Y:S01]  /*1b8c0*/  HMMA.16816.F32 R24, R20, R4, R24 ;  /* 0x000000041418723c */ /* 0x000fe20000001818 */
[----:B------:R-:W3:Y:S04]  /*1b8d0*/  LDL.LU R4, [R1+0x680] ;  /* 0x0006800001047983 */ /* 0x000ee80000300800 */
[----:B------:R-:W3:Y:S11]  /*1b8e0*/  LDL.LU R5, [R1+0x684] ;  /* 0x0006840001057983 */ /* 0x000ef60000300800 */
[----:B------:R-:W-:Y:S07]  /*1b8f0*/  @!UPT UIADD3 URZ, URZ, URZ, URZ ;  /* 0x0000003f3f3ff290 */ /* 0x000fee000fffe03f */
[----:B------:R0:W-:Y:S04]  /*1b900*/  STL.64 [R1+0xc0], R24 ;  /* 0x0000c01801007387 */ /* 0x0001e80000100a00 */
[----:B------:R0:W-:Y:S04]  /*1b910*/  STL.64 [R1+0xc8], R26 ;  /* 0x0000c81a01007387 */ /* 0x0001e80000100a00 */
[----:B-1----:R-:W3:Y:S04]  /*1b920*/  LDL.LU R6, [R1+0x688] ;  /* 0x0006880001067983 */ /* 0x002ee80000300800 */
[----:B------:R-:W3:Y:S04]  /*1b930*/  LDL.LU R7, [R1+0x68c] ;  /* 0x00068c0001077983 */ /* 0x000ee80000300800 */
[----:B0-----:R-:W3:Y:S04]  /*1b940*/  LDL.LU R25, [R1+0x5d0] ;  /* 0x0005d00001197983 */ /* 0x001ee80000300800 */
[----:B------:R-:W3:Y:S04]  /*1b950*/  LDL.LU R26, [R1+0x5d4] ;  /* 0x0005d400011a7983 */ /* 0x000ee80000300800 */
[----:B------:R-:W3:Y:S04]  /*1b960*/  LDL.LU R27, [R1+0x5d8] ;  /* 0x0005d800011b7983 */ /* 0x000ee80000300800 */
[----:B--2---:R0:W-:Y:S04]  /*1b970*/  STL.64 [R1+0xcb0], R18 ;  /* 0x000cb01201007387 */ /* 0x0041e80000100a00 */
[----:B0-----:R-:W2:Y:S01]  /*1b980*/  LDL R19, [R1+0x3fc] ;  /* 0x0003fc0001137983 */ /* 0x001ea20000100800 */
[----:B----4-:R-:W-:-:S02]  /*1b990*/  FADD R17, R17, R14 ;  /* 0x0000000e11117221 */ /* 0x010fc40000000000 */
[----:B-----5:R-:W-:-:S03]  /*1b9a0*/  FADD R2, R15, R2 ;  /* 0x000000020f027221 */ /* 0x020fc60000000000 */
[----:B------:R-:W-:Y:S04]  /*1b9b0*/  STL.64 [R1+0xca8], R16 ;  /* 0x000ca81001007387 */ /* 0x000fe80000100a00 */
[----:B------:R-:W4:Y:S04]  /*1b9c0*/  LDL.LU R18, [R1+0x5dc] ;  /* 0x0005dc0001127983 */ /* 0x000f280000300800 */
[----:B--2---:R-:W0:Y:S04]  /*1b9d0*/  LDSM.16.M88.4 R12, [R19+0x23a00] ;  /* 0x023a0000130c783b */ /* 0x004e280000000200 */
[----:B0-----:R0:W-:Y:S04]  /*1b9e0*/  STL.64 [R1+0x18], R14 ;  /* 0x0000180e01007387 */ /* 0x0011e80000100a00 */
[----:B0-----:R-:W2:Y:S01]  /*1b9f0*/  LDL.LU.64 R14, [R1+0xcc8] ;  /* 0x000cc800010e7983 */ /* 0x001ea20000300a00 */
[----:B------:R-:W-:Y:S01]  /*1ba00*/  IMAD.MOV.U32 R16, RZ, RZ, R12 ;  /* 0x000000ffff107224 */ /* 0x000fe200078e000c */
[----:B------:R-:W-:Y:S01]  /*1ba10*/  MOV R17, R13 ;  /* 0x0000000d00117202 */ /* 0x000fe20000000f00 */
[C---:B---3--:R-:W-:Y:S01]  /*1ba20*/  FMUL R6, R29.reuse, R6 ;  /* 0x000000061d067220 */ /* 0x048fe20000400000 */
[----:B------:R-:W3:Y:S01]  /*1ba30*/  LDL.LU.64 R12, [R1+0xcc0] ;  /* 0x000cc000010c7983 */ /* 0x000ee20000300a00 */
[----:B------:R-:W-:-:S03]  /*1ba40*/  FMUL R7, R29, R7 ;  /* 0x000000071d077220 */ /* 0x000fc60000400000 */
[----:B------:R-:W-:Y:S01]  /*1ba50*/  STL [R1+0xcb8], R19 ;  /* 0x000cb81301007387 */ /* 0x000fe20000100800 */
[C---:B------:R-:W-:Y:S02]  /*1ba60*/  FMUL R24, R28.reuse, R25 ;  /* 0x000000191c187220 */ /* 0x040fe40000400000 */
[----:B------:R-:W-:Y:S02]  /*1ba70*/  FMUL R25, R28, R26 ;  /* 0x0000001a1c197220 */ /* 0x000fe40000400000 */
[C---:B------:R-:W-:Y:S02]  /*1ba80*/  FMUL R26, R3.reuse, R27 ;  /* 0x0000001b031a7220 */ /* 0x040fe40000400000 */
[----:B----4-:R-:W-:-:S07]  /*1ba90*/  FMUL R27, R3, R18 ;  /* 0x00000012031b7220 */ /* 0x010fce0000400000 */
[----:B------:R-:W-:Y:S01]  /*1baa0*/  HMMA.16816.F32 R24, R20, R16, R24 ;  /* 0x000000101418723c */ /* 0x000fe20000001818 */
[C---:B--2---:R-:W-:Y:S02]  /*1bab0*/  FMUL R4, R14.reuse, R4 ;  /* 0x000000040e047220 */ /* 0x044fe40000400000 */
[----:B------:R-:W-:-:S07]  /*1bac0*/  FMUL R5, R14, R5 ;  /* 0x000000050e057220 */ /* 0x000fce0000400000 */
[----:B------:R-:W-:Y:S11]  /*1bad0*/  HMMA.16816.F32 R4, R8, R16, R4 ;  /* 0x000000100804723c */ /* 0x000ff60000001804 */
[----:B------:R-:W-:Y:S11]  /*1bae0*/  @!UPT UIADD3 URZ, URZ, URZ, URZ ;  /* 0x0000003f3f3ff290 */ /* 0x000ff6000fffe03f */
[----:B------:R-:W-:Y:S01]  /*1baf0*/  @!UPT UIADD3 URZ, URZ, URZ, URZ ;  /* 0x0000003f3f3ff290 */ /* 0x000fe2000fffe03f */
[----:B------:R0:W-:Y:S04]  /*1bb00*/  STL.64 [R1+0x90], R4 ;  /* 0x0000900401007387 */ /* 0x0001e80000100a00 */
[----:B------:R1:W-:Y:S04]  /*1bb10*/  STL.64 [R1+0x98], R6 ;  /* 0x0000980601007387 */ /* 0x0003e80000100a00 */
[----:B0-----:R-:W2:Y:S04]  /*1bb20*/  LDL.LU R4, [R1+0x6a0] ;  /* 0x0006a00001047983 */ /* 0x001ea80000300800 */
[----:B------:R-:W4:Y:S04]  /*1bb30*/  LDL.LU R5, [R1+0x6a4] ;  /* 0x0006a40001057983 */ /* 0x000f280000300800 */
[----:B-1----:R-:W5:Y:S04]  /*1bb40*/  LDL.LU R6, [R1+0x6a8] ;  /* 0x0006a80001067983 */ /* 0x002f680000300800 */
[----:B------:R-:W2:Y:S04]  /*1bb50*/  LDL.LU R7, [R1+0x6ac] ;  /* 0x0006ac0001077983 */ /* 0x000ea80000300800 */
[----:B------:R-:W2:Y:S04]  /*1bb60*/  LDL.LU R19, [R1+0xcb8] ;  /* 0x000cb80001137983 */ /* 0x000ea80000300800 */
[----:B------:R0:W-:Y:S04]  /*1bb70*/  STL.64 [R1+0x70], R24 ;  /* 0x0000701801007387 */ /* 0x0001e80000100a00 */
[----:B------:R1:W-:Y:S04]  /*1bb80*/  STL.64 [R1+0x78], R26 ;  /* 0x0000781a01007387 */ /* 0x0003e80000100a00 */
[----:B0-----:R-:W5:Y:S04]  /*1bb90*/  LDL.LU R24, [R1+0x5f0] ;  /* 0x0005f00001187983 */ /* 0x001f680000300800 */
[----:B------:R-:W5:Y:S04]  /*1bba0*/  LDL.LU R25, [R1+0x5f4] ;  /* 0x0005f40001197983 */ /* 0x000f680000300800 */
[----:B-1----:R-:W5:Y:S04]  /*1bbb0*/  LDL.LU R26, [R1+0x5f8] ;  /* 0x0005f800011a7983 */ /* 0x002f680000300800 */
[----:B------:R-:W5:Y:S01]  /*1bbc0*/  LDL.LU R27, [R1+0x5fc] ;  /* 0x0005fc00011b7983 */ /* 0x000f620000300800 */
[----:B---3--:R-:W-:-:S02]  /*1bbd0*/  FADD R13, R13, R15 ;  /* 0x0000000f0d0d7221 */ /* 0x008fc40000000000 */
[----:B------:R-:W-:-:S03]  /*1bbe0*/  FADD R0, R12, R0 ;  /* 0x000000000c007221 */ /* 0x000fc60000000000 */
[----:B------:R0:W-:Y:S04]  /*1bbf0*/  STL [R1+0x10], R13 ;  /* 0x0000100d01007387 */ /* 0x0001e80000100800 */
[----:B------:R-:W3:Y:S04]  /*1bc00*/  LDL.LU R15, [R1+0x694] ;  /* 0x00069400010f7983 */ /* 0x000ee80000300800 */
[----:B0-----:R-:W3:Y:S04]  /*1bc10*/  LDL.LU R13, [R1+0x698] ;  /* 0x00069800010d7983 */ /* 0x001ee80000300800 */
[----:B------:R-:W3:Y:S04]  /*1bc20*/  LDL.LU R12, [R1+0x69c] ;  /* 0x00069c00010c7983 */ /* 0x000ee80000300800 */
[----:B--2---:R-:W0:Y:S01]  /*1bc30*/  LDSM.16.M88.4 R16, [R19+0x23c00] ;  /* 0x023c00001310783b */ /* 0x004e220000000200 */
[----:B------:R-:W-:-:S02]  /*1bc40*/  FMUL R4, R14, R4 ;  /* 0x000000040e047220 */ /* 0x000fc40000400000 */
[----:B----4-:R-:W-:Y:S02]  /*1bc50*/  FMUL R5, R14, R5 ;  /* 0x000000050e057220 */ /* 0x010fe40000400000 */
[C---:B-----5:R-:W-:Y:S02]  /*1bc60*/  FMUL R6, R29.reuse, R6 ;  /* 0x000000061d067220 */ /* 0x060fe40000400000 */
[----:B------:R-:W-:Y:S02]  /*1bc70*/  FMUL R7, R29, R7 ;  /* 0x000000071d077220 */ /* 0x000fe40000400000 */
[----:B------:R-:W-:-:S05]  /*1bc80*/  FMUL R24, R28, R24 ;  /* 0x000000181c187220 */ /* 0x000fca0000400000 */
[----:B0-----:R-:W-:Y:S01]  /*1bc90*/  HMMA.16816.F32 R4, R8, R16, R4 ;  /* 0x000000100804723c */ /* 0x001fe20000001804 */
[----:B------:R-:W-:Y:S01]  /*1bca0*/  FMUL R25, R28, R25 ;  /* 0x000000191c197220 */ /* 0x000fe20000400000 */
[----:B------:R-:W-:Y:S01]  /*1bcb0*/  STL.64 [R1+0x8], R18 ;  /* 0x0000081201007387 */ /* 0x000fe20000100a00 */
[C---:B------:R-:W-:Y:S02]  /*1bcc0*/  FMUL R26, R3.reuse, R26 ;  /* 0x0000001a031a7220 */ /* 0x040fe40000400000 */
[----:B------:R-:W-:-:S07]  /*1bcd0*/  FMUL R27, R3, R27 ;  /* 0x0000001b031b7220 */ /* 0x000fce0000400000 */
[----:B------:R-:W-:Y:S11]  /*1bce0*/  HMMA.16816.F32 R24, R20, R16, R24 ;  /* 0x000000101418723c */ /* 0x000ff60000001818 */
[----:B------:R0:W-:Y:S04]  /*1bcf0*/  STL.64 [R1+0x50], R4 ;  /* 0x0000500401007387 */ /* 0x0001e80000100a00 */
[----:B------:R1:W-:Y:S04]  /*1bd00*/  STL.64 [R1+0x58], R6 ;  /* 0x0000580601007387 */ /* 0x0003e80000100a00 */
[----:B0-----:R-:W2:Y:S04]  /*1bd10*/  LDL.LU R5, [R1+0x70c] ;  /* 0x00070c0001057983 */ /* 0x001ea80000300800 */
[----:B-1----:R-:W4:Y:S04]  /*1bd20*/  LDL.LU R6, [R1+0x700] ;  /* 0x0007000001067983 */ /* 0x002f280000300800 */
[----:B------:R-:W5:Y:S04]  /*1bd30*/  LDL R7, [R1+0x3fc] ;  /* 0x0003fc0001077983 */ /* 0x000f680000100800 */
[----:B------:R-:W2:Y:S04]  /*1bd40*/  LDL.LU.64 R18, [R1+0xcb0] ;  /* 0x000cb00001127983 */ /* 0x000ea80000300a00 */
[----:B------:R-:W2:Y:S04]  /*1bd50*/  LDL.LU.64 R16, [R1+0xca8] ;  /* 0x000ca80001107983 */ /* 0x000ea80000300a00 */
[----:B------:R-:W-:Y:S04]  /*1bd60*/  STL.64 [R1+0x30], R24 ;  /* 0x0000301801007387 */ /* 0x000fe80000100a00 */
[----:B------:R0:W-:Y:S04]  /*1bd70*/  STL.64 [R1+0x38], R26 ;  /* 0x0000381a01007387 */ /* 0x0001e80000100a00 */
[----:B0-----:R-:W5:Y:S01]  /*1bd80*/  LDL.LU R27, [R1+0x690] ;  /* 0x00069000011b7983 */ /* 0x001f620000300800 */
[----:B---3--:R-:W-:-:S02]  /*1bd90*/  FMUL R25, R14, R15 ;  /* 0x0000000f0e197220 */ /* 0x008fc40000400000 */
[----:B------:R-:W-:Y:S02]  /*1bda0*/  FMUL R26, R29, R13 ;  /* 0x0000000d1d1a7220 */ /* 0x000fe40000400000 */
[----:B----4-:R-:W-:Y:S02]  /*1bdb0*/  FADD R2, R6, R2 ;  /* 0x0000000206027221 */ /* 0x010fe40000000000 */
[----:B--2---:R-:W-:Y:S02]  /*1bdc0*/  FADD R24, R5, R17 ;  /* 0x0000001105187221 */ /* 0x004fe40000000000 */
[----:B-----5:R-:W0:Y:S04]  /*1bdd0*/  LDSM.16.M88.4 R4, [R7+0x23e00] ;  /* 0x023e00000704783b */ /* 0x020e280000000200 */
[----:B------:R-:W2:Y:S04]  /*1bde0*/  LDL.LU R17, [R1+0xca0] ;  /* 0x000ca00001117983 */ /* 0x000ea80000300800 */
[----:B------:R1:W-:Y:S02]  /*1bdf0*/  STL [R1], R24 ;  /* 0x0000001801007387 */ /* 0x0003e40000100800 */
[----:B-1----:R-:W-:-:S02]  /*1be00*/  FMUL R24, R14, R27 ;  /* 0x0000001b0e187220 */ /* 0x002fc40000400000 */
[----:B------:R-:W-:-:S07]  /*1be10*/  FMUL R27, R29, R12 ;  /* 0x0000000c1d1b7220 */ /* 0x000fce0000400000 */
[----:B0-----:R-:W-:Y:S01]  /*1be20*/  HMMA.16816.F32 R24, R8, R4, R24 ;  /* 0x000000040818723c */ /* 0x001fe20000001818 */
[----:B------:R-:W-:Y:S04]  /*1be30*/  STL [R1+0xb6c], R6 ;  /* 0x000b6c0601007387 */ /* 0x000fe80000100800 */
[----:B------:R-:W-:Y:S04]  /*1be40*/  STL [R1+0x4], R2 ;  /* 0x0000040201007387 */ /* 0x000fe80000100800 */
[----:B------:R0:W-:Y:S04]  /*1be50*/  STL [R1+0xb68], R7 ;  /* 0x000b680701007387 */ /* 0x0001e80000100800 */
[----:B0-----:R-:W3:Y:S04]  /*1be60*/  LDL.LU R7, [R1+0x614] ;  /* 0x0006140001077983 */ /* 0x001ee80000300800 */
[----:B------:R-:W4:Y:S04]  /*1be70*/  LDL.LU R6, [R1+0x618] ;  /* 0x0006180001067983 */ /* 0x000f280000300800 */
[----:B------:R-:W5:Y:S04]  /*1be80*/  LDL.LU R2, [R1+0x61c] ;  /* 0x00061c0001027983 */ /* 0x000f680000300800 */
[----:B------:R0:W-:Y:S04]  /*1be90*/  STL [R1+0x980], R29 ;  /* 0x0009801d01007387 */ /* 0x0001e80000100800 */
[----:B0-----:R-:W2:Y:S04]  /*1bea0*/  LDL.LU R29, [R1+0x610] ;  /* 0x00061000011d7983 */ /* 0x001ea80000300800 */
[----:B------:R0:W-:Y:S04]  /*1beb0*/  STL [R1+0xb9c], R24 ;  /* 0x000b9c1801007387 */ /* 0x0001e80000100800 */
[----:B------:R1:W-:Y:S04]  /*1bec0*/  STL [R1+0xb98], R25 ;  /* 0x000b981901007387 */ /* 0x0003e80000100800 */
[----:B------:R1:W-:Y:S04]  /*1bed0*/  STL [R1+0xb74], R26 ;  /* 0x000b741a01007387 */ /* 0x0003e80000100800 */
[----:B------:R1:W-:Y:S04]  /*1bee0*/  STL [R1+0xb70], R27 ;  /* 0x000b701b01007387 */ /* 0x0003e80000100800 */
[----:B0-----:R-:W2:Y:S04]  /*1bef0*/  LDL.LU R24, [R1+0x380] ;  /* 0x0003800001187983 */ /* 0x001ea80000300800 */
[----:B-1----:R-:W2:Y:S04]  /*1bf00*/  LDL.LU R25, [R1+0x384] ;  /* 0x0003840001197983 */ /* 0x002ea80000300800 */
[----:B------:R-:W2:Y:S04]  /*1bf10*/  LDL.LU R26, [R1+0x388] ;  /* 0x00038800011a7983 */ /* 0x000ea80000300800 */
[----:B------:R-:W2:Y:S04]  /*1bf20*/  LDL.LU R27, [R1+0x38c] ;  /* 0x00038c00011b7983 */ /* 0x000ea80000300800 */
[----:B------:R-:W3:Y:S04]  /*1bf30*/  LDL.LU R12, [R1+0x3e0] ;  /* 0x0003e000010c7983 */ /* 0x000ee80000300800 */
[----:B------:R-:W3:Y:S04]  /*1bf40*/  LDL.LU R13, [R1+0x3e4] ;  /* 0x0003e400010d7983 */ /* 0x000ee80000300800 */
[----:B------:R-:W3:Y:S04]  /*1bf50*/  LDL.LU R14, [R1+0x3e8] ;  /* 0x0003e800010e7983 */ /* 0x000ee80000300800 */
[----:B------:R-:W3:Y:S04]  /*1bf60*/  LDL.LU R15, [R1+0x3ec] ;  /* 0x0003ec00010f7983 */ /* 0x000ee80000300800 */
[----:B--2---:R0:W-:Y:S04]  /*1bf70*/  STL.64 [R1+0xc68], R26 ;  /* 0x000c681a01007387 */ /* 0x0041e80000100a00 */
[----:B------:R-:W-:Y:S04]  /*1bf80*/  STL.64 [R1+0xc60], R24 ;  /* 0x000c601801007387 */ /* 0x000fe80000100a00 */
[----:B0-----:R-:W2:Y:S04]  /*1bf90*/  LDL.LU.64 R26, [R1+0x288] ;  /* 0x00028800011a7983 */ /* 0x001ea80000300a00 */
[----:B--2---:R0:W-:Y:S04]  /*1bfa0*/  STL.64 [R1+0xc78], R26 ;  /* 0x000c781a01007387 */ /* 0x0041e80000100a00 */
[----:B0-----:R-:W2:Y:S01]  /*1bfb0*/  LDL.LU.64 R26, [R1+0x2b8] ;  /* 0x0002b800011a7983 */ /* 0x001ea20000300a00 */
[----:B---3--:R-:W-:-:S02]  /*1bfc0*/  FMUL R9, R28, R7 ;  /* 0x000000071c097220 */ /* 0x008fc40000400000 */
[----:B----4-:R-:W-:Y:S01]  /*1bfd0*/  FMUL R10, R3, R6 ;  /* 0x00000006030a7220 */ /* 0x010fe20000400000 */
[----:B--2---:R0:W-:Y:S04]  /*1bfe0*/  STL.64 [R1+0xc90], R26 ;  /* 0x000c901a01007387 */ /* 0x0041e80000100a00 */
[----:B0-----:R-:W2:Y:S04]  /*1bff0*/  LDL.LU.64 R26, [R1+0x2e8] ;  /* 0x0002e800011a7983 */ /* 0x001ea80000300a00 */
[----:B------:R-:W-:Y:S04]  /*1c000*/  STL [R1+0x984], R28 ;  /* 0x0009841c01007387 */ /* 0x000fe80000100800 */
[----:B------:R-:W-:Y:S04]  /*1c010*/  STL [R1+0xa70], R3 ;  /* 0x000a700301007387 */ /* 0x000fe80000100800 */
[----:B------:R-:W3:Y:S01]  /*1c020*/  LDL.LU.64 R6, [R1+0x218] ;  /* 0x0002180001067983 */ /* 0x000ee20000300a00 */
[----:B------:R-:W-:-:S02]  /*1c030*/  FMUL R8, R28, R29 ;  /* 0x0000001d1c087220 */ /* 0x000fc40000400000 */
[----:B-----5:R-:W-:-:S07]  /*1c040*/  FMUL R11, R3, R2 ;  /* 0x00000002030b7220 */ /* 0x020fce0000400000 */
[----:B------:R-:W-:Y:S01]  /*1c050*/  HMMA.16816.F32 R8, R20, R4, R8 ;  /* 0x000000041408723c */ /* 0x000fe20000001808 */
[----:B---3--:R0:W-:Y:S04]  /*1c060*/  STL.64 [R1+0xc70], R6 ;  /* 0x000c700601007387 */ /* 0x0081e80000100a00 */
[----:B------:R-:W3:Y:S04]  /*1c070*/  LDL.LU R4, [R1+0x3a0] ;  /* 0x0003a00001047983 */ /* 0x000ee80000300800 */
[----:B------:R-:W3:Y:S04]  /*1c080*/  LDL.LU R5, [R1+0x3a4] ;  /* 0x0003a40001057983 */ /* 0x000ee80000300800 */
[----:B0-----:R-:W4:Y:S04]  /*1c090*/  LDL.LU R6, [R1+0x3a8] ;  /* 0x0003a80001067983 */ /* 0x001f280000300800 */
[----:B------:R-:W4:Y:S01]  /*1c0a0*/  LDL.LU R7, [R1+0x3ac] ;  /* 0x0003ac0001077983 */ /* 0x000f220000300800 */
[----:B------:R-:W-:-:S02]  /*1c0b0*/  MOV R22, R18 ;  /* 0x0000001200167202 */ /* 0x000fc40000000f00 */
[----:B------:R-:W-:Y:S01]  /*1c0c0*/  MOV R23, R19 ;  /* 0x0000001300177202 */ /* 0x000fe20000000f00 */
[----:B----4-:R-:W-:Y:S04]  /*1c0d0*/  STL.64 [R1+0xc88], R6 ;  /* 0x000c880601007387 */ /* 0x010fe80000100a00 */
[----:B---3--:R0:W-:Y:S04]  /*1c0e0*/  STL.64 [R1+0xc80], R4 ;  /* 0x000c800401007387 */ /* 0x0081e80000100a00 */
[----:B0-----:R-:W3:Y:S04]  /*1c0f0*/  LDL.LU R4, [R1+0x3c0] ;  /* 0x0003c00001047983 */ /* 0x001ee80000300800 */
[----:B------:R-:W3:Y:S04]  /*1c100*/  LDL.LU R5, [R1+0x3c4] ;  /* 0x0003c40001057983 */ /* 0x000ee80000300800 */
[----:B------:R-:W3:Y:S04]  /*1c110*/  LDL.LU R6, [R1+0x3c8] ;  /* 0x0003c80001067983 */ /* 0x000ee80000300800 */
[----:B------:R-:W3:Y:S04]  /*1c120*/  LDL.LU R7, [R1+0x3cc] ;  /* 0x0003cc0001077983 */ /* 0x000ee80000300800 */
[----:B------:R-:W2:Y:S04]  /*1c130*/  LDL.LU R18, [R1+0xc9c] ;  /* 0x000c9c0001127983 */ /* 0x000ea80000300800 */
[----:B------:R-:W2:Y:S04]  /*1c140*/  LDL.LU R19, [R1+0xc98] ;  /* 0x000c980001137983 */ /* 0x000ea80000300800 */
[----:B------:R0:W-:Y:S04]  /*1c150*/  STL.64 [R1+0xc10], R22 ;  /* 0x000c101601007387 */ /* 0x0001e80000100a00 */
[----:B------:R-:W4:Y:S04]  /*1c160*/  LDL.LU R20, [R1+0x360] ;  /* 0x0003600001147983 */ /* 0x000f280000300800 */
[----:B------:R-:W4:Y:S04]  /*1c170*/  LDL.LU R21, [R1+0x364] ;  /* 0x0003640001157983 */ /* 0x000f280000300800 */
[----:B0-----:R-:W4:Y:S04]  /*1c180*/  LDL.LU R22, [R1+0x368] ;  /* 0x0003680001167983 */ /* 0x001f280000300800 */
[----:B------:R-:W4:Y:S04]  /*1c190*/  LDL.LU R23, [R1+0x36c] ;  /* 0x00036c0001177983 */ /* 0x000f280000300800 */
[----:B------:R0:W-:Y:S04]  /*1c1a0*/  STL.64 [R1+0x960], R10 ;  /* 0x0009600a01007387 */ /* 0x0001e80000100a00 */
[----:B------:R-:W-:Y:S04]  /*1c1b0*/  STL.64 [R1+0x958], R8 ;  /* 0x0009580801007387 */ /* 0x000fe80000100a00 */
[----:B0-----:R-:W5:Y:S04]  /*1c1c0*/  LDL.LU R10, [R1+0x8] ;  /* 0x00000800010a7983 */ /* 0x001f680000300800 */
[----:B------:R-:W5:Y:S01]  /*1c1d0*/  LDL.LU R11, [R1+0xc] ;  /* 0x00000c00010b7983 */ /* 0x000f620000300800 */
[C---:B--2---:R-:W-:Y:S11]  /*1c1e0*/  HMMA.16816.F32 R12, R16.reuse, R26, R12 ;  /* 0x0000001a100c723c */ /* 0x044ff6000000180c */
[----:B------:R-:W-:Y:S11]  /*1c1f0*/  @!UPT UIADD3 URZ, URZ, URZ, URZ ;  /* 0x0000003f3f3ff290 */ /* 0x000ff6000fffe03f */
[----:B------:R-:W-:Y:S01]  /*1c200*/  @!UPT UIADD3 URZ, URZ, URZ, URZ ;  /* 0x0000003f3f3ff290 */ /* 0x000fe2000fffe03f */
[----:B------:R-:W-:Y:S04]  /*1c210*/  STL.64 [R1+0x3e0], R12 ;  /* 0x0003e00c01007387 */ /* 0x000fe80000100a00 */
[----:B------:R0:W-:Y:S02]  /*1c220*/  STL.64 [R1+0x3e8], R14 ;  /* 0x0003e80e01007387 */ /* 0x0001e40000100a00 */
[----:B0-----:R-:W-:Y:S01]  /*1c230*/  MOV R14, R26 ;  /* 0x0000001a000e7202 */ /* 0x001fe20000000f00 */
[----:B------:R-:W-:Y:S02]  /*1c240*/  IMAD.MOV.U32 R15, RZ, RZ, R27 ;  /* 0x000000ffff0f7224 */ /* 0x000fe400078e001b */
[----:B------:R-:W3:Y:S02]  /*1c250*/  LDL.LU.64 R26, [R1+0xc90] ;  /* 0x000c9000011a7983 */ /* 0x000ee40000300a00 */
[----:B---3--:R-:W-:Y:S01]  /*1c260*/  HMMA.16816.F32 R4, R16, R26, R4 ;  /* 0x0000001a1004723c */ /* 0x008fe20000001804 */
[----:B------:R-:W-:-:S02]  /*1c270*/  MOV R12, R26 ;  /* 0x0000001a000c7202 */ /* 0x000fc40000000f00 */
[----:B------:R-:W-:Y:S11]  /*1c280*/  MOV R13, R27 ;  /* 0x0000001b000d7202 */ /* 0x000ff60000000f00 */
[----:B------:R-:W-:Y:S09]  /*1c290*/  @!UPT UIADD3 URZ, URZ, URZ, URZ ;  /* 0x0000003f3f3ff290 */ /* 0x000ff2000fffe03f */
[----:B------:R-:W-:Y:S04]  /*1c2a0*/  STL.64 [R1+0x3c0], R4 ;  /* 0x0003c00401007387 */ /* 0x000fe80000100a00 */
[----:B------:R0:W-:Y:S04]  /*1c2b0*/  STL.64 [R1+0x3c8], R6 ;  /* 0x0003c80601007387 */ /* 0x0001e80000100a00 */
[----:B0-----:R-:W2:Y:S04]  /*1c2c0*/  LDL.LU.64 R6, [R1+0xc88] ;  /* 0x000c880001067983 */ /* 0x001ea80000300a00 */
[----:B------:R-:W2:Y:S04]  /*1c2d0*/  LDL.LU.64 R4, [R1+0xc80] ;  /* 0x000c800001047983 */ /* 0x000ea80000300a00 */
[----:B------:R-:W2:Y:S04]  /*1c2e0*/  LDL.LU.64 R26, [R1+0xc78] ;  /* 0x000c7800011a7983 */ /* 0x000ea80000300a00 */
[----:B------:R0:W-:Y:S04]  /*1c2f0*/  STL.64 [R1+0xb80], R14 ;  /* 0x000b800e01007387 */ /* 0x0001e80000100a00 */
[----:B------:R-:W-:Y:S04]  /*1c300*/  STL.64 [R1+0xb78], R12 ;  /* 0x000b780c01007387 */ /* 0x000fe80000100a00 */
[----:B0-----:R-:W3:Y:S01]  /*1c310*/  LDL.LU.64 R14, [R1+0x248] ;  /* 0x00024800010e7983 */ /* 0x001ee20000300a00 */
[----:B--2---:R-:W-:Y:S01]  /*1c320*/  HMMA.16816.F32 R4, R16, R26, R4 ;  /* 0x0000001a1004723c */ /* 0x004fe20000001804 */
[----:B------:R-:W-:-:S02]  /*1c330*/  MOV R9, R26 ;  /* 0x0000001a00097202 */ /* 0x000fc40000000f00 */
[----:B------:R-:W-:Y:S11]  /*1c340*/  MOV R8, R27 ;  /* 0x0000001b00087202 */ /* 0x000ff60000000f00 */
[----:B------:R-:W-:Y:S09]  /*1c350*/  @!UPT UIADD3 URZ, URZ, URZ, URZ ;  /* 0x0000003f3f3ff290 */ /* 0x000ff2000fffe03f */
[----:B------:R-:W-:Y:S04]  /*1c360*/  STL.64 [R1+0x3a0], R4 ;  /* 0x0003a00401007387 */ /* 0x000fe80000100a00 */
[----:B------:R0:W-:Y:S04]  /*1c370*/  STL.64 [R1+0x3a8], R6 ;  /* 0x0003a80601007387 */ /* 0x0001e80000100a00 */
[----:B0-----:R-:W4:Y:S04]  /*1c380*/  LDL.LU.64 R6, [R1+0xc70] ;  /* 0x000c700001067983 */ /* 0x001f280000300a00 */
[----:B------:R-:W3:Y:S04]  /*1c390*/  LDL.LU.64 R26, [R1+0xc68] ;  /* 0x000c6800011a7983 */ /* 0x000ee80000300a00 */
[----:B------:R-:W3:Y:S04]  /*1c3a0*/  LDL.LU.64 R24, [R1+0xc60] ;  /* 0x000c600001187983 */ /* 0x000ee80000300a00 */
[----:B-----5:R-:W-:Y:S04]  /*1c3b0*/  STL.64 [R1+0xb90], R10 ;  /* 0x000b900a01007387 */ /* 0x020fe80000100a00 */
[----:B------:R3:W-:Y:S02]  /*1c3c0*/  STL.64 [R1+0xb88], R8 ;  /* 0x000b880801007387 */ /* 0x0007e40000100a00 */
[C---:B---3--:R-:W-:Y:S11]  /*1c3d0*/  HMMA.16816.F32 R8, R16.reuse, R14, R24 ;  /* 0x0000000e1008723c */ /* 0x048ff60000001818 */
[----:B------:R-:W-:Y:S11]  /*1c3e0*/  @!UPT UIADD3 URZ, URZ, URZ, URZ ;  /* 0x0000003f3f3ff290 */ /* 0x000ff6000fffe03f */
[----:B------:R-:W-:Y:S01]  /*1c3f0*/  @!UPT UIADD3 URZ, URZ, URZ, URZ ;  /* 0x0000003f3f3ff290 */ /* 0x000fe2000fffe03f */
[----:B------:R-:W-:Y:S04]  /*1c400*/  STL.64 [R1+0x380], R8 ;  /* 0x0003800801007387 */ /* 0x000fe80000100a00 */
[----:B------:R4:W-:Y:S02]  /*1c410*/  STL.64 [R1+0x388], R10 ;  /* 0x0003880a01007387 */ /* 0x0009e40000100a00 */
[----:B----4-:R-:W-:Y:S01]  /*1c420*/  HMMA.16816.F32 R8, R16, R6, R20 ;  /* 0x000000061008723c */ /* 0x010fe20000001814 */
[----:B------:R-:W-:Y:S01]  /*1c430*/  IMAD.MOV.U32 R26, RZ, RZ, R14 ;  /* 0x000000ffff1a7224 */ /* 0x000fe200078e000e */
[----:B------:R-:W-:-:S05]  /*1c440*/  MOV R27, R15 ;  /* 0x0000000f001b7202 */ /* 0x000fca0000000f00 */
[----:B------:R-:W-:Y:S11]  /*1c450*/  STL.64 [R1+0xc40], R26 ;  /* 0x000c401a01007387 */ /* 0x000ff60000100a00 */
[----:B------:R-:W-:Y:S05]  /*1c460*/  @!UPT UIADD3 URZ, URZ, URZ, URZ ;  /* 0x0000003f3f3ff290 */ /* 0x000fea000fffe03f */
[----:B------:R-:W-:Y:S04]  /*1c470*/  STL.64 [R1+0x360], R8 ;  /* 0x0003600801007387 */ /* 0x000fe80000100a00 */
[----:B------:R-:W-:Y:S04]  /*1c480*/  STL.64 [R1+0x368], R10 ;  /* 0x0003680a01007387 */ /* 0x000fe80000100a00 */
[----:B------:R-:W2:Y:S01]  /*1c490*/  LDL R5, [R1] ;  /* 0x0000000001057983 */ /* 0x000ea20000100800 */
[----:B------:R-:W-:Y:S02]  /*1c4a0*/  MOV R13, R6 ;  /* 0x00000006000d7202 */ /* 0x000fe40000000f00 */
[----:B------:R-:W-:Y:S01]  /*1c4b0*/  MOV R12, R7 ;  /* 0x00000007000c7202 */ /* 0x000fe20000000f00 */
[----:B--2---:R0:W-:Y:S04]  /*1c4c0*/  STL [R1+0xc28], R5 ;  /* 0x000c280501007387 */ /* 0x0041e80000100800 */
[----:B------:R-:W2:Y:S04]  /*1c4d0*/  LDL.LU R4, [R1+0x300] ;  /* 0x0003000001047983 */ /* 0x000ea80000300800 */
[----:B0-----:R-:W2:Y:S04]  /*1c4e0*/  LDL.LU R5, [R1+0x304] ;  /* 0x0003040001057983 */ /* 0x001ea80000300800 */
[----:B------:R-:W3:Y:S04]  /*1c4f0*/  LDL.LU R6, [R1+0x308] ;  /* 0x0003080001067983 */ /* 0x000ee80000300800 */
[----:B------:R-:W3:Y:S04]  /*1c500*/  LDL.LU R7, [R1+0x30c] ;  /* 0x00030c0001077983 */ /* 0x000ee80000300800 */
[----:B------:R-:W4:Y:S04]  /*1c510*/  LDL.LU R24, [R1+0x320] ;  /* 0x0003200001187983 */ /* 0x000f280000300800 */
[----:B------:R-:W4:Y:S04]  /*1c520*/  LDL.LU R25, [R1+0x324] ;  /* 0x0003240001197983 */ /* 0x000f280000300800 */
[----:B------:R-:W5:Y:S04]  /*1c530*/  LDL.LU R26, [R1+0x328] ;  /* 0x00032800011a7983 */ /* 0x000f680000300800 */
[----:B------:R-:W5:Y:S04]  /*1c540*/  LDL.LU R27, [R1+0x32c] ;  /* 0x00032c00011b7983 */ /* 0x000f680000300800 */
[----:B-----5:R0:W-:Y:S04]  /*1c550*/  STL.64 [R1+0xc50], R26 ;  /* 0x000c501a01007387 */ /* 0x0201e80000100a00 */
[----:B----4-:R-:W-:Y:S04]  /*1c560*/  STL.64 [R1+0xc48], R24 ;  /* 0x000c481801007387 */ /* 0x010fe80000100a00 */
[----:B0-----:R-:W4:Y:S04]  /*1c570*/  LDL.LU.64 R26, [R1+0x1d8] ;  /* 0x0001d800011a7983 */ /* 0x001f280000300a00 */
[----:B---3--:R0:W-:Y:S04]  /*1c580*/  STL.64 [R1+0xc38], R6 ;  /* 0x000c380601007387 */ /* 0x0081e80000100a00 */
[----:B--2---:R1:W-:Y:S04]  /*1c590*/  STL.64 [R1+0xc30], R4 ;  /* 0x000c300401007387 */ /* 0x0043e80000100a00 */
[----:B0-----:R-:W2:Y:S04]  /*1c5a0*/  LDL.LU.64 R6, [R1+0x1a8] ;  /* 0x0001a80001067983 */ /* 0x001ea80000300a00 */
[----:B--2---:R0:W-:Y:S04]  /*1c5b0*/  STL.64 [R1+0xc58], R6 ;  /* 0x000c580601007387 */ /* 0x0041e80000100a00 */
[----:B-1----:R-:W4:Y:S04]  /*1c5c0*/  LDL.LU R4, [R1+0x340] ;  /* 0x0003400001047983 */ /* 0x002f280000300800 */
[----:B------:R-:W4:Y:S04]  /*1c5d0*/  LDL.LU R5, [R1+0x344] ;  /* 0x0003440001057983 */ /* 0x000f280000300800 */
[----:B0-----:R-:W4:Y:S04]  /*1c5e0*/  LDL.LU R6, [R1+0x348] ;  /* 0x0003480001067983 */ /* 0x001f280000300800 */
[----:B------:R-:W4:Y:S04]  /*1c5f0*/  LDL.LU R7, [R1+0x34c] ;  /* 0x00034c0001077983 */ /* 0x000f280000300800 */
[----:B------:R-:W2:Y:S04]  /*1c600*/  LDL.LU R2, [R1+0x708] ;  /* 0x0007080001027983 */ /* 0x000ea80000300800 */
[----:B------:R-:W3:Y:S04]  /*1c610*/  LDL R3, [R1+0x4] ;  /* 0x0000040001037983 */ /* 0x000ee80000100800 */
[----:B------:R-:W5:Y:S04]  /*1c620*/  LDL.LU.64 R10, [R1+0x108] ;  /* 0x00010800010a7983 */ /* 0x000f680000300a00 */
[----:B-----5:R0:W-:Y:S04]  /*1c630*/  STL.64 [R1+0xbf8], R10 ;  /* 0x000bf80a01007387 */ /* 0x0201e80000100a00 */
[----:B------:R-:W5:Y:S04]  /*1c640*/  LDL.LU R8, [R1+0x2a0] ;  /* 0x0002a00001087983 */ /* 0x000f680000300800 */
[----:B------:R-:W5:Y:S04]  /*1c650*/  LDL.LU R9, [R1+0x2a4] ;  /* 0x0002a40001097983 */ /* 0x000f680000300800 */
[----:B0-----:R-:W2:Y:S04]  /*1c660*/  LDL.LU R10, [R1+0x2a8] ;  /* 0x0002a800010a7983 */ /* 0x001ea80000300800 */
[----:B------:R-:W2:Y:S04]  /*1c670*/  LDL.LU R11, [R1+0x2ac] ;  /* 0x0002ac00010b7983 */ /* 0x000ea80000300800 */
[----:B------:R-:W2:Y:S04]  /*1c680*/  LDL.LU R20, [R1+0x2d0] ;  /* 0x0002d00001147983 */ /* 0x000ea80000300800 */
[----:B------:R-:W2:Y:S04]  /*1c690*/  LDL.LU R21, [R1+0x2d4] ;  /* 0x0002d40001157983 */ /* 0x000ea80000300800 */
[----:B------:R-:W2:Y:S04]  /*1c6a0*/  LDL.LU R22, [R1+0x2d8] ;  /* 0x0002d80001167983 */ /* 0x000ea80000300800 */
[----:B------:R-:W2:Y:S01]  /*1c6b0*/  LDL.LU R23, [R1+0x2dc] ;  /* 0x0002dc0001177983 */ /* 0x000ea20000300800 */
[C---:B----4-:R-:W-:Y:S01]  /*1c6c0*/  HMMA.16816.F32 R4, R16.reuse, R26, R4 ;  /* 0x0000001a1004723c */ /* 0x050fe20000001804 */
[----:B------:R-:W-:Y:S01]  /*1c6d0*/  MOV R29, R26 ;  /* 0x0000001a001d7202 */ /* 0x000fe20000000f00 */
[----:B------:R-:W-:Y:S01]  /*1c6e0*/  IMAD.MOV.U32 R28, RZ, RZ, R27 ;  /* 0x000000ffff1c7224 */ /* 0x000fe200078e001b */
[----:B--2---:R-:W-:Y:S04]  /*1c6f0*/  STL.64 [R1+0xc20], R22 ;  /* 0x000c201601007387 */ /* 0x004fe80000100a00 */
[----:B------:R0:W-:Y:S04]  /*1c700*/  STL.64 [R1+0xc18], R20 ;  /* 0x000c181401007387 */ /* 0x0001e80000100a00 */
[----:B0-----:R-:W2:Y:S04]  /*1c710*/  LDL.LU R20, [R1+0x10] ;  /* 0x0000100001147983 */ /* 0x001ea80000300800 */
[----:B------:R-:W4:Y:S04]  /*1c720*/  LDL.LU R21, [R1+0x6fc] ;  /* 0x0006fc0001157983 */ /* 0x000f280000300800 */
[----:B------:R-:W2:Y:S04]  /*1c730*/  LDL.LU.64 R22, [R1+0x178] ;  /* 0x0001780001167983 */ /* 0x000ea80000300a00 */
[----:B------:R0:W-:Y:S04]  /*1c740*/  STL.64 [R1+0xc08], R10 ;  /* 0x000c080a01007387 */ /* 0x0001e80000100a00 */
[----:B-----5:R-:W-:Y:S04]  /*1c750*/  STL.64 [R1+0xc00], R8 ;  /* 0x000c000801007387 */ /* 0x020fe80000100a00 */
[----:B0-----:R-:W5:Y:S04]  /*1c760*/  LDL.LU.64 R10, [R1+0x148] ;  /* 0x00014800010a7983 */ /* 0x001f680000300a00 */
[----:B------:R0:W-:Y:S04]  /*1c770*/  STL.64 [R1+0xbe8], R12 ;  /* 0x000be80c01007387 */ /* 0x0001e80000100a00 */
[----:B0-----:R-:W2:Y:S04]  /*1c780*/  LDL.LU R12, [R1+0x270] ;  /* 0x00027000010c7983 */ /* 0x001ea80000300800 */
[----:B------:R-:W2:Y:S04]  /*1c790*/  LDL.LU R13, [R1+0x274] ;  /* 0x00027400010d7983 */ /* 0x000ea80000300800 */
[----:B------:R-:W2:Y:S04]  /*1c7a0*/  LDL.LU R14, [R1+0x278] ;  /* 0x00027800010e7983 */ /* 0x000ea80000300800 */
[----:B------:R-:W2:Y:S04]  /*1c7b0*/  LDL.LU R15, [R1+0x27c] ;  /* 0x00027c00010f7983 */ /* 0x000ea80000300800 */
[----:B------:R-:W-:Y:S04]  /*1c7c0*/  STL.64 [R1+0x340], R4 ;  /* 0x0003400401007387 */ /* 0x000fe80000100a00 */
[----:B------:R0:W-:Y:S04]  /*1c7d0*/  STL.64 [R1+0x348], R6 ;  /* 0x0003480601007387 */ /* 0x0001e80000100a00 */
[----:B0-----:R-:W2:Y:S04]  /*1c7e0*/  LDL.LU.64 R6, [R1+0xc58] ;  /* 0x000c580001067983 */ /* 0x001ea80000300a00 */
[----:B------:R-:W2:Y:S04]  /*1c7f0*/  LDL.LU.64 R26, [R1+0xc50] ;  /* 0x000c5000011a7983 */ /* 0x000ea80000300a00 */
[----:B------:R-:W2:Y:S02]  /*1c800*/  LDL.LU.64 R24, [R1+0xc48] ;  /* 0x000c480001187983 */ /* 0x000ea40000300a00 */
[----:B--2---:R-:W-:Y:S11]  /*1c810*/  HMMA.16816.F32 R24, R16, R6, R24 ;  /* 0x000000061018723c */ /* 0x004ff60000001818 */
[----:B------:R-:W-:Y:S11]  /*1c820*/  @!UPT UIADD3 URZ, URZ, URZ, URZ ;  /* 0x0000003f3f3ff290 */ /* 0x000ff6000fffe03f */
[----:B------:R-:W-:Y:S01]  /*1c830*/  @!UPT UIADD3 URZ, URZ, URZ, URZ ;  /* 0x0000003f3f3ff290 */ /* 0x000fe2000fffe03f */
[----:B------:R0:W-:Y:S04]  /*1c840*/  STL.64 [R1+0x320], R24 ;  /* 0x0003201801007387 */ /* 0x0001e80000100a00 */
[----:B------:R1:W-:Y:S01]  /*1c850*/  STL.64 [R1+0x328], R26 ;  /* 0x0003281a01007387 */ /* 0x0003e20000100a00 */
[----:B0-----:R-:W-:Y:S02]  /*1c860*/  MOV R24, R6 ;  /* 0x0000000600187202 */ /* 0x001fe40000000f00 */
[----:B------:R-:W-:Y:S01]  /*1c870*/  MOV R25, R7 ;  /* 0x0000000700197202 */ /* 0x000fe20000000f00 */
[----:B-1----:R-:W2:Y:S04]  /*1c880*/  LDL.LU.64 R26, [R1+0xc40] ;  /* 0x000c4000011a7983 */ /* 0x002ea80000300a00 */
[----:B------:R-:W2:Y:S04]  /*1c890*/  LDL.LU.64 R6, [R1+0xc38] ;  /* 0x000c380001067983 */ /* 0x000ea80000300a00 */
[----:B------:R-:W2:Y:S01]  /*1c8a0*/  LDL.LU.64 R4, [R1+0xc30] ;  /* 0x000c300001047983 */ /* 0x000ea20000300a00 */
[----:B------:R-:W-:-:S02]  /*1c8b0*/  FADD R2, R2, R20 ;  /* 0x0000001402027221 */ /* 0x000fc40000000000 */
[----:B----4-:R-:W-:Y:S01]  /*1c8c0*/  FADD R0, R21, R0 ;  /* 0x0000000015007221 */ /* 0x010fe20000000000 */
[----:B--2---:R-:W-:Y:S01]  /*1c8d0*/  HMMA.16816.F32 R4, R16, R22, R4 ;  /* 0x000000161004723c */ /* 0x004fe20000001804 */
[----:B------:R0:W-:Y:S04]  /*1c8e0*/  STL.64 [R1+0xba8], R26 ;  /* 0x000ba81a01007387 */ /* 0x0001e80000100a00 */
[----:B------:R-:W-:Y:S04]  /*1c8f0*/  STL.64 [R1+0xba0], R24 ;  /* 0x000ba01801007387 */ /* 0x000fe80000100a00 */
[----:B0-----:R-:W2:Y:S11]  /*1c900*/  LDL.LU.64 R26, [R1+0xe8] ;  /* 0x0000e800011a7983 */ /* 0x001eb60000300a00 */
[----:B------:R-:W-:Y:S03]  /*1c910*/  @!UPT UIADD3 URZ, URZ, URZ, URZ ;  /* 0x0000003f3f3ff290 */ /* 0x000fe6000fffe03f */
[----:B------:R0:W-:Y:S04]  /*1c920*/  STL.64 [R1+0x300], R4 ;  /* 0x0003000401007387 */ /* 0x0001e80000100a00 */
[----:B------:R1:W-:Y:S04]  /*1c930*/  STL.64 [R1+0x308], R6 ;  /* 0x0003080601007387 */ /* 0x0003e80000100a00 */
[----:B0-----:R-:W4:Y:S01]  /*1c940*/  LDL.LU R5, [R1+0xc28] ;  /* 0x000c280001057983 */ /* 0x001f220000300800 */
[----:B-1----:R-:W-:Y:S02]  /*1c950*/  MOV R6, R22 ;  /* 0x0000001600067202 */ /* 0x002fe40000000f00 */
[----:B------:R-:W-:-:S02]  /*1c960*/  MOV R7, R23 ;  /* 0x0000001700077202 */ /* 0x000fc40000000f00 */
[----:B------:R-:W5:Y:S04]  /*1c970*/  LDL.LU.64 R22, [R1+0xc20] ;  /* 0x000c200001167983 */ /* 0x000f680000300a00 */
[----:B------:R-:W5:Y:S04]  /*1c980*/  LDL.LU.64 R20, [R1+0xc18] ;  /* 0x000c180001147983 */ /* 0x000f680000300a00 */
[----:B------:R-:W-:Y:S04]  /*1c990*/  STL.64 [R1+0xbb8], R6 ;  /* 0x000bb80601007387 */ /* 0x000fe80000100a00 */
[----:B----4-:R-:W-:Y:S04]  /*1c9a0*/  SHFL.BFLY PT, R4, R5, 0x2, 0x1f ;  /* 0x0c401f0005047f89 */ /* 0x010fe800000e0000 */
[----:B---3--:R-:W0:Y:S01]  /*1c9b0*/  SHFL.BFLY PT, R5, R3, 0x2, 0x1f ;  /* 0x0c401f0003057f89 */ /* 0x008e2200000e0000 */
[----:B-----5:R-:W-:Y:S03]  /*1c9c0*/  HMMA.16816.F32 R20, R16, R10, R20 ;  /* 0x0000000a1014723c */ /* 0x020fe60000001814 */
[----:B0-----:R0:W-:Y:S04]  /*1c9d0*/  STL.64 [R1+0xbb0], R4 ;  /* 0x000bb00401007387 */ /* 0x0011e80000100a00 */
[----:B0-----:R-:W2:Y:S04]  /*1c9e0*/  LDL.LU R4, [R1+0x250] ;  /* 0x0002500001047983 */ /* 0x001ea80000300800 */
[----:B------:R-:W2:Y:S04]  /*1c9f0*/  LDL.LU R5, [R1+0x254] ;  /* 0x0002540001057983 */ /* 0x000ea80000300800 */
[----:B------:R-:W2:Y:S04]  /*1ca00*/  LDL.LU R6, [R1+0x258] ;  /* 0x0002580001067983 */ /* 0x000ea80000300800 */
[----:B------:R-:W2:Y:S04]  /*1ca10*/  LDL.LU R7, [R1+0x25c] ;  /* 0x00025c0001077983 */ /* 0x000ea80000300800 */
[----:B------:R0:W-:Y:S04]  /*1ca20*/  STL.64 [R1+0x540], R20 ;  /* 0x0005401401007387 */ /* 0x0001e80000100a00 */
[----:B------:R1:W-:Y:S01]  /*1ca30*/  STL.64 [R1+0x548], R22 ;  /* 0x0005481601007387 */ /* 0x0003e20000100a00 */
[----:B0-----:R-:W-:Y:S01]  /*1ca40*/  IMAD.MOV.U32 R21, RZ, RZ, R10 ;  /* 0x000000ffff157224 */ /* 0x001fe200078e000a */
[----:B------:R-:W-:-:S02]  /*1ca50*/  MOV R20, R11 ;  /* 0x0000000b00147202 */ /* 0x000fc40000000f00 */
[----:B-1----:R-:W3:Y:S04]  /*1ca60*/  LDL.LU.64 R22, [R1+0xc10] ;  /* 0x000c100001167983 */ /* 0x002ee80000300a00 */
[----:B------:R-:W3:Y:S04]  /*1ca70*/  LDL.LU.64 R10, [R1+0xc08] ;  /* 0x000c0800010a7983 */ /* 0x000ee80000300a00 */
[----:B------:R-:W3:Y:S04]  /*1ca80*/  LDL.LU.64 R8, [R1+0xc00] ;  /* 0x000c000001087983 */ /* 0x000ee80000300a00 */
        /* <DEDUP_REMOVED lines=8> */
[----:B------:R-:W-:Y:S01]  /*1cb10*/  STL.64 [R1+0xa60], R22 ;  /* 0x000a601601007387 */ /* 0x000fe20000100a00 */
[C---:B---3--:R-:W-:Y:S11]  /*1cb20*/  HMMA.16816.F32 R12, R16.reuse, R10, R12 ;  /* 0x0000000a100c723c */ /* 0x048ff6000000180c */
[----:B------:R-:W-:Y:S11]  /*1cb30*/  @!UPT UIADD3 URZ, URZ, URZ, URZ ;  /* 0x0000003f3f3ff290 */ /* 0x000ff6000fffe03f */
[----:B------:R-:W-:Y:S01]  /*1cb40*/  @!UPT UIADD3 URZ, URZ, URZ, URZ ;  /* 0x0000003f3f3ff290 */ /* 0x000fe2000fffe03f */
[----:B------:R-:W-:Y:S04]  /*1cb50*/  STL.64 [R1+0x5a0], R12 ;  /* 0x0005a00c01007387 */ /* 0x000fe80000100a00 */
[----:B------:R0:W-:Y:S04]  /*1cb60*/  STL.64 [R1+0x5a8], R14 ;  /* 0x0005a80e01007387 */ /* 0x0001e80000100a00 */
[----:B0-----:R-:W3:Y:S01]  /*1cb70*/  LDL.LU.64 R14, [R1+0xb8] ;  /* 0x0000b800010e7983 */ /* 0x001ee20000300a00 */
[----:B--2---:R-:W-:Y:S01]  /*1cb80*/  HMMA.16816.F32 R4, R16, R26, R4 ;  /* 0x0000001a1004723c */ /* 0x004fe20000001804 */
[----:B------:R-:W-:-:S02]  /*1cb90*/  MOV R22, R11 ;  /* 0x0000000b00167202 */ /* 0x000fc40000000f00 */
[----:B------:R-:W-:Y:S01]  /*1cba0*/  MOV R23, R10 ;  /* 0x0000000a00177202 */ /* 0x000fe20000000f00 */
[----:B---3--:R0:W-:Y:S04]  /*1cbb0*/  STL.64 [R1+0xbf0], R14 ;  /* 0x000bf00e01007387 */ /* 0x0081e80000100a00 */
[----:B0-----:R-:W2:Y:S04]  /*1cbc0*/  LDL.LU.64 R14, [R1+0xd8] ;  /* 0x0000d800010e7983 */ /* 0x001ea80000300a00 */
[----:B------:R-:W3:Y:S04]  /*1cbd0*/  LDL.LU.64 R10, [R1+0xa8] ;  /* 0x0000a800010a7983 */ /* 0x000ee80000300a00 */
[----:B------:R-:W-:Y:S04]  /*1cbe0*/  STL [R1+0xa80], R22 ;  /* 0x000a801601007387 */ /* 0x000fe80000100800 */
[----:B------:R-:W-:Y:S04]  /*1cbf0*/  STL [R1+0xa7c], R23 ;  /* 0x000a7c1701007387 */ /* 0x000fe80000100800 */
[----:B------:R0:W-:Y:S04]  /*1cc00*/  STL.64 [R1+0x5e0], R4 ;  /* 0x0005e00401007387 */ /* 0x0001e80000100a00 */
[----:B------:R1:W-:Y:S04]  /*1cc10*/  STL.64 [R1+0x5e8], R6 ;  /* 0x0005e80601007387 */ /* 0x0003e80000100a00 */
[----:B0-----:R-:W4:Y:S04]  /*1cc20*/  LDL.LU R4, [R1+0xf0] ;  /* 0x0000f00001047983 */ /* 0x001f280000300800 */
[----:B------:R-:W4:Y:S04]  /*1cc30*/  LDL.LU R5, [R1+0xf4] ;  /* 0x0000f40001057983 */ /* 0x000f280000300800 */
[----:B-1----:R-:W5:Y:S04]  /*1cc40*/  LDL.LU R6, [R1+0xf8] ;  /* 0x0000f80001067983 */ /* 0x002f680000300800 */
[----:B------:R-:W5:Y:S04]  /*1cc50*/  LDL.LU R7, [R1+0xfc] ;  /* 0x0000fc0001077983 */ /* 0x000f680000300800 */
[----:B-----5:R0:W-:Y:S04]  /*1cc60*/  STL.64 [R1+0xbc8], R6 ;  /* 0x000bc80601007387 */ /* 0x0201e80000100a00 */
[----:B----4-:R-:W-:Y:S04]  /*1cc70*/  STL.64 [R1+0xbc0], R4 ;  /* 0x000bc00401007387 */ /* 0x010fe80000100a00 */
[----:B0-----:R-:W4:Y:S04]  /*1cc80*/  LDL.LU.64 R6, [R1+0x48] ;  /* 0x0000480001067983 */ /* 0x001f280000300a00 */
[----:B----4-:R0:W-:Y:S04]  /*1cc90*/  STL.64 [R1+0xbd8], R6 ;  /* 0x000bd80601007387 */ /* 0x0101e80000100a00 */
[----:B0-----:R-:W4:Y:S01]  /*1cca0*/  LDL.LU.64 R6, [R1+0x68] ;  /* 0x0000680001067983 */ /* 0x001f220000300a00 */
[----:B------:R-:W-:Y:S01]  /*1ccb0*/  MOV R21, R26 ;  /* 0x0000001a00157202 */ /* 0x000fe20000000f00 */
[----:B------:R-:W-:-:S02]  /*1ccc0*/  IMAD.MOV.U32 R3, RZ, RZ, R27 ;  /* 0x000000ffff037224 */ /* 0x000fc400078e001b */
[----:B----4-:R0:W-:Y:S04]  /*1ccd0*/  STL.64 [R1+0xbe0], R6 ;  /* 0x000be00601007387 */ /* 0x0101e80000100a00 */
[----:B0-----:R-:W4:Y:S04]  /*1cce0*/  LDL.LU.64 R6, [R1+0x88] ;  /* 0x0000880001067983 */ /* 0x001f280000300a00 */
[----:B------:R-:W5:Y:S04]  /*1ccf0*/  LDL.LU.64 R26, [R1+0x28] ;  /* 0x00002800011a7983 */ /* 0x000f680000300a00 */
[----:B-----5:R0:W-:Y:S04]  /*1cd00*/  STL.64 [R1+0xbd0], R26 ;  /* 0x000bd01a01007387 */ /* 0x0201e80000100a00 */
[----:B------:R-:W5:Y:S04]  /*1cd10*/  LDL.LU R24, [R1+0x130] ;  /* 0x0001300001187983 */ /* 0x000f680000300800 */
[----:B------:R-:W5:Y:S04]  /*1cd20*/  LDL.LU R25, [R1+0x134] ;  /* 0x0001340001197983 */ /* 0x000f680000300800 */
[----:B0-----:R-:W5:Y:S04]  /*1cd30*/  LDL.LU R26, [R1+0x138] ;  /* 0x00013800011a7983 */ /* 0x001f680000300800 */
[----:B------:R-:W5:Y:S04]  /*1cd40*/  LDL.LU R27, [R1+0x13c] ;  /* 0x00013c00011b7983 */ /* 0x000f680000300800 */
[----:B------:R-:W-:Y:S04]  /*1cd50*/  STL [R1+0xa88], R3 ;  /* 0x000a880301007387 */ /* 0x000fe80000100800 */
[----:B------:R0:W-:Y:S04]  /*1cd60*/  STL [R1+0xa84], R21 ;  /* 0x000a841501007387 */ /* 0x0001e80000100800 */
[----:B------:R-:W2:Y:S04]  /*1cd70*/  LDL.LU R20, [R1+0x220] ;  /* 0x0002200001147983 */ /* 0x000ea80000300800 */
[----:B0-----:R-:W2:Y:S04]  /*1cd80*/  LDL.LU R21, [R1+0x224] ;  /* 0x0002240001157983 */ /* 0x001ea80000300800 */
[----:B------:R-:W2:Y:S04]  /*1cd90*/  LDL.LU R22, [R1+0x228] ;  /* 0x0002280001167983 */ /* 0x000ea80000300800 */
[----:B------:R-:W2:Y:S02]  /*1cda0*/  LDL.LU R23, [R1+0x22c] ;  /* 0x00022c0001177983 */ /* 0x000ea40000300800 */
[C---:B--2---:R-:W-:Y:S11]  /*1cdb0*/  HMMA.16816.F32 R20, R16.reuse, R14, R20 ;  /* 0x0000000e1014723c */ /* 0x044ff60000001814 */
[----:B------:R-:W-:Y:S11]  /*1cdc0*/  @!UPT UIADD3 URZ, URZ, URZ, URZ ;  /* 0x0000003f3f3ff290 */ /* 0x000ff6000fffe03f */
[----:B------:R-:W-:Y:S01]  /*1cdd0*/  @!UPT UIADD3 URZ, URZ, URZ, URZ ;  /* 0x0000003f3f3ff290 */ /* 0x000fe2000fffe03f */
[----:B------:R0:W-:Y:S04]  /*1cde0*/  STL.64 [R1+0x600], R20 ;  /* 0x0006001401007387 */ /* 0x0001e80000100a00 */
[----:B------:R1:W-:Y:S01]  /*1cdf0*/  STL.64 [R1+0x608], R22 ;  /* 0x0006081601007387 */ /* 0x0003e20000100a00 */
[----:B0-----:R-:W-:Y:S02]  /*1ce00*/  MOV R20, R15 ;  /* 0x0000000f00147202 */ /* 0x001fe40000000f00 */
[----:B-1----:R-:W-:Y:S02]  /*1ce10*/  MOV R23, R14 ;  /* 0x0000000e00177202 */ /* 0x002fe40000000f00 */
[----:B------:R-:W2:Y:S04]  /*1ce20*/  LDL.LU.64 R14, [R1+0xbf0] ;  /* 0x000bf000010e7983 */ /* 0x000ea80000300a00 */
[----:B------:R-:W-:Y:S04]  /*1ce30*/  STL [R1+0xa90], R23 ;  /* 0x000a901701007387 */ /* 0x000fe80000100800 */
[----:B------:R0:W-:Y:S04]  /*1ce40*/  STL [R1+0xa8c], R20 ;  /* 0x000a8c1401007387 */ /* 0x0001e80000100800 */
[----:B0-----:R-:W2:Y:S04]  /*1ce50*/  LDL.LU R20, [R1+0x1f0] ;  /* 0x0001f00001147983 */ /* 0x001ea80000300800 */
[----:B------:R-:W2:Y:S04]  /*1ce60*/  LDL.LU R21, [R1+0x1f4] ;  /* 0x0001f40001157983 */ /* 0x000ea80000300800 */
[----:B------:R-:W2:Y:S04]  /*1ce70*/  LDL.LU R22, [R1+0x1f8] ;  /* 0x0001f80001167983 */ /* 0x000ea80000300800 */
[----:B------:R-:W2:Y:S02]  /*1ce80*/  LDL.LU R23, [R1+0x1fc] ;  /* 0x0001fc0001177983 */ /* 0x000ea40000300800 */
[----:B--2---:R-:W-:Y:S11]  /*1ce90*/  HMMA.16816.F32 R20, R16, R14, R20 ;  /* 0x0000000e1014723c */ /* 0x004ff60000001814 */
[----:B------:R-:W-:Y:S11]  /*1cea0*/  @!UPT UIADD3 URZ, URZ, URZ, URZ ;  /* 0x0000003f3f3ff290 */ /* 0x000ff6000fffe03f */
[----:B------:R-:W-:Y:S01]  /*1ceb0*/  @!UPT UIADD3 URZ, URZ, URZ, URZ ;  /* 0x0000003f3f3ff290 */ /* 0x000fe2000fffe03f */
[----:B------:R0:W-:Y:S04]  /*1cec0*/  STL.64 [R1+0x620], R20 ;  /* 0x0006201401007387 */ /* 0x0001e80000100a00 */
[----:B------:R1:W-:Y:S04]  /*1ced0*/  STL.64 [R1+0x628], R22 ;  /* 0x0006281601007387 */ /* 0x0003e80000100a00 */
[----:B------:R-:W2:Y:S01]  /*1cee0*/  LDL.LU.64 R12, [R1+0xbe8] ;  /* 0x000be800010c7983 */ /* 0x000ea20000300a00 */
[----:B0-----:R-:W-:Y:S02]  /*1cef0*/  MOV R21, R14 ;  /* 0x0000000e00157202 */ /* 0x001fe40000000f00 */
[----:B-1----:R-:W-:-:S05]  /*1cf00*/  MOV R22, R15 ;  /* 0x0000000f00167202 */ /* 0x002fca0000000f00 */
[----:B------:R-:W-:Y:S04]  /*1cf10*/  STL [R1+0xa98], R22 ;  /* 0x000a981601007387 */ /* 0x000fe80000100800 */
[----:B------:R0:W-:Y:S04]  /*1cf20*/  STL [R1+0xa94], R21 ;  /* 0x000a941501007387 */ /* 0x0001e80000100800 */
[----:B------:R-:W2:Y:S04]  /*1cf30*/  LDL.LU R20, [R1+0x1c0] ;  /* 0x0001c00001147983 */ /* 0x000ea80000300800 */
[----:B0-----:R-:W2:Y:S04]  /*1cf40*/  LDL.LU R21, [R1+0x1c4] ;  /* 0x0001c40001157983 */ /* 0x001ea80000300800 */
[----:B------:R-:W2:Y:S04]  /*1cf50*/  LDL.LU R22, [R1+0x1c8] ;  /* 0x0001c80001167983 */ /* 0x000ea80000300800 */
[----:B------:R-:W2:Y:S01]  /*1cf60*/  LDL.LU R23, [R1+0x1cc] ;  /* 0x0001cc0001177983 */ /* 0x000ea20000300800 */
[----:B---3--:R-:W-:Y:S01]  /*1cf70*/  MOV R3, R11 ;  /* 0x0000000b00037202 */ /* 0x008fe20000000f00 */
[----:B--2---:R-:W-:Y:S11]  /*1cf80*/  HMMA.16816.F32 R20, R16, R10, R20 ;  /* 0x0000000a1014723c */ /* 0x004ff60000001814 */
[----:B------:R-:W-:Y:S11]  /*1cf90*/  @!UPT UIADD3 URZ, URZ, URZ, URZ ;  /* 0x0000003f3f3ff290 */ /* 0x000ff6000fffe03f */
[----:B------:R-:W-:Y:S01]  /*1cfa0*/  @!UPT UIADD3 URZ, URZ, URZ, URZ ;  /* 0x0000003f3f3ff290 */ /* 0x000fe2000fffe03f */
[----:B------:R0:W-:Y:S04]  /*1cfb0*/  STL.64 [R1+0x630], R20 ;  /* 0x0006301401007387 */ /* 0x0001e80000100a00 */
[----:B------:R-:W-:Y:S04]  /*1cfc0*/  STL.64 [R1+0x638], R22 ;  /* 0x0006381601007387 */ /* 0x000fe80000100a00 */
[----:B------:R-:W2:Y:S01]  /*1cfd0*/  LDL.LU R8, [R1+0x90] ;  /* 0x0000900001087983 */ /* 0x000ea20000300800 */
[----:B0-----:R-:W-:-:S03]  /*1cfe0*/  IMAD.MOV.U32 R20, RZ, RZ, R10 ;  /* 0x000000ffff147224 */ /* 0x001fc600078e000a */
[----:B------:R-:W2:Y:S04]  /*1cff0*/  LDL.LU R9, [R1+0x94] ;  /* 0x0000940001097983 */ /* 0x000ea80000300800 */
[----:B------:R-:W2:Y:S04]  /*1d000*/  LDL.LU R10, [R1+0x98] ;  /* 0x00009800010a7983 */ /* 0x000ea80000300800 */
[----:B------:R-:W2:Y:S04]  /*1d010*/  LDL.LU R11, [R1+0x9c] ;  /* 0x00009c00010b7983 */ /* 0x000ea80000300800 */
[----:B------:R-:W2:Y:S04]  /*1d020*/  LDL.LU.64 R14, [R1+0x18] ;  /* 0x00001800010e7983 */ /* 0x000ea80000300a00 */
[----:B------:R-:W-:Y:S04]  /*1d030*/  STL [R1+0xaa0], R3 ;  /* 0x000aa00301007387 */ /* 0x000fe80000100800 */
[----:B------:R0:W-:Y:S04]  /*1d040*/  STL [R1+0xa9c], R20 ;  /* 0x000a9c1401007387 */ /* 0x0001e80000100800 */
[----:B0-----:R-:W4:Y:S04]  /*1d050*/  LDL.LU R20, [R1+0x190] ;  /* 0x0001900001147983 */ /* 0x001f280000300800 */
[----:B------:R-:W4:Y:S04]  /*1d060*/  LDL.LU R21, [R1+0x194] ;  /* 0x0001940001157983 */ /* 0x000f280000300800 */
[----:B------:R-:W4:Y:S04]  /*1d070*/  LDL.LU R22, [R1+0x198] ;  /* 0x0001980001167983 */ /* 0x000f280000300800 */
[----:B------:R-:W4:Y:S02]  /*1d080*/  LDL.LU R23, [R1+0x19c] ;  /* 0x00019c0001177983 */ /* 0x000f240000300800 */
[C---:B----4-:R-:W-:Y:S11]  /*1d090*/  HMMA.16816.F32 R20, R16.reuse, R6, R20 ;  /* 0x000000061014723c */ /* 0x050ff60000001814 */
[----:B------:R-:W-:Y:S11]  /*1d0a0*/  @!UPT UIADD3 URZ, URZ, URZ, URZ ;  /* 0x0000003f3f3ff290 */ /* 0x000ff6000fffe03f */
[----:B------:R-:W-:Y:S01]  /*1d0b0*/  @!UPT UIADD3 URZ, URZ, URZ, URZ ;  /* 0x0000003f3f3ff290 */ /* 0x000fe2000fffe03f */
[----:B------:R0:W-:Y:S04]  /*1d0c0*/  STL.64 [R1+0x640], R20 ;  /* 0x0006401401007387 */ /* 0x0001e80000100a00 */
[----:B------:R1:W-:Y:S01]  /*1d0d0*/  STL.64 [R1+0x648], R22 ;  /* 0x0006481601007387 */ /* 0x0003e20000100a00 */
[----:B0-----:R-:W-:Y:S02]  /*1d0e0*/  MOV R21, R6 ;  /* 0x0000000600157202 */ /* 0x001fe40000000f00 */
[----:B-1----:R-:W-:Y:S02]  /*1d0f0*/  MOV R23, R7 ;  /* 0x0000000700177202 */ /* 0x002fe40000000f00 */
[----:B------:R-:W3:Y:S04]  /*1d100*/  LDL.LU.64 R6, [R1+0xbe0] ;  /* 0x000be00001067983 */ /* 0x000ee80000300a00 */
[----:B------:R-:W-:Y:S04]  /*1d110*/  STL [R1+0xaa8], R23 ;  /* 0x000aa81701007387 */ /* 0x000fe80000100800 */
[----:B------:R0:W-:Y:S04]  /*1d120*/  STL [R1+0xaa4], R21 ;  /* 0x000aa41501007387 */ /* 0x0001e80000100800 */
[----:B------:R-:W3:Y:S04]  /*1d130*/  LDL.LU R20, [R1+0x160] ;  /* 0x0001600001147983 */ /* 0x000ee80000300800 */
[----:B0-----:R-:W3:Y:S04]  /*1d140*/  LDL.LU R21, [R1+0x164] ;  /* 0x0001640001157983 */ /* 0x001ee80000300800 */
[----:B------:R-:W3:Y:S04]  /*1d150*/  LDL.LU R22, [R1+0x168] ;  /* 0x0001680001167983 */ /* 0x000ee80000300800 */
[----:B------:R-:W3:Y:S02]  /*1d160*/  LDL.LU R23, [R1+0x16c] ;  /* 0x00016c0001177983 */ /* 0x000ee40000300800 */
[C---:B---3--:R-:W-:Y:S11]  /*1d170*/  HMMA.16816.F32 R20, R16.reuse, R6, R20 ;  /* 0x000000061014723c */ /* 0x048ff60000001814 */
[----:B------:R-:W-:Y:S11]  /*1d180*/  @!UPT UIADD3 URZ, URZ, URZ, URZ ;  /* 0x0000003f3f3ff290 */ /* 0x000ff6000fffe03f */
[----:B------:R-:W-:Y:S01]  /*1d190*/  @!UPT UIADD3 URZ, URZ, URZ, URZ ;  /* 0x0000003f3f3ff290 */ /* 0x000fe2000fffe03f */
[----:B------:R0:W-:Y:S04]  /*1d1a0*/  STL.64 [R1+0x650], R20 ;  /* 0x0006501401007387 */ /* 0x0001e80000100a00 */
[----:B------:R1:W-:Y:S01]  /*1d1b0*/  STL.64 [R1+0x658], R22 ;  /* 0x0006581601007387 */ /* 0x0003e20000100a00 */
[----:B0-----:R-:W-:Y:S01]  /*1d1c0*/  MOV R20, R6 ;  /* 0x0000000600147202 */ /* 0x001fe20000000f00 */
[----:B-1----:R-:W-:Y:S02]  /*1d1d0*/  IMAD.MOV.U32 R22, RZ, RZ, R7 ;  /* 0x000000ffff167224 */ /* 0x002fe400078e0007 */
[----:B------:R-:W5:Y:S04]  /*1d1e0*/  LDL.LU.64 R6, [R1+0xbd8] ;  /* 0x000bd80001067983 */ /* 0x000f680000300a00 */
[----:B------:R-:W-:Y:S01]  /*1d1f0*/  STL [R1+0xaac], R22 ;  /* 0x000aac1601007387 */ /* 0x000fe20000100800 */
[----:B-----5:R-:W-:Y:S01]  /*1d200*/  HMMA.16816.F32 R24, R16, R6, R24 ;  /* 0x000000061018723c */ /* 0x020fe20000001818 */
[----:B------:R-:W-:-:S02]  /*1d210*/  MOV R21, R6 ;  /* 0x0000000600157202 */ /* 0x000fc40000000f00 */
[----:B------:R-:W-:Y:S11]  /*1d220*/  MOV R3, R7 ;  /* 0x0000000700037202 */ /* 0x000ff60000000f00 */
[----:B------:R-:W-:Y:S09]  /*1d230*/  @!UPT UIADD3 URZ, URZ, URZ, URZ ;  /* 0x0000003f3f3ff290 */ /* 0x000ff2000fffe03f */
[----:B------:R-:W-:Y:S04]  /*1d240*/  STL.64 [R1+0x660], R24 ;  /* 0x0006601801007387 */ /* 0x000fe80000100a00 */
[----:B------:R0:W-:Y:S04]  /*1d250*/  STL.64 [R1+0x668], R26 ;  /* 0x0006681a01007387 */ /* 0x0001e80000100a00 */
[----:B0-----:R-:W3:Y:S04]  /*1d260*/  LDL.LU.64 R26, [R1+0xbd0] ;  /* 0x000bd000011a7983 */ /* 0x001ee80000300a00 */
[----:B------:R-:W3:Y:S04]  /*1d270*/  LDL.LU.64 R6, [R1+0xbc8] ;  /* 0x000bc80001067983 */ /* 0x000ee80000300a00 */
[----:B------:R-:W3:Y:S02]  /*1d280*/  LDL.LU.64 R4, [R1+0xbc0] ;  /* 0x000bc00001047983 */ /* 0x000ee40000300a00 */
[----:B---3--:R-:W-:Y:S01]  /*1d290*/  HMMA.16816.F32 R4, R16, R26, R4 ;  /* 0x0000001a1004723c */ /* 0x008fe20000001804 */
[----:B------:R-:W-:-:S02]  /*1d2a0*/  MOV R22, R26 ;  /* 0x0000001a00167202 */ /* 0x000fc40000000f00 */
[----:B------:R-:W-:Y:S11]  /*1d2b0*/  MOV R23, R27 ;  /* 0x0000001b00177202 */ /* 0x000ff60000000f00 */
[----:B------:R-:W-:Y:S09]  /*1d2c0*/  @!UPT UIADD3 URZ, URZ, URZ, URZ ;  /* 0x0000003f3f3ff290 */ /* 0x000ff2000fffe03f */
[----:B------:R-:W-:Y:S04]  /*1d2d0*/  STL.64 [R1+0x670], R4 ;  /* 0x0006700401007387 */ /* 0x000fe80000100a00 */
[----:B------:R0:W-:Y:S04]  /*1d2e0*/  STL.64 [R1+0x678], R6 ;  /* 0x0006780601007387 */ /* 0x0001e80000100a00 */
[----:B0-----:R-:W3:Y:S04]  /*1d2f0*/  LDL.LU.64 R6, [R1+0xbb8] ;  /* 0x000bb80001067983 */ /* 0x001ee80000300a00 */
[----:B------:R-:W4:Y:S04]  /*1d300*/  LDL.LU.64 R4, [R1+0xbb0] ;  /* 0x000bb00001047983 */ /* 0x000f280000300a00 */
[----:B------:R-:W5:Y:S04]  /*1d310*/  LDL.LU.64 R26, [R1+0xba8] ;  /* 0x000ba800011a7983 */ /* 0x000f680000300a00 */
[----:B------:R-:W3:Y:S01]  /*1d320*/  LDL.LU.64 R24, [R1+0xba0] ;  /* 0x000ba00001187983 */ /* 0x000ee20000300a00 */
[----:B--2---:R-:W-:Y:S03]  /*1d330*/  HMMA.16816.F32 R8, R16, R14, R8 ;  /* 0x0000000e1008723c */ /* 0x004fe60000001808 */
[----:B------:R3:W-:Y:S04]  /*1d340*/  STL.64 [R1+0xab8], R22 ;  /* 0x000ab81601007387 */ /* 0x0007e80000100a00 */
[----:B------:R-:W-:Y:S01]  /*1d350*/  STL.64 [R1+0xab0], R20 ;  /* 0x000ab01401007387 */ /* 0x000fe20000100a00 */
[----:B---3--:R-:W-:Y:S01]  /*1d360*/  IMAD.MOV.U32 R22, RZ, RZ, R24 ;  /* 0x000000ffff167224 */ /* 0x008fe200078e0018 */
[----:B------:R-:W-:-:S02]  /*1d370*/  MOV R23, R25 ;  /* 0x0000001900177202 */ /* 0x000fc40000000f00 */
[----:B------:R-:W2:Y:S04]  /*1d380*/  LDL.LU R24, [R1+0xb9c] ;  /* 0x000b9c0001187983 */ /* 0x000ea80000300800 */
[----:B------:R-:W2:Y:S04]  /*1d390*/  LDL.LU R25, [R1+0xb98] ;  /* 0x000b980001197983 */ /* 0x000ea80000300800 */
[----:B------:R0:W-:Y:S02]  /*1d3a0*/  STL.64 [R1+0xac8], R22 ;  /* 0x000ac81601007387 */ /* 0x0001e40000100a00 */
[----:B0-----:R-:W-:-:S02]  /*1d3b0*/  MOV R22, R29 ;  /* 0x0000001d00167202 */ /* 0x001fc40000000f00 */
[----:B------:R-:W-:-:S05]  /*1d3c0*/  MOV R23, R28 ;  /* 0x0000001c00177202 */ /* 0x000fca0000000f00 */
[----:B------:R0:W-:Y:S02]  /*1d3d0*/  STL.64 [R1+0xae0], R22 ;  /* 0x000ae01601007387 */ /* 0x0001e40000100a00 */
[----:B0-----:R-:W-:Y:S01]  /*1d3e0*/  MOV R22, R13 ;  /* 0x0000000d00167202 */ /* 0x001fe20000000f00 */
[----:B------:R-:W-:-:S05]  /*1d3f0*/  IMAD.MOV.U32 R23, RZ, RZ, R12 ;  /* 0x000000ffff177224 */ /* 0x000fca00078e000c */
[----:B------:R0:W-:Y:S04]  /*1d400*/  STL.64 [R1+0xaf8], R22 ;  /* 0x000af81601007387 */ /* 0x0001e80000100a00 */
[----:B------:R-:W3:Y:S04]  /*1d410*/  LDL.LU R20, [R1+0x50] ;  /* 0x0000500001147983 */ /* 0x000ee80000300800 */
[----:B------:R-:W3:Y:S04]  /*1d420*/  LDL.LU R21, [R1+0x54] ;  /* 0x0000540001157983 */ /* 0x000ee80000300800 */
[----:B0-----:R-:W3:Y:S04]  /*1d430*/  LDL.LU R22, [R1+0x58] ;  /* 0x0000580001167983 */ /* 0x001ee80000300800 */
[----:B------:R-:W3:Y:S04]  /*1d440*/  LDL.LU R23, [R1+0x5c] ;  /* 0x00005c0001177983 */ /* 0x000ee80000300800 */
[----:B------:R-:W-:Y:S04]  /*1d450*/  STL.64 [R1+0x680], R8 ;  /* 0x0006800801007387 */ /* 0x000fe80000100a00 */
[----:B------:R0:W-:Y:S04]  /*1d460*/  STL.64 [R1+0x688], R10 ;  /* 0x0006880a01007387 */ /* 0x0001e80000100a00 */
[----:B0-----:R-:W3:Y:S04]  /*1d470*/  LDL.LU.64 R10, [R1+0xb90] ;  /* 0x000b9000010a7983 */ /* 0x001ee80000300a00 */
[----:B------:R-:W2:Y:S01]  /*1d480*/  LDL.LU.64 R8, [R1+0xb88] ;  /* 0x000b880001087983 */ /* 0x000ea20000300a00 */
[----:B------:R-:W-:-:S02]  /*1d490*/  MOV R28, R14 ;  /* 0x0000000e001c7202 */ /* 0x000fc40000000f00 */
[----:B------:R-:W-:Y:S02]  /*1d4a0*/  MOV R29, R15 ;  /* 0x0000000f001d7202 */ /* 0x000fe40000000f00 */
[----:B------:R-:W2:Y:S04]  /*1d4b0*/  LDL.LU.64 R14, [R1+0xb80] ;  /* 0x000b8000010e7983 */ /* 0x000ea80000300a00 */
[----:B------:R-:W2:Y:S01]  /*1d4c0*/  LDL.LU.64 R12, [R1+0xb78] ;  /* 0x000b7800010c7983 */ /* 0x000ea20000300a00 */
[----:B---3--:R-:W-:Y:S11]  /*1d4d0*/  HMMA.16816.F32 R20, R16, R10, R20 ;  /* 0x0000000a1014723c */ /* 0x008ff60000001814 */
[----:B------:R-:W-:Y:S11]  /*1d4e0*/  @!UPT UIADD3 URZ, URZ, URZ, URZ ;  /* 0x0000003f3f3ff290 */ /* 0x000ff6000fffe03f */
[----:B------:R-:W-:Y:S01]  /*1d4f0*/  @!UPT UIADD3 URZ, URZ, URZ, URZ ;  /* 0x0000003f3f3ff290 */ /* 0x000fe2000fffe03f */
[----:B------:R-:W-:Y:S04]  /*1d500*/  STL.64 [R1+0x6a0], R20 ;  /* 0x0006a01401007387 */ /* 0x000fe80000100a00 */
[----:B------:R5:W-:Y:S02]  /*1d510*/  STL.64 [R1+0x6a8], R22 ;  /* 0x0006a81601007387 */ /* 0x000be40000100a00 */
[----:B-----5:R-:W-:Y:S02]  /*1d520*/  MOV R22, R26 ;  /* 0x0000001a00167202 */ /* 0x020fe40000000f00 */
[----:B------:R-:W-:Y:S01]  /*1d530*/  MOV R23, R27 ;  /* 0x0000001b00177202 */ /* 0x000fe20000000f00 */
[----:B------:R-:W3:Y:S04]  /*1d540*/  LDL.LU R26, [R1+0xb74] ;  /* 0x000b7400011a7983 */ /* 0x000ee80000300800 */
[----:B------:R-:W3:Y:S04]  /*1d550*/  LDL.LU R27, [R1+0xb70] ;  /* 0x000b7000011b7983 */ /* 0x000ee80000300800 */
[----:B------:R2:W-:Y:S04]  /*1d560*/  STL.64 [R1+0xb10], R22 ;  /* 0x000b101601007387 */ /* 0x0005e80000100a00 */
[----:B------:R0:W-:Y:S01]  /*1d570*/  STL.64 [R1+0x978], R10 ;  /* 0x0009780a01007387 */ /* 0x0001e20000100a00 */
[----:B--2---:R-:W-:-:S02]  /*1d580*/  MOV R22, R9 ;  /* 0x0000000900167202 */ /* 0x004fc40000000f00 */
[----:B------:R-:W-:Y:S01]  /*1d590*/  MOV R23, R8 ;  /* 0x0000000800177202 */ /* 0x000fe20000000f00 */
[----:B0-----:R-:W-:Y:S01]  /*1d5a0*/  IMAD.MOV.U32 R10, RZ, RZ, R6 ;  /* 0x000000ffff0a7224 */ /* 0x001fe200078e0006 */
[----:B------:R-:W-:Y:S01]  /*1d5b0*/  MOV R11, R7 ;  /* 0x00000007000b7202 */ /* 0x000fe20000000f00 */
[----:B------:R-:W3:Y:S04]  /*1d5c0*/  LDL.LU R6, [R1+0xb6c] ;  /* 0x000b6c0001067983 */ /* 0x000ee80000300800 */
[----:B------:R-:W3:Y:S04]  /*1d5d0*/  LDL.LU R7, [R1+0xb68] ;  /* 0x000b680001077983 */ /* 0x000ee80000300800 */
[----:B------:R-:W-:Y:S04]  /*1d5e0*/  STL.64 [R1+0xb28], R22 ;  /* 0x000b281601007387 */ /* 0x000fe80000100a00 */
[----:B------:R0:W-:Y:S04]  /*1d5f0*/  STL.64 [R1+0xac0], R10 ;  /* 0x000ac00a01007387 */ /* 0x0001e80000100a00 */
[----:B------:R-:W2:Y:S04]  /*1d600*/  LDL.LU R8, [R1+0x310] ;  /* 0x0003100001087983 */ /* 0x000ea80000300800 */
[----:B------:R-:W2:Y:S04]  /*1d610*/  LDL.LU R9, [R1+0x314] ;  /* 0x0003140001097983 */ /* 0x000ea80000300800 */
[----:B0-----:R-:W5:Y:S04]  /*1d620*/  LDL.LU R10, [R1+0x318] ;  /* 0x00031800010a7983 */ /* 0x001f680000300800 */
[----:B------:R-:W5:Y:S01]  /*1d630*/  LDL.LU R11, [R1+0x31c] ;  /* 0x00031c00010b7983 */ /* 0x000f620000300800 */
[----:B------:R-:W-:Y:S01]  /*1d640*/  MOV R22, R12 ;  /* 0x0000000c00167202 */ /* 0x000fe20000000f00 */
[----:B------:R-:W-:-:S02]  /*1d650*/  IMAD.MOV.U32 R23, RZ, RZ, R13 ;  /* 0x000000ffff177224 */ /* 0x000fc400078e000d */
[----:B------:R-:W2:Y:S04]  /*1d660*/  LDL.LU R12, [R1+0xb64] ;  /* 0x000b6400010c7983 */ /* 0x000ea80000300800 */
[----:B------:R-:W3:Y:S04]  /*1d670*/  LDL.LU R13, [R1+0xb60] ;  /* 0x000b6000010d7983 */ /* 0x000ee80000300800 */
[----:B------:R-:W-:Y:S04]  /*1d680*/  STL.64 [R1+0xb40], R22 ;  /* 0x000b401601007387 */ /* 0x000fe80000100a00 */
[----:B-----5:R-:W-:Y:S04]  /*1d690*/  STL.64 [R1+0xad8], R10 ;  /* 0x000ad80a01007387 */ /* 0x020fe80000100a00 */
[----:B--2---:R0:W-:Y:S04]  /*1d6a0*/  STL.64 [R1+0xad0], R8 ;  /* 0x000ad00801007387 */ /* 0x0041e80000100a00 */
[----:B0-----:R-:W2:Y:S04]  /*1d6b0*/  LDL.LU R8, [R1+0x330] ;  /* 0x0003300001087983 */ /* 0x001ea80000300800 */
[----:B------:R-:W2:Y:S04]  /*1d6c0*/  LDL.LU R9, [R1+0x334] ;  /* 0x0003340001097983 */ /* 0x000ea80000300800 */
[----:B------:R-:W5:Y:S04]  /*1d6d0*/  LDL.LU R10, [R1+0x338] ;  /* 0x00033800010a7983 */ /* 0x000f680000300800 */
[----:B------:R-:W5:Y:S01]  /*1d6e0*/  LDL.LU R11, [R1+0x33c] ;  /* 0x00033c00010b7983 */ /* 0x000f620000300800 */
[----:B------:R-:W-:-:S02]  /*1d6f0*/  MOV R22, R14 ;  /* 0x0000000e00167202 */ /* 0x000fc40000000f00 */
[----:B------:R-:W-:Y:S01]  /*1d700*/  MOV R23, R15 ;  /* 0x0000000f00177202 */ /* 0x000fe20000000f00 */
[----:B------:R-:W2:Y:S04]  /*1d710*/  LDL.LU R14, [R1+0xb5c] ;  /* 0x000b5c00010e7983 */ /* 0x000ea80000300800 */
[----:B------:R-:W3:Y:S04]  /*1d720*/  LDL.LU R15, [R1+0xb58] ;  /* 0x000b5800010f7983 */ /* 0x000ee80000300800 */
[----:B-----5:R-:W-:Y:S04]  /*1d730*/  STL.64 [R1+0xaf0], R10 ;  /* 0x000af00a01007387 */ /* 0x020fe80000100a00 */
[----:B--2---:R0:W-:Y:S04]  /*1d740*/  STL.64 [R1+0xae8], R8 ;  /* 0x000ae80801007387 */ /* 0x0041e80000100a00 */
[----:B0-----:R-:W2:Y:S04]  /*1d750*/  LDL.LU R8, [R1+0x350] ;  /* 0x0003500001087983 */ /* 0x001ea80000300800 */
[----:B------:R-:W2:Y:S04]  /*1d760*/  LDL.LU R9, [R1+0x354] ;  /* 0x0003540001097983 */ /* 0x000ea80000300800 */
[----:B------:R-:W5:Y:S04]  /*1d770*/  LDL.LU R10, [R1+0x358] ;  /* 0x00035800010a7983 */ /* 0x000f680000300800 */
[----:B------:R-:W5:Y:S04]  /*1d780*/  LDL.LU R11, [R1+0x35c] ;  /* 0x00035c00010b7983 */ /* 0x000f680000300800 */
[----:B------:R-:W4:Y:S04]  /*1d790*/  LDL.LU R20, [R1] ;  /* 0x0000000001147983 */ /* 0x000f280000300800 */
[----:B------:R-:W3:Y:S04]  /*1d7a0*/  LDL.LU R21, [R1+0x4] ;  /* 0x0000040001157983 */ /* 0x000ee80000300800 */
[----:B-----5:R-:W-:Y:S04]  /*1d7b0*/  STL.64 [R1+0xb08], R10 ;  /* 0x000b080a01007387 */ /* 0x020fe80000100a00 */
[----:B--2---:R0:W-:Y:S04]  /*1d7c0*/  STL.64 [R1+0xb00], R8 ;  /* 0x000b000801007387 */ /* 0x0041e80000100a00 */
[----:B0-----:R-:W2:Y:S04]  /*1d7d0*/  LDL.LU R8, [R1+0x370] ;  /* 0x0003700001087983 */ /* 0x001ea80000300800 */
[----:B------:R-:W2:Y:S04]  /*1d7e0*/  LDL.LU R9, [R1+0x374] ;  /* 0x0003740001097983 */ /* 0x000ea80000300800 */
[----:B------:R-:W5:Y:S04]  /*1d7f0*/  LDL.LU R10, [R1+0x378] ;  /* 0x00037800010a7983 */ /* 0x000f680000300800 */
[----:B------:R-:W5:Y:S04]  /*1d800*/  LDL.LU R11, [R1+0x37c] ;  /* 0x00037c00010b7983 */ /* 0x000f680000300800 */
        /* <DEDUP_REMOVED lines=11> */
[----:B------:R-:W5:Y:S01]  /*1d8c0*/  LDL.LU R11, [R1+0x3bc] ;  /* 0x0003bc00010b7983 */ /* 0x000f620000300800 */
[----:B---3--:R-:W-:Y:S03]  /*1d8d0*/  HMMA.16816.F32 R16, R16, R6, R24 ;  /* 0x000000061010723c */ /* 0x008fe60000001818 */
[----:B-----5:R-:W-:Y:S01]  /*1d8e0*/  STL.64 [R1+0xb50], R10 ;  /* 0x000b500a01007387 */ /* 0x020fe20000100a00 */
[----:B--2---:R0:W-:Y:S03]  /*1d8f0*/  STL.64 [R1+0xb48], R8 ;  /* 0x000b480801007387 */ /* 0x0041e60000100a00 */
[----:B0-----:R-:W2:Y:S01]  /*1d900*/  LDL.LU R8, [R1+0x3d0] ;  /* 0x0003d00001087983 */ /* 0x001ea20000300800 */
[----:B------:R-:W2:Y:S02]  /*1d910*/  LDL.LU R9, [R1+0x3d4] ;  /* 0x0003d40001097983 */ /* 0x000ea40000300800 */
[----:B------:R-:W2:Y:S02]  /*1d920*/  LDL.LU R10, [R1+0x3d8] ;  /* 0x0003d800010a7983 */ /* 0x000ea40000300800 */
[----:B------:R-:W2:Y:S02]  /*1d930*/  LDL.LU R11, [R1+0x3dc] ;  /* 0x0003dc00010b7983 */ /* 0x000ea40000300800 */
[----:B----4-:R-:W-:-:S02]  /*1d940*/  FADD R4, R20, R4 ;  /* 0x0000000414047221 */ /* 0x010fc40000000000 */
[----:B------:R-:W-:Y:S01]  /*1d950*/  FADD R5, R21, R5 ;  /* 0x0000000515057221 */ /* 0x000fe20000000000 */
[----:B------:R-:W3:Y:S06]  /*1d960*/  LDL.LU R24, [R1+0x2f0] ;  /* 0x0002f00001187983 */ /* 0x000eec0000300800 */
[----:B------:R-:W-:Y:S02]  /*1d970*/  STL.64 [R1+0x690], R16 ;  /* 0x0006901001007387 */ /* 0x000fe40000100a00 */
[----:B------:R-:W-:Y:S02]  /*1d980*/  STL.64 [R1+0x698], R18 ;  /* 0x0006981201007387 */ /* 0x000fe40000100a00 */
[----:B------:R-:W3:Y:S01]  /*1d990*/  LDL.LU R25, [R1+0x2f4] ;  /* 0x0002f40001197983 */ /* 0x000ee20000300800 */
[----:B------:R-:W3:Y:S01]  /*1d9a0*/  LDL.LU R26, [R1+0x2f8] ;  /* 0x0002f800011a7983 */ /* 0x000ee20000300800 */
[----:B------:R-:W3:Y:S01]  /*1d9b0*/  LDL.LU R27, [R1+0x2fc] ;  /* 0x0002fc00011b7983 */ /* 0x000ee20000300800 */
[C---:B--2---:R-:W-:Y:S02]  /*1d9c0*/  HMMA.16816.F32 R20, R12.reuse, R22, R8 ;  /* 0x000000160c14723c */ /* 0x044fe40000001808 */
[----:B------:R-:W2:Y:S01]  /*1d9d0*/  LDL.LU.64 R10, [R1+0xb50] ;  /* 0x000b5000010a7983 */ /* 0x000ea20000300a00 */
[----:B------:R-:W2:Y:S11]  /*1d9e0*/  LDL.LU.64 R8, [R1+0xb48] ;  /* 0x000b480001087983 */ /* 0x000eb60000300a00 */
[----:B------:R-:W-:Y:S09]  /*1d9f0*/  @!UPT UIADD3 URZ, URZ, URZ, URZ ;  /* 0x0000003f3f3ff290 */ /* 0x000ff2000fffe03f */
[----:B------:R-:W-:Y:S01]  /*1da00*/  STL.64 [R1+0x1c0], R20 ;  /* 0x0001c01401007387 */ /* 0x000fe20000100a00 */
[----:B------:R0:W-:Y:S03]  /*1da10*/  STL.64 [R1+0x1c8], R22 ;  /* 0x0001c81601007387 */ /* 0x0001e60000100a00 */
[----:B0-----:R-:W2:Y:S02]  /*1da20*/  LDL.LU.64 R22, [R1+0xb40] ;  /* 0x000b400001167983 */ /* 0x001ea40000300a00 */
        /* <DEDUP_REMOVED lines=36> */
[----:B------:R-:W3:Y:S11]  /*1dc70*/  LDL.LU.64 R10, [R1+0xac0] ;  /* 0x000ac000010a7983 */ /* 0x000ef60000300a00 */
[----:B------:R-:W-:Y:S10]  /*1dc80*/  @!UPT UIADD3 URZ, URZ, URZ, URZ ;  /* 0x0000003f3f3ff290 */ /* 0x000ff4000fffe03f */
[----:B------:R-:W-:Y:S01]  /*1dc90*/  STL.64 [R1+0x2d0], R20 ;  /* 0x0002d01401007387 */ /* 0x000fe20000100a00 */
[----:B------:R0:W-:Y:S03]  /*1dca0*/  STL.64 [R1+0x2d8], R22 ;  /* 0x0002d81601007387 */ /* 0x0001e60000100a00 */
[----:B0-----:R-:W2:Y:S01]  /*1dcb0*/  LDL.LU.64 R22, [R1+0xab8] ;  /* 0x000ab80001167983 */ /* 0x001ea20000300a00 */
[----:B------:R-:W4:Y:S02]  /*1dcc0*/  LDL.LU.64 R20, [R1+0xab0] ;  /* 0x000ab00001147983 */ /* 0x000f240000300a00 */
[----:B------:R-:W5:Y:S01]  /*1dcd0*/  LDL.LU R8, [R1+0x70] ;  /* 0x0000700001087983 */ /* 0x000f620000300800 */
[----:B---3--:R-:W-:Y:S11]  /*1dce0*/  HMMA.16816.F32 R24, R12, R10, R24 ;  /* 0x0000000a0c18723c */ /* 0x008ff60000001818 */
[----:B------:R-:W-:Y:S11]  /*1dcf0*/  @!UPT UIADD3 URZ, URZ, URZ, URZ ;  /* 0x0000003f3f3ff290 */ /* 0x000ff6000fffe03f */
[----:B------:R-:W-:Y:S01]  /*1dd00*/  @!UPT UIADD3 URZ, URZ, URZ, URZ ;  /* 0x0000003f3f3ff290 */ /* 0x000fe2000fffe03f */
[----:B------:R-:W-:Y:S01]  /*1dd10*/  STL.64 [R1+0x2f0], R24 ;  /* 0x0002f01801007387 */ /* 0x000fe20000100a00 */
[----:B------:R-:W-:Y:S02]  /*1dd20*/  STL.64 [R1+0x2f8], R26 ;  /* 0x0002f81a01007387 */ /* 0x000fe40000100a00 */
[----:B------:R-:W5:Y:S02]  /*1dd30*/  LDL.LU R9, [R1+0x74] ;  /* 0x0000740001097983 */ /* 0x000f640000300800 */
[----:B------:R-:W3:Y:S01]  /*1dd40*/  LDL.LU R10, [R1+0x78] ;  /* 0x00007800010a7983 */ /* 0x000ee20000300800 */
[----:B------:R-:W3:Y:S04]  /*1dd50*/  LDL.LU R11, [R1+0x7c] ;  /* 0x00007c00010b7983 */ /* 0x000ee80000300800 */
[----:B------:R-:W0:Y:S04]  /*1dd60*/  SHFL.BFLY PT, R16, R2, 0x2, 0x1f ;  /* 0x0c401f0002107f89 */ /* 0x000e2800000e0000 */
[----:B------:R-:W1:Y:S04]  /*1dd70*/  SHFL.BFLY PT, R17, R0, 0x2, 0x1f ;  /* 0x0c401f0000117f89 */ /* 0x000e6800000e0000 */
[----:B---3--:R2:W-:Y:S01]  /*1dd80*/  STL.64 [R1+0x990], R10 ;  /* 0x0009900a01007387 */ /* 0x0085e20000100a00 */
[----:B-----5:R-:W-:Y:S01]  /*1dd90*/  STL.64 [R1+0x988], R8 ;  /* 0x0009880801007387 */ /* 0x020fe20000100a00 */
[----:B--2---:R-:W-:-:S02]  /*1dda0*/  MOV R10, R22 ;  /* 0x00000016000a7202 */ /* 0x004fc40000000f00 */
[----:B------:R-:W2:Y:S01]  /*1ddb0*/  LDL.LU R22, [R1+0xaac] ;  /* 0x000aac0001167983 */ /* 0x000ea20000300800 */
[----:B0-----:R-:W-:Y:S02]  /*1ddc0*/  FADD R2, R2, R16 ;  /* 0x0000001002027221 */ /* 0x001fe40000000000 */
[----:B-1----:R-:W-:Y:S02]  /*1ddd0*/  FADD R0, R0, R17 ;  /* 0x0000001100007221 */ /* 0x002fe40000000000 */
[----:B------:R-:W-:Y:S01]  /*1dde0*/  SHFL.BFLY PT, R16, R4, 0x1, 0x1f ;  /* 0x0c201f0004107f89 */ /* 0x000fe200000e0000 */
[----:B------:R-:W0:Y:S01]  /*1ddf0*/  SHFL.BFLY PT, R17, R5, 0x1, 0x1f ;  /* 0x0c201f0005117f89 */ /* 0x000e2200000e0000 */
[----:B------:R-:W-:Y:S02]  /*1de00*/  MOV R11, R23 ;  /* 0x00000017000b7202 */ /* 0x000fe40000000f00 */
[----:B------:R-:W3:Y:S03]  /*1de10*/  LDL.LU R23, [R1+0xaa8] ;  /* 0x000aa80001177983 */ /* 0x000ee60000300800 */
[----:B------:R4:W-:Y:S02]  /*1de20*/  STL.64 [R1+0x9a8], R10 ;  /* 0x0009a80a01007387 */ /* 0x0009e40000100a00 */
[----:B----4-:R-:W-:Y:S01]  /*1de30*/  IMAD.MOV.U32 R10, RZ, RZ, R21 ;  /* 0x000000ffff0a7224 */ /* 0x010fe200078e0015 */
[----:B------:R-:W-:Y:S01]  /*1de40*/  MOV R11, R3 ;  /* 0x00000003000b7202 */ /* 0x000fe20000000f00 */
[----:B------:R-:W4:Y:S01]  /*1de50*/  LDL.LU R21, [R1+0xaa4] ;  /* 0x000aa40001157983 */ /* 0x000f220000300800 */
[----:B------:R-:W5:Y:S03]  /*1de60*/  LDL.LU R3, [R1+0xaa0] ;  /* 0x000aa00001037983 */ /* 0x000f660000300800 */
[----:B------:R1:W-:Y:S02]  /*1de70*/  STL.64 [R1+0x9b8], R10 ;  /* 0x0009b80a01007387 */ /* 0x0003e40000100a00 */
[----:B-1----:R-:W-:-:S02]  /*1de80*/  MOV R10, R20 ;  /* 0x00000014000a7202 */ /* 0x002fc40000000f00 */
[----:B------:R-:W5:Y:S01]  /*1de90*/  LDL.LU R20, [R1+0xa9c] ;  /* 0x000a9c0001147983 */ /* 0x000f620000300800 */
[----:B--2---:R-:W-:-:S03]  /*1dea0*/  MOV R11, R22 ;  /* 0x00000016000b7202 */ /* 0x004fc60000000f00 */
[----:B------:R-:W2:Y:S02]  /*1deb0*/  LDL.LU R22, [R1+0xa98] ;  /* 0x000a980001167983 */ /* 0x000ea40000300800 */
[----:B------:R-:W-:Y:S02]  /*1dec0*/  STL.64 [R1+0x9d0], R10 ;  /* 0x0009d00a01007387 */ /* 0x000fe40000100a00 */
[----:B0-----:R0:W-:Y:S02]  /*1ded0*/  STL.64 [R1+0x9b0], R16 ;  /* 0x0009b01001007387 */ /* 0x0011e40000100a00 */
[----:B0-----:R-:W2:Y:S01]  /*1dee0*/  LDL.LU R16, [R1+0x110] ;  /* 0x0001100001107983 */ /* 0x001ea20000300800 */
[----:B------:R-:W2:Y:S02]  /*1def0*/  LDL.LU R17, [R1+0x114] ;  /* 0x0001140001117983 */ /* 0x000ea40000300800 */
[----:B------:R-:W2:Y:S02]  /*1df00*/  LDL.LU R18, [R1+0x118] ;  /* 0x0001180001127983 */ /* 0x000ea40000300800 */
[----:B------:R-:W2:Y:S02]  /*1df10*/  LDL.LU R19, [R1+0x11c] ;  /* 0x00011c0001137983 */ /* 0x000ea40000300800 */
[----:B---3--:R-:W-:Y:S01]  /*1df20*/  IMAD.MOV.U32 R11, RZ, RZ, R23 ;  /* 0x000000ffff0b7224 */ /* 0x008fe200078e0017 */
[----:B----4-:R-:W-:-:S02]  /*1df30*/  MOV R10, R21 ;  /* 0x00000015000a7202 */ /* 0x010fc40000000f00 */
[----:B------:R-:W3:Y:S01]  /*1df40*/  LDL.LU R21, [R1+0xa94] ;  /* 0x000a940001157983 */ /* 0x000ee20000300800 */
[----:B------:R-:W4:Y:S02]  /*1df50*/  LDL.LU R23, [R1+0xa90] ;  /* 0x000a900001177983 */ /* 0x000f240000300800 */
[----:B------:R5:W-:Y:S02]  /*1df60*/  STL.64 [R1+0x9e8], R10 ;  /* 0x0009e80a01007387 */ /* 0x000be40000100a00 */
[----:B-----5:R-:W-:Y:S01]  /*1df70*/  MOV R10, R20 ;  /* 0x00000014000a7202 */ /* 0x020fe20000000f00 */
[----:B--2---:R-:W-:Y:S01]  /*1df80*/  STL.64 [R1+0x9c8], R18 ;  /* 0x0009c81201007387 */ /* 0x004fe20000100a00 */
[----:B------:R0:W-:Y:S03]  /*1df90*/  STL.64 [R1+0x9c0], R16 ;  /* 0x0009c01001007387 */ /* 0x0001e60000100a00 */
[----:B0-----:R-:W2:Y:S01]  /*1dfa0*/  LDL.LU R16, [R1+0x150] ;  /* 0x0001500001107983 */ /* 0x001ea20000300800 */
[----:B------:R-:W2:Y:S02]  /*1dfb0*/  LDL.LU R17, [R1+0x154] ;  /* 0x0001540001117983 */ /* 0x000ea40000300800 */
[----:B------:R-:W5:Y:S02]  /*1dfc0*/  LDL.LU R18, [R1+0x158] ;  /* 0x0001580001127983 */ /* 0x000f640000300800 */
[----:B------:R-:W5:Y:S01]  /*1dfd0*/  LDL.LU R19, [R1+0x15c] ;  /* 0x00015c0001137983 */ /* 0x000f620000300800 */
[----:B------:R-:W2:Y:S01]  /*1dfe0*/  LDL.LU R20, [R1+0xa8c] ;  /* 0x000a8c0001147983 */ /* 0x000ea20000300800 */
[----:B------:R-:W-:-:S02]  /*1dff0*/  MOV R11, R3 ;  /* 0x00000003000b7202 */ /* 0x000fc40000000f00 */
[----:B------:R-:W5:Y:S03]  /*1e000*/  LDL.LU R3, [R1+0xa88] ;  /* 0x000a880001037983 */ /* 0x000f660000300800 */
[----:B------:R3:W-:Y:S02]  /*1e010*/  STL.64 [R1+0xa00], R10 ;  /* 0x000a000a01007387 */ /* 0x0007e40000100a00 */
[----:B---3--:R-:W-:Y:S02]  /*1e020*/  MOV R10, R21 ;  /* 0x00000015000a7202 */ /* 0x008fe40000000f00 */
[----:B------:R-:W-:Y:S01]  /*1e030*/  MOV R11, R22 ;  /* 0x00000016000b7202 */ /* 0x000fe20000000f00 */
[----:B------:R-:W3:Y:S01]  /*1e040*/  LDL.LU R21, [R1+0xa84] ;  /* 0x000a840001157983 */ /* 0x000ee20000300800 */
[----:B------:R-:W3:Y:S03]  /*1e050*/  LDL.LU R22, [R1+0xa80] ;  /* 0x000a800001167983 */ /* 0x000ee60000300800 */
[----:B------:R4:W-:Y:S02]  /*1e060*/  STL.64 [R1+0xa18], R10 ;  /* 0x000a180a01007387 */ /* 0x0009e40000100a00 */
[----:B----4-:R-:W-:-:S02]  /*1e070*/  IMAD.MOV.U32 R10, RZ, RZ, R23 ;  /* 0x000000ffff0a7224 */ /* 0x010fc400078e0017 */
[----:B------:R-:W4:Y:S01]  /*1e080*/  LDL.LU R23, [R1+0xa7c] ;  /* 0x000a7c0001177983 */ /* 0x000f220000300800 */
[----:B--2---:R-:W-:-:S03]  /*1e090*/  MOV R11, R20 ;  /* 0x00000014000b7202 */ /* 0x004fc60000000f00 */
[----:B------:R-:W2:Y:S02]  /*1e0a0*/  LDL.LU R20, [R1+0xa78] ;  /* 0x000a780001147983 */ /* 0x000ea40000300800 */
[----:B------:R-:W-:Y:S02]  /*1e0b0*/  STL.64 [R1+0xa30], R10 ;  /* 0x000a300a01007387 */ /* 0x000fe40000100a00 */
[----:B-----5:R-:W-:Y:S02]  /*1e0c0*/  STL.64 [R1+0x9e0], R18 ;  /* 0x0009e01201007387 */ /* 0x020fe40000100a00 */
[----:B------:R0:W-:Y:S02]  /*1e0d0*/  STL.64 [R1+0x9d8], R16 ;  /* 0x0009d81001007387 */ /* 0x0001e40000100a00 */
[----:B0-----:R-:W5:Y:S01]  /*1e0e0*/  LDL.LU R16, [R1+0x180] ;  /* 0x0001800001107983 */ /* 0x001f620000300800 */
[----:B------:R-:W5:Y:S02]  /*1e0f0*/  LDL.LU R17, [R1+0x184] ;  /* 0x0001840001117983 */ /* 0x000f640000300800 */
[----:B------:R-:W2:Y:S02]  /*1e100*/  LDL.LU R18, [R1+0x188] ;  /* 0x0001880001127983 */ /* 0x000ea40000300800 */
[----:B------:R-:W2:Y:S01]  /*1e110*/  LDL.LU R19, [R1+0x18c] ;  /* 0x00018c0001137983 */ /* 0x000ea20000300800 */
[----:B---3--:R-:W-:-:S02]  /*1e120*/  MOV R10, R21 ;  /* 0x00000015000a7202 */ /* 0x008fc40000000f00 */
[----:B------:R-:W-:Y:S01]  /*1e130*/  MOV R11, R3 ;  /* 0x00000003000b7202 */ /* 0x000fe20000000f00 */
[----:B------:R-:W3:Y:S01]  /*1e140*/  LDL.LU R21, [R1+0xa74] ;  /* 0x000a740001157983 */ /* 0x000ee20000300800 */
[----:B------:R-:W3:Y:S03]  /*1e150*/  LDL.LU R3, [R1+0xa70] ;  /* 0x000a700001037983 */ /* 0x000ee60000300800 */
[----:B------:R4:W-:Y:S02]  /*1e160*/  STL.64 [R1+0xa48], R10 ;  /* 0x000a480a01007387 */ /* 0x0009e40000100a00 */
[----:B----4-:R-:W-:Y:S01]  /*1e170*/  MOV R10, R23 ;  /* 0x00000017000a7202 */ /* 0x010fe20000000f00 */
[----:B------:R-:W-:-:S05]  /*1e180*/  IMAD.MOV.U32 R11, RZ, RZ, R22 ;  /* 0x000000ffff0b7224 */ /* 0x000fca00078e0016 */
[----:B------:R-:W-:Y:S04]  /*1e190*/  STL.64 [R1+0xa68], R10 ;  /* 0x000a680a01007387 */ /* 0x000fe80000100a00 */
[----:B--2---:R-:W-:Y:S01]  /*1e1a0*/  STL.64 [R1+0x9f8], R18 ;  /* 0x0009f81201007387 */ /* 0x004fe20000100a00 */
[----:B-----5:R0:W-:Y:S03]  /*1e1b0*/  STL.64 [R1+0x9f0], R16 ;  /* 0x0009f01001007387 */ /* 0x0201e60000100a00 */
[----:B0-----:R-:W2:Y:S01]  /*1e1c0*/  LDL.LU R16, [R1+0x1b0] ;  /* 0x0001b00001107983 */ /* 0x001ea20000300800 */
[----:B------:R-:W2:Y:S02]  /*1e1d0*/  LDL.LU R17, [R1+0x1b4] ;  /* 0x0001b40001117983 */ /* 0x000ea40000300800 */
[----:B------:R-:W4:Y:S02]  /*1e1e0*/  LDL.LU R18, [R1+0x1b8] ;  /* 0x0001b80001127983 */ /* 0x000f240000300800 */
[----:B------:R-:W4:Y:S01]  /*1e1f0*/  LDL.LU R19, [R1+0x1bc] ;  /* 0x0001bc0001137983 */ /* 0x000f220000300800 */
[----:B------:R-:W5:Y:S01]  /*1e200*/  LDL.LU R24, [R1+0x290] ;  /* 0x0002900001187983 */ /* 0x000f620000300800 */
[----:B------:R-:W5:Y:S02]  /*1e210*/  LDL.LU R25, [R1+0x294] ;  /* 0x0002940001197983 */ /* 0x000f640000300800 */
[----:B------:R-:W5:Y:S02]  /*1e220*/  LDL.LU R26, [R1+0x298] ;  /* 0x00029800011a7983 */ /* 0x000f640000300800 */
[----:B------:R-:W5:Y:S01]  /*1e230*/  LDL.LU R27, [R1+0x29c] ;  /* 0x00029c00011b7983 */ /* 0x000f620000300800 */
[----:B------:R-:W3:Y:S01]  /*1e240*/  LDL.LU R8, [R1+0x2c0] ;  /* 0x0002c00001087983 */ /* 0x000ee20000300800 */
[----:B------:R-:W3:Y:S02]  /*1e250*/  LDL.LU R9, [R1+0x2c4] ;  /* 0x0002c40001097983 */ /* 0x000ee40000300800 */
[----:B------:R-:W3:Y:S02]  /*1e260*/  LDL.LU R10, [R1+0x2c8] ;  /* 0x0002c800010a7983 */ /* 0x000ee40000300800 */
[----:B------:R-:W3:Y:S01]  /*1e270*/  LDL.LU R11, [R1+0x2cc] ;  /* 0x0002cc00010b7983 */ /* 0x000ee20000300800 */
[----:B----4-:R-:W-:Y:S01]  /*1e280*/  STL.64 [R1+0xa10], R18 ;  /* 0x000a101201007387 */ /* 0x010fe20000100a00 */
[----:B--2---:R0:W-:Y:S03]  /*1e290*/  STL.64 [R1+0xa08], R16 ;  /* 0x000a081001007387 */ /* 0x0041e60000100a00 */
[----:B0-----:R-:W2:Y:S01]  /*1e2a0*/  LDL.LU R16, [R1+0x1e0] ;  /* 0x0001e00001107983 */ /* 0x001ea20000300800 */
[----:B------:R-:W2:Y:S02]  /*1e2b0*/  LDL.LU R17, [R1+0x1e4] ;  /* 0x0001e40001117983 */ /* 0x000ea40000300800 */
[----:B------:R-:W4:Y:S02]  /*1e2c0*/  LDL.LU R18, [R1+0x1e8] ;  /* 0x0001e80001127983 */ /* 0x000f240000300800 */
[----:B------:R-:W4:Y:S02]  /*1e2d0*/  LDL.LU R19, [R1+0x1ec] ;  /* 0x0001ec0001137983 */ /* 0x000f240000300800 */
[----:B----4-:R-:W-:Y:S01]  /*1e2e0*/  STL.64 [R1+0xa28], R18 ;  /* 0x000a281201007387 */ /* 0x010fe20000100a00 */
[----:B--2---:R0:W-:Y:S03]  /*1e2f0*/  STL.64 [R1+0xa20], R16 ;  /* 0x000a201001007387 */ /* 0x0041e60000100a00 */
[----:B0-----:R-:W2:Y:S01]  /*1e300*/  LDL.LU R16, [R1+0x200] ;  /* 0x0002000001107983 */ /* 0x001ea20000300800 */
[----:B------:R-:W2:Y:S02]  /*1e310*/  LDL.LU R17, [R1+0x204] ;  /* 0x0002040001117983 */ /* 0x000ea40000300800 */
[----:B------:R-:W4:Y:S02]  /*1e320*/  LDL.LU R18, [R1+0x208] ;  /* 0x0002080001127983 */ /* 0x000f240000300800 */
[----:B------:R-:W4:Y:S01]  /*1e330*/  LDL.LU R19, [R1+0x20c] ;  /* 0x00020c0001137983 */ /* 0x000f220000300800 */
[----:B---3--:R-:W-:-:S02]  /*1e340*/  MOV R22, R21 ;  /* 0x0000001500167202 */ /* 0x008fc40000000f00 */
[----:B------:R-:W-:Y:S01]  /*1e350*/  MOV R23, R20 ;  /* 0x0000001400177202 */ /* 0x000fe20000000f00 */
[----:B----4-:R-:W-:Y:S01]  /*1e360*/  STL.64 [R1+0xa40], R18 ;  /* 0x000a401201007387 */ /* 0x010fe20000100a00 */
[----:B--2---:R0:W-:Y:S03]  /*1e370*/  STL.64 [R1+0xa38], R16 ;  /* 0x000a381001007387 */ /* 0x0041e60000100a00 */
[----:B0-----:R-:W2:Y:S01]  /*1e380*/  LDL.LU R16, [R1+0x230] ;  /* 0x0002300001107983 */ /* 0x001ea20000300800 */
[----:B------:R-:W2:Y:S02]  /*1e390*/  LDL.LU R17, [R1+0x234] ;  /* 0x0002340001117983 */ /* 0x000ea40000300800 */
[----:B------:R-:W3:Y:S02]  /*1e3a0*/  LDL.LU R18, [R1+0x238] ;  /* 0x0002380001127983 */ /* 0x000ee40000300800 */
[----:B------:R-:W3:Y:S01]  /*1e3b0*/  LDL.LU R19, [R1+0x23c] ;  /* 0x00023c0001137983 */ /* 0x000ee20000300800 */
[C---:B------:R-:W-:Y:S01]  /*1e3c0*/  HMMA.16816.F32 R20, R12.reuse, R22, R8 ;  /* 0x000000160c14723c */ /* 0x040fe20000001808 */
[----:B---3--:R-:W-:Y:S01]  /*1e3d0*/  STL.64 [R1+0xa58], R18 ;  /* 0x000a581201007387 */ /* 0x008fe20000100a00 */
[----:B--2---:R0:W-:Y:S03]  /*1e3e0*/  STL.64 [R1+0xa50], R16 ;  /* 0x000a501001007387 */ /* 0x0041e60000100a00 */
[----:B0-----:R-:W2:Y:S01]  /*1e3f0*/  LDL.LU R16, [R1+0x260] ;  /* 0x0002600001107983 */ /* 0x001ea20000300800 */
[----:B------:R-:W2:Y:S02]  /*1e400*/  LDL.LU R17, [R1+0x264] ;  /* 0x0002640001117983 */ /* 0x000ea40000300800 */
[----:B------:R-:W2:Y:S02]  /*1e410*/  LDL.LU R18, [R1+0x268] ;  /* 0x0002680001127983 */ /* 0x000ea40000300800 */
[----:B------:R-:W2:Y:S01]  /*1e420*/  LDL.LU R19, [R1+0x26c] ;  /* 0x00026c0001137983 */ /* 0x000ea20000300800 */
[----:B------:R-:W-:Y:S01]  /*1e430*/  STL.64 [R1+0x9a0], R6 ;  /* 0x0009a00601007387 */ /* 0x000fe20000100a00 */
[----:B------:R0:W-:Y:S03]  /*1e440*/  STL.64 [R1+0x998], R4 ;  /* 0x0009980401007387 */ /* 0x0001e60000100a00 */
[----:B0-----:R-:W3:Y:S01]  /*1e450*/  LDL.LU R4, [R1+0xc0] ;  /* 0x0000c00001047983 */ /* 0x001ee20000300800 */
[----:B------:R-:W3:Y:S02]  /*1e460*/  LDL.LU R5, [R1+0xc4] ;  /* 0x0000c40001057983 */ /* 0x000ee40000300800 */
[----:B------:R-:W3:Y:S02]  /*1e470*/  LDL.LU R6, [R1+0xc8] ;  /* 0x0000c80001067983 */ /* 0x000ee40000300800 */
[----:B------:R-:W3:Y:S01]  /*1e480*/  LDL.LU R7, [R1+0xcc] ;  /* 0x0000cc0001077983 */ /* 0x000ee20000300800 */
[----:B------:R-:W2:Y:S02]  /*1e490*/  LDL.LU.64 R10, [R1+0xa68] ;  /* 0x000a6800010a7983 */ /* 0x000ea40000300a00 */
[----:B------:R-:W-:Y:S02]  /*1e4a0*/  STL.64 [R1+0x2c0], R20 ;  /* 0x0002c01401007387 */ /* 0x000fe40000100a00 */
[----:B------:R0:W-:Y:S02]  /*1e4b0*/  STL.64 [R1+0x2c8], R22 ;  /* 0x0002c81601007387 */ /* 0x0001e40000100a00 */
[----:B0-----:R-:W5:Y:S01]  /*1e4c0*/  LDL.LU.64 R22, [R1+0xa60] ;  /* 0x000a600001167983 */ /* 0x001f620000300a00 */
[C---:B--2---:R-:W-:Y:S08]  /*1e4d0*/  HMMA.16816.F32 R8, R12.reuse, R10, R16 ;  /* 0x0000000a0c08723c */ /* 0x044ff00000001810 */
[C---:B-----5:R-:W-:Y:S01]  /*1e4e0*/  HMMA.16816.F32 R20, R12.reuse, R22, R24 ;  /* 0x000000160c14723c */ /* 0x060fe20000001818 */
[----:B------:R-:W2:Y:S11]  /*1e4f0*/  LDL.LU R26, [R1+0x3f4] ;  /* 0x0003f400011a7983 */ /* 0x000eb60000300800 */
[----:B------:R-:W-:Y:S11]  /*1e500*/  @!UPT UIADD3 URZ, URZ, URZ, URZ ;  /* 0x0000003f3f3ff290 */ /* 0x000ff6000fffe03f */
[----:B------:R-:W-:Y:S01]  /*1e510*/  STL.64 [R1+0x290], R20 ;  /* 0x0002901401007387 */ /* 0x000fe20000100a00 */
[----:B------:R0:W-:Y:S03]  /*1e520*/  STL.64 [R1+0x298], R22 ;  /* 0x0002981601007387 */ /* 0x0001e60000100a00 */
[----:B0-----:R-:W4:Y:S01]  /*1e530*/  LDL R23, [R1+0x410] ;  /* 0x0004100001177983 */ /* 0x001f220000100800 */
[----:B------:R-:W5:Y:S02]  /*1e540*/  LDL.LU.64 R18, [R1+0xa58] ;  /* 0x000a580001127983 */ /* 0x000f640000300a00 */
[----:B------:R-:W5:Y:S02]  /*1e550*/  LDL.LU.64 R16, [R1+0xa50] ;  /* 0x000a500001107983 */ /* 0x000f640000300a00 */
[----:B------:R-:W-:Y:S01]  /*1e560*/  STL.64 [R1+0x260], R8 ;  /* 0x0002600801007387 */ /* 0x000fe20000100a00 */
[----:B------:R0:W-:Y:S04]  /*1e570*/  STL.64 [R1+0x268], R10 ;  /* 0x0002680a01007387 */ /* 0x0001e80000100a00 */
[----:B0-----:R-:W5:Y:S01]  /*1e580*/  LDL.LU.64 R10, [R1+0xa48] ;  /* 0x000a4800010a7983 */ /* 0x001f620000300a00 */
[----:B------:R-:W4:Y:S01]  /*1e590*/  LDL R22, [R1+0x40c] ;  /* 0x00040c0001167983 */ /* 0x000f220000100800 */
[C---:B-----5:R-:W-:Y:S02]  /*1e5a0*/  HMMA.16816.F32 R8, R12.reuse, R10, R16 ;  /* 0x0000000a0c08723c */ /* 0x060fe40000001810 */
[----:B------:R-:W5:Y:S01]  /*1e5b0*/  LDL.LU.64 R18, [R1+0xa40] ;  /* 0x000a400001127983 */ /* 0x000f620000300a00 */
[----:B------:R-:W5:Y:S11]  /*1e5c0*/  LDL.LU.64 R16, [R1+0xa38] ;  /* 0x000a380001107983 */ /* 0x000f760000300a00 */
[----:B------:R-:W-:Y:S09]  /*1e5d0*/  @!UPT UIADD3 URZ, URZ, URZ, URZ ;  /* 0x0000003f3f3ff290 */ /* 0x000ff2000fffe03f */
[----:B------:R-:W-:Y:S01]  /*1e5e0*/  STL.64 [R1+0x230], R8 ;  /* 0x0002300801007387 */ /* 0x000fe20000100a00 */
[----:B------:R0:W-:Y:S03]  /*1e5f0*/  STL.64 [R1+0x238], R10 ;  /* 0x0002380a01007387 */ /* 0x0001e60000100a00 */
[----:B0-----:R-:W5:Y:S01]  /*1e600*/  LDL.LU.64 R10, [R1+0xa30] ;  /* 0x000a3000010a7983 */ /* 0x001f620000300a00 */
[----:B------:R-:W2:Y:S02]  /*1e610*/  LDL.LU R27, [R1+0x3f8] ;  /* 0x0003f800011b7983 */ /* 0x000ea40000300800 */
[----:B------:R-:W2:Y:S01]  /*1e620*/  LDL R21, [R1+0x408] ;  /* 0x0004080001157983 */ /* 0x000ea20000100800 */
[C---:B-----5:R-:W-:Y:S01]  /*1e630*/  HMMA.16816.F32 R8, R12.reuse, R10, R16 ;  /* 0x0000000a0c08723c */ /* 0x060fe20000001810 */
[----:B------:R-:W5:Y:S01]  /*1e640*/  LDL.LU.64 R18, [R1+0xa28] ;  /* 0x000a280001127983 */ /* 0x000f620000300a00 */
[----:B------:R-:W5:Y:S11]  /*1e650*/  LDL.LU.64 R16, [R1+0xa20] ;  /* 0x000a200001107983 */ /* 0x000f760000300a00 */
[----:B------:R-:W-:Y:S10]  /*1e660*/  @!UPT UIADD3 URZ, URZ, URZ, URZ ;  /* 0x0000003f3f3ff290 */ /* 0x000ff4000fffe03f */
[----:B------:R-:W-:Y:S01]  /*1e670*/  STL.64 [R1+0x200], R8 ;  /* 0x0002000801007387 */ /* 0x000fe20000100a00 */
[----:B------:R0:W-:Y:S03]  /*1e680*/  STL.64 [R1+0x208], R10 ;  /* 0x0002080a01007387 */ /* 0x0001e60000100a00 */
[----:B0-----:R-:W5:Y:S01]  /*1e690*/  LDL.LU.64 R10, [R1+0xa18] ;  /* 0x000a1800010a7983 */ /* 0x001f620000300a00 */
[----:B------:R-:W2:Y:S02]  /*1e6a0*/  LDL R20, [R1+0x404] ;  /* 0x0004040001147983 */ /* 0x000ea40000100800 */
[----:B----4-:R-:W-:Y:S01]  /*1e6b0*/  STL.64 [R1+0x970], R22 ;  /* 0x0009701601007387 */ /* 0x010fe20000100a00 */
[C---:B-----5:R-:W-:Y:S01]  /*1e6c0*/  HMMA.16816.F32 R8, R12.reuse, R10, R16 ;  /* 0x0000000a0c08723c */ /* 0x060fe20000001810 */
[----:B--2---:R0:W-:Y:S04]  /*1e6d0*/  STL.64 [R1+0x968], R20 ;  /* 0x0009681401007387 */ /* 0x0041e80000100a00 */
[----:B0-----:R-:W2:Y:S01]  /*1e6e0*/  LDL.LU R20, [R1+0x30] ;  /* 0x0000300001147983 */ /* 0x001ea20000300800 */
[----:B------:R-:W2:Y:S02]  /*1e6f0*/  LDL.LU R21, [R1+0x34] ;  /* 0x0000340001157983 */ /* 0x000ea40000300800 */
[----:B------:R-:W2:Y:S02]  /*1e700*/  LDL.LU R22, [R1+0x38] ;  /* 0x0000380001167983 */ /* 0x000ea40000300800 */
[----:B------:R-:W2:Y:S01]  /*1e710*/  LDL.LU R23, [R1+0x3c] ;  /* 0x00003c0001177983 */ /* 0x000ea20000300800 */
[----:B------:R-:W4:Y:S01]  /*1e720*/  LDL.LU.64 R18, [R1+0xa10] ;  /* 0x000a100001127983 */ /* 0x000f220000300a00 */
[----:B------:R-:W4:Y:S11]  /*1e730*/  LDL.LU.64 R16, [R1+0xa08] ;  /* 0x000a080001107983 */ /* 0x000f360000300a00 */
[----:B------:R-:W-:Y:S01]  /*1e740*/  STL.64 [R1+0x1e0], R8 ;  /* 0x0001e00801007387 */ /* 0x000fe20000100a00 */
[----:B------:R0:W-:Y:S03]  /*1e750*/  STL.64 [R1+0x1e8], R10 ;  /* 0x0001e80a01007387 */ /* 0x0001e60000100a00 */
[----:B0-----:R-:W4:Y:S02]  /*1e760*/  LDL.LU.64 R10, [R1+0xa00] ;  /* 0x000a0000010a7983 */ /* 0x001f240000300a00 */
[C---:B----4-:R-:W-:Y:S02]  /*1e770*/  HMMA.16816.F32 R8, R12.reuse, R10, R16 ;  /* 0x0000000a0c08723c */ /* 0x050fe40000001810 */
[----:B------:R-:W4:Y:S01]  /*1e780*/  LDL.LU.64 R18, [R1+0x9f8] ;  /* 0x0009f80001127983 */ /* 0x000f220000300a00 */
[----:B------:R-:W4:Y:S11]  /*1e790*/  LDL.LU.64 R16, [R1+0x9f0] ;  /* 0x0009f00001107983 */ /* 0x000f360000300a00 */
[----:B------:R-:W-:Y:S09]  /*1e7a0*/  @!UPT UIADD3 URZ, URZ, URZ, URZ ;  /* 0x0000003f3f3ff290 */ /* 0x000ff2000fffe03f */
        /* <DEDUP_REMOVED lines=18> */
[----:B------:R-:W4:Y:S11]  /*1e8d0*/  LDL.LU.64 R16, [R1+0x9b0] ;  /* 0x0009b00001107983 */ /* 0x000f360000300a00 */
[----:B------:R-:W-:Y:S10]  /*1e8e0*/  @!UPT UIADD3 URZ, URZ, URZ, URZ ;  /* 0x0000003f3f3ff290 */ /* 0x000ff4000fffe03f */
[----:B------:R-:W-:Y:S01]  /*1e8f0*/  STL.64 [R1+0x580], R8 ;  /* 0x0005800801007387 */ /* 0x000fe20000100a00 */
[----:B------:R0:W-:Y:S03]  /*1e900*/  STL.64 [R1+0x588], R10 ;  /* 0x0005880a01007387 */ /* 0x0001e60000100a00 */
[----:B0-----:R-:W3:Y:S02]  /*1e910*/  LDL.LU.64 R10, [R1+0x9a8] ;  /* 0x0009a800010a7983 */ /* 0x001ee40000300a00 */
[----:B---3--:R-:W-:Y:S02]  /*1e920*/  HMMA.16816.F32 R8, R12, R10, R4 ;  /* 0x0000000a0c08723c */ /* 0x008fe40000001804 */
[----:B------:R-:W3:Y:S01]  /*1e930*/  LDL.LU.64 R6, [R1+0x9a0] ;  /* 0x0009a00001067983 */ /* 0x000ee20000300a00 */
[----:B------:R-:W4:Y:S11]  /*1e940*/  LDL.LU.64 R4, [R1+0x998] ;  /* 0x0009980001047983 */ /* 0x000f360000300a00 */
[----:B------:R-:W-:Y:S09]  /*1e950*/  @!UPT UIADD3 URZ, URZ, URZ, URZ ;  /* 0x0000003f3f3ff290 */ /* 0x000ff2000fffe03f */
[----:B------:R-:W-:Y:S01]  /*1e960*/  STL.64 [R1+0x5c0], R8 ;  /* 0x0005c00801007387 */ /* 0x000fe20000100a00 */
[----:B------:R0:W-:Y:S03]  /*1e970*/  STL.64 [R1+0x5c8], R10 ;  /* 0x0005c80a01007387 */ /* 0x0001e60000100a00 */
[----:B0-----:R-:W5:Y:S01]  /*1e980*/  LDL.LU.64 R10, [R1+0x990] ;  /* 0x00099000010a7983 */ /* 0x001f620000300a00 */
[----:B------:R-:W5:Y:S01]  /*1e990*/  LDL.LU.64 R8, [R1+0x988] ;  /* 0x0009880001087983 */ /* 0x000f620000300a00 */
[----:B------:R-:W-:Y:S02]  /*1e9a0*/  MOV R18, R28 ;  /* 0x0000001c00127202 */ /* 0x000fe40000000f00 */
[----:B------:R-:W-:Y:S01]  /*1e9b0*/  MOV R19, R29 ;  /* 0x0000001d00137202 */ /* 0x000fe20000000f00 */
[----:B------:R-:W2:Y:S01]  /*1e9c0*/  LDL.LU R28, [R1+0x984] ;  /* 0x00098400011c7983 */ /* 0x000ea20000300800 */
[----:B------:R-:W2:Y:S02]  /*1e9d0*/  LDL.LU R29, [R1+0x980] ;  /* 0x00098000011d7983 */ /* 0x000ea40000300800 */
[----:B----4-:R-:W-:-:S02]  /*1e9e0*/  FADD R4, R4, R16 ;  /* 0x0000001004047221 */ /* 0x010fc40000000000 */
[----:B------:R-:W-:Y:S02]  /*1e9f0*/  FADD R5, R5, R17 ;  /* 0x0000001105057221 */ /* 0x000fe40000000000 */
[C---:B-----5:R-:W-:Y:S01]  /*1ea00*/  HMMA.16816.F32 R16, R12.reuse, R18, R8 ;  /* 0x000000120c10723c */ /* 0x060fe20000001808 */
[----:B------:R-:W2:Y:S01]  /*1ea10*/  LDL.LU.64 R10, [R1+0x978] ;  /* 0x00097800010a7983 */ /* 0x000ea20000300a00 */
[----:B------:R-:W4:Y:S02]  /*1ea20*/  LDL.LU R25, [R1+0x714] ;  /* 0x0007140001197983 */ /* 0x000f240000300800 */
[----:B------:R-:W5:Y:S11]  /*1ea30*/  LDL.LU R24, [R1+0x718] ;  /* 0x0007180001187983 */ /* 0x000f760000300800 */
[----:B------:R-:W-:Y:S08]  /*1ea40*/  @!UPT UIADD3 URZ, URZ, URZ, URZ ;  /* 0x0000003f3f3ff290 */ /* 0x000ff0000fffe03f */
[----:B------:R-:W-:Y:S01]  /*1ea50*/  STL.64 [R1+0x5d0], R16 ;  /* 0x0005d01001007387 */ /* 0x000fe20000100a00 */
[----:B------:R0:W-:Y:S03]  /*1ea60*/  STL.64 [R1+0x5d8], R18 ;  /* 0x0005d81201007387 */ /* 0x0001e60000100a00 */
[----:B0-----:R-:W3:Y:S01]  /*1ea70*/  LDL.LU R19, [R1+0x71c] ;  /* 0x00071c0001137983 */ /* 0x001ee20000300800 */
[----:B------:R-:W3:Y:S01]  /*1ea80*/  LDL.LU R18, [R1+0x720] ;  /* 0x0007200001127983 */ /* 0x000ee20000300800 */
[C---:B--2---:R-:W-:Y:S02]  /*1ea90*/  HMMA.16816.F32 R8, R12.reuse, R10, R20 ;  /* 0x0000000a0c08723c */ /* 0x044fe40000001814 */
[----:B------:R-:W2:Y:S01]  /*1eaa0*/  LDL.LU.64 R22, [R1+0x970] ;  /* 0x0009700001167983 */ /* 0x000ea20000300a00 */
[----:B------:R-:W2:Y:S11]  /*1eab0*/  LDL.LU.64 R20, [R1+0x968] ;  /* 0x0009680001147983 */ /* 0x000eb60000300a00 */
[----:B------:R-:W-:Y:S09]  /*1eac0*/  @!UPT UIADD3 URZ, URZ, URZ, URZ ;  /* 0x0000003f3f3ff290 */ /* 0x000ff2000fffe03f */
[----:B------:R-:W-:Y:S01]  /*1ead0*/  STL.64 [R1+0x5f0], R8 ;  /* 0x0005f00801007387 */ /* 0x000fe20000100a00 */
[----:B------:R0:W-:Y:S03]  /*1eae0*/  STL.64 [R1+0x5f8], R10 ;  /* 0x0005f80a01007387 */ /* 0x0001e60000100a00 */
[----:B0-----:R-:W3:Y:S01]  /*1eaf0*/  LDL.LU.64 R10, [R1+0x960] ;  /* 0x00096000010a7983 */ /* 0x001ee20000300a00 */
[----:B------:R-:W3:Y:S02]  /*1eb00*/  LDL.LU.64 R8, [R1+0x958] ;  /* 0x0009580001087983 */ /* 0x000ee40000300a00 */
[----:B---3--:R-:W-:Y:S01]  /*1eb10*/  HMMA.16816.F32 R12, R12, R6, R8 ;  /* 0x000000060c0c723c */ /* 0x008fe20000001808 */
[----:B------:R-:W0:Y:S11]  /*1eb20*/  S2R R11, SR_CTAID.X ;  /* 0x00000000000b7919 */ /* 0x000e360000002500 */
[----:B------:R-:W-:Y:S11]  /*1eb30*/  @!UPT UIADD3 URZ, URZ, URZ, URZ ;  /* 0x0000003f3f3ff290 */ /* 0x000ff6000fffe03f */
[----:B------:R-:W-:Y:S01]  /*1eb40*/  STL.64 [R1+0x610], R12 ;  /* 0x0006100c01007387 */ /* 0x000fe20000100a00 */
[----:B------:R-:W-:Y:S02]  /*1eb50*/  STL.64 [R1+0x618], R14 ;  /* 0x0006180e01007387 */ /* 0x000fe40000100a00 */
[----:B0-----:R-:W-:Y:S02]  /*1eb60*/  IMAD.SHL.U32 R10, R11, 0x100, RZ ;  /* 0x000001000b0a7824 */ /* 0x001fe400078e00ff */
[----:B------:R-:W3:Y:S04]  /*1eb70*/  LDL.LU R11, [R1+0x3f0] ;  /* 0x0003f000010b7983 */ /* 0x000ee80000300800 */
[----:B------:R-:W0:Y:S04]  /*1eb80*/  SHFL.BFLY PT, R16, R2, 0x1, 0x1f ;  /* 0x0c201f0002107f89 */ /* 0x000e2800000e0000 */
[----:B------:R-:W1:Y:S01]  /*1eb90*/  SHFL.BFLY PT, R17, R0, 0x1, 0x1f ;  /* 0x0c201f0000117f89 */ /* 0x000e6200000e0000 */
[----:B------:R-:W-:Y:S01]  /*1eba0*/  MOV R7, 0x20 ;  /* 0x0000002000077802 */ /* 0x000fe20000000f00 */
[----:B----4-:R-:W-:-:S02]  /*1ebb0*/  FFMA R25, R27, R25, R4 ;  /* 0x000000191b197223 */ /* 0x010fc40000000004 */
[----:B-----5:R-:W-:Y:S02]  /*1ebc0*/  FFMA R24, R29, R24, R5 ;  /* 0x000000181d187223 */ /* 0x020fe40000000005 */
[----:B------:R-:W-:Y:S01]  /*1ebd0*/  IMAD R26, R7, c[0x0][0x1a4], R26 ;  /* 0x00006900071a7a24 */ /* 0x000fe200078e021a */
[----:B------:R-:W-:Y:S01]  /*1ebe0*/  UIADD3 UR4, UP0, UR4, 0x20, URZ ;  /* 0x0000002004047890 */ /* 0x000fe2000ff1e03f */
[----:B------:R-:W-:-:S03]  /*1ebf0*/  IADD3 R10, R10, 0x100, RZ ;  /* 0x000001000a0a7810 */ /* 0x000fc60007ffe0ff */
[----:B------:R-:W-:Y:S01]  /*1ec00*/  UIADD3.X UR5, URZ, UR5, URZ, UP0, !UPT ;  /* 0x000000053f057290 */ /* 0x000fe200087fe43f */
[----:B0-----:R-:W-:Y:S02]  /*1ec10*/  FADD R2, R2, R16 ;  /* 0x0000001002027221 */ /* 0x001fe40000000000 */
[----:B-1----:R-:W-:Y:S02]  /*1ec20*/  FADD R0, R0, R17 ;  /* 0x0000001100007221 */ /* 0x002fe40000000000 */
[----:B------:R-:W-:Y:S02]  /*1ec30*/  FFMA R19, R28, R19, R2 ;  /* 0x000000131c137223 */ /* 0x000fe40000000002 */
[----:B------:R-:W-:Y:S01]  /*1ec40*/  FFMA R18, R3, R18, R0 ;  /* 0x0000001203127223 */ /* 0x000fe20000000000 */
[----:B------:R-:W-:Y:S02]  /*1ec50*/  ISETP.LE.U32.AND P0, PT, R10, UR4, PT ;  /* 0x000000040a007c0c */ /* 0x000fe4000bf03070 */
[----:B------:R-:W-:-:S04]  /*1ec60*/  MOV R6, UR5 ;  /* 0x0000000500067c02 */ /* 0x000fc80008000f00 */
[----:B------:R-:W-:Y:S01]  /*1ec70*/  ISETP.GE.U32.AND.EX P0, PT, R6, RZ, PT, P0 ;  /* 0x000000ff0600720c */ /* 0x000fe20003f06100 */
[----:B---3--:R-:W-:-:S05]  /*1ec80*/  IMAD R11, R7, c[0x0][0x1b4], R11 ;  /* 0x00006d00070b7a24 */ /* 0x008fca00078e020b */
[----:B------:R0:W-:Y:S01]  /*1ec90*/  STL [R1+0x3f0], R11 ;  /* 0x0003f00b01007387 */ /* 0x0001e20000100800 */
[----:B------:R0:W-:Y:S02]  /*1eca0*/  STL [R1+0x3f4], R26 ;  /* 0x0003f41a01007387 */ /* 0x0001e40000100800 */
[----:B------:R0:W-:Y:S02]  /*1ecb0*/  STL [R1+0x714], R25 ;  /* 0x0007141901007387 */ /* 0x0001e40000100800 */
[----:B------:R0:W-:Y:S01]  /*1ecc0*/  STL [R1+0x718], R24 ;  /* 0x0007181801007387 */ /* 0x0001e20000100800 */
[----:B--2---:R0:W-:Y:S01]  /*1ecd0*/  STL [R1+0xe4], R23 ;  /* 0x0000e41701007387 */ /* 0x0041e20000100800 */
[----:B------:R0:W-:Y:S02]  /*1ece0*/  STL [R1+0x71c], R19 ;  /* 0x00071c1301007387 */ /* 0x0001e40000100800 */
[----:B------:R0:W-:Y:S02]  /*1ecf0*/  STL [R1+0x720], R18 ;  /* 0x0007201201007387 */ /* 0x0001e40000100800 */
[----:B------:R0:W-:Y:S01]  /*1ed00*/  STL [R1+0xe8], R22 ;  /* 0x0000e81601007387 */ /* 0x0001e20000100800 */
[----:B------:R0:W-:Y:S01]  /*1ed10*/  STL [R1+0xec], R21 ;  /* 0x0000ec1501007387 */ /* 0x0001e20000100800 */
[----:B------:R0:W-:Y:S01]  /*1ed20*/  STL [R1+0xf0], R20 ;  /* 0x0000f01401007387 */ /* 0x0001e20000100800 */
[----:B------:R-:W-:Y:S01]  /*1ed30*/  @P0 CALL.REL.NOINC `(.L_x_1) ;  /* 0x0000001000000944 */ /* 0x000fe20003c00000 */
[----:B------:R-:W-:Y:S05]  /*1ed40*/  BRA `(.L_x_2) ;  /* 0xfffed14000007947 */ /* 0x000fea000383ffff */
.L_x_1:
[----:B------:R-:W-:Y:S01]  /*1ed50*/  MOV R0, R20 ;  /* 0x0000001400007202 */ /* 0x000fe20000000f00 */
[----:B------:R-:W-:Y:S01]  /*1ed60*/  IMAD.MOV.U32 R2, RZ, RZ, R22 ;  /* 0x000000ffff027224 */ /* 0x000fe200078e0016 */
[----:B------:R-:W-:-:S03]  /*1ed70*/  MOV R3, R21 ;  /* 0x0000001500037202 */ /* 0x000fc60000000f00 */
[----:B------:R1:W-:Y:S04]  /*1ed80*/  STL [R1+0x6cc], R0 ;  /* 0x0006cc0001007387 */ /* 0x0003e80000100800 */
[----:B------:R2:W-:Y:S01]  /*1ed90*/  STL [R1+0x6c8], R3 ;  /* 0x0006c80301007387 */ /* 0x0005e20000100800 */
[----:B-1----:R-:W-:-:S05]  /*1eda0*/  MOV R0, R23 ;  /* 0x0000001700007202 */ /* 0x002fca0000000f00 */
[----:B------:R2:W-:Y:S04]  /*1edb0*/  STL [R1+0x6c0], R0 ;  /* 0x0006c00001007387 */ /* 0x0005e80000100800 */
[----:B------:R2:W-:Y:S02]  /*1edc0*/  STL [R1+0x6c4], R2 ;  /* 0x0006c40201007387 */ /* 0x0005e40000100800 */
.L_x_0:
[----:B------:R-:W3:Y:S04]  /*1edd0*/  LDL.LU R7, [R1+0x718] ;  /* 0x0007180001077983 */ /* 0x000ee80000300800 */
[----:B------:R-:W4:Y:S04]  /*1ede0*/  LDL.LU R8, [R1+0x71c] ;  /* 0x00071c0001087983 */ /* 0x000f280000300800 */
[----:B--2---:R-:W2:Y:S04]  /*1edf0*/  LDL.LU R0, [R1+0x714] ;  /* 0x0007140001007983 */ /* 0x004ea80000300800 */
[----:B------:R-:W5:Y:S01]  /*1ee00*/  LDL.LU R6, [R1+0x720] ;  /* 0x0007200001067983 */ /* 0x000f620000300800 */
[----:B------:R-:W-:-:S03]  /*1ee10*/  MOV R5, 0x3dc6b27f ;  /* 0x3dc6b27f00057802 */ /* 0x000fc60000000f00 */
[----:B------:R-:W1:Y:S04]  /*1ee20*/  S2R R9, SR_TID.X ;  /* 0x0000000000097919 */ /* 0x000e680000002100 */
[----:B------:R-:W0:Y:S04]  /*1ee30*/  S2R R12, SR_CTAID.X ;  /* 0x00000000000c7919 */ /* 0x000e280000002500 */
[----:B------:R-:W-:Y:S01]  /*1ee40*/  BAR.SYNC.DEFER_BLOCKING 0x0 ;  /* 0x0000000000007b1d */ /* 0x000fe20000010000 */
[----:B---3--:R-:W-:Y:S02]  /*1ee50*/  FSETP.GEU.AND P1, PT, R7, 1.175494350822287508e-38, PT ;  /* 0x008000000700780b */ /* 0x008fe40003f2e000 */
[----:B0---4-:R-:W-:-:S03]  /*1ee60*/  MOV R11, R8 ;  /* 0x00000008000b7202 */ /* 0x011fc60000000f00 */
[----:B------:R-:W0:Y:S01]  /*1ee70*/  S2R R8, SR_TID.X ;  /* 0x0000000000087919 */ /* 0x000e220000002100 */
[C---:B--2---:R-:W-:Y:S01]  /*1ee80*/  FMUL R2, R0.reuse, 8388608 ;  /* 0x4b00000000027820 */ /* 0x044fe20000400000 */
[----:B------:R-:W-:Y:S02]  /*1ee90*/  FSETP.GEU.AND P0, PT, R0, 1.175494350822287508e-38, PT ;  /* 0x008000000000780b */ /* 0x000fe40003f0e000 */
[----:B------:R2:W-:Y:S02]  /*1eea0*/  STL [R1+0xa4], R0 ;  /* 0x0000a40001007387 */ /* 0x0005e40000100800 */
[----:B------:R-:W-:Y:S02]  /*1eeb0*/  FSEL R2, R2, R0, !P0 ;  /* 0x0000000002027208 */ /* 0x000fe40004000000 */
[----:B------:R5:W-:Y:S01]  /*1eec0*/  STL [R1+0x9c], R7 ;  /* 0x00009c0701007387 */ /* 0x000be20000100800 */
[----:B------:R-:W-:Y:S02]  /*1eed0*/  FSEL R3, RZ, -23, P0 ;  /* 0xc1b80000ff037808 */ /* 0x000fe40000000000 */
[----:B------:R-:W-:-:S02]  /*1eee0*/  ISETP.GE.U32.AND P0, PT, R2, 0x7f800000, PT ;  /* 0x7f8000000200780c */ /* 0x000fc40003f06070 */
[C---:B------:R-:W-:Y:S02]  /*1eef0*/  FSETP.NEU.AND P3, PT, R2.reuse, RZ, PT ;  /* 0x000000ff0200720b */ /* 0x040fe40003f6d000 */
[----:B--2---:R-:W-:-:S04]  /*1ef00*/  IADD3 R0, R2, -0x3f3504f3, RZ ;  /* 0xc0cafb0d02007810 */ /* 0x004fc80007ffe0ff */
[----:B------:R-:W-:-:S04]  /*1ef10*/  LOP3.LUT R0, R0, 0xff800000, RZ, 0xc0, !PT ;  /* 0xff80000000007812 */ /* 0x000fc800078ec0ff */
[----:B------:R2:W3:Y:S01]  /*1ef20*/  I2F R4, R0 ;  /* 0x0000000000047306 */ /* 0x0004e20000201400 */
[----:B0-----:R-:W-:Y:S02]  /*1ef30*/  LOP3.LUT R10, R8, 0x1c, RZ, 0xc0, !PT ;  /* 0x0000001c080a7812 */ /* 0x001fe400078ec0ff */
[----:B--2---:R-:W-:-:S05]  /*1ef40*/  IADD3 R0, R2, -R0, RZ ;  /* 0x8000000002007210 */ /* 0x004fca0007ffe0ff */
[----:B------:R-:W-:Y:S02]  /*1ef50*/  FADD R0, R0, -1 ;  /* 0xbf80000000007421 */ /* 0x000fe40000000000 */
[----:B---3--:R-:W-:Y:S02]  /*1ef60*/  FFMA.FTZ R4, R4, 1.1920928955078125e-07, R3 ;  /* 0x3400000004047823 */ /* 0x008fe40000010003 */
[----:B------:R-:W-:-:S04]  /*1ef70*/  FFMA.FTZ R3, R0, R5, -0.16845393180847167969 ;  /* 0xbe2c7f3000037423 */ /* 0x000fc80000010005 */
[----:B------:R-:W-:-:S04]  /*1ef80*/  FFMA.FTZ R3, R0, R3, 0.1716887056827545166 ;  /* 0x3e2fcf2a00037423 */ /* 0x000fc80000010003 */
[----:B------:R-:W-:-:S04]  /*1ef90*/  FFMA.FTZ R3, R0, R3, -0.17900948226451873779 ;  /* 0xbe374e4300037423 */ /* 0x000fc80000010003 */
[----:B------:R-:W-:-:S04]  /*1efa0*/  FFMA.FTZ R3, R0, R3, 0.20512372255325317383 ;  /* 0x3e520bf400037423 */ /* 0x000fc80000010003 */
[----:B------:R-:W-:-:S04]  /*1efb0*/  FFMA.FTZ R3, R0, R3, -0.24046532809734344482 ;  /* 0xbe763c8b00037423 */ /* 0x000fc80000010003 */
[----:B------:R-:W-:-:S04]  /*1efc0*/  FFMA.FTZ R3, R0, R3, 0.28857114911079406738 ;  /* 0x3e93bf9900037423 */ /* 0x000fc80000010003 */
[----:B------:R-:W-:-:S04]  /*1efd0*/  FFMA.FTZ R3, R0, R3, -0.36067417263984680176 ;  /* 0xbeb8aa4900037423 */ /* 0x000fc80000010003 */
[----:B------:R-:W-:-:S04]  /*1efe0*/  FFMA.FTZ R3, R0, R3, 0.48089820146560668945 ;  /* 0x3ef6384a00037423 */ /* 0x000fc80000010003 */
[----:B------:R-:W-:-:S04]  /*1eff0*/  FFMA.FTZ R3, R0, R3, -0.72134751081466674805 ;  /* 0xbf38aa3b00037423 */ /* 0x000fc80000010003 */
[----:B------:R-:W-:-:S04]  /*1f000*/  FMUL R3, R0, R3 ;  /* 0x0000000300037220 */ /* 0x000fc80000400000 */
[----:B------:R-:W-:-:S04]  /*1f010*/  FMUL R3, R0, R3 ;  /* 0x0000000300037220 */ /* 0x000fc80000400000 */
[----:B------:R-:W-:Y:S02]  /*1f020*/  FFMA.FTZ R0, R0, 1.4426950216293334961, R3 ;  /* 0x3fb8aa3b00007823 */ /* 0x000fe40000010003 */
[----:B------:R-:W-:Y:S02]  /*1f030*/  FMUL R3, R7, 8388608 ;  /* 0x4b00000007037820 */ /* 0x000fe40000400000 */
[----:B------:R-:W-:Y:S01]  /*1f040*/  FADD R4, R4, R0 ;  /* 0x0000000004047221 */ /* 0x000fe20000000000 */
[----:B------:R-:W-:Y:S02]  /*1f050*/  @P0 MOV R0, 0x7f800000 ;  /* 0x7f80000000000802 */ /* 0x000fe40000000f00 */
[----:B------:R-:W-:Y:S01]  /*1f060*/  FSEL R3, R3, R7, !P1 ;  /* 0x0000000703037208 */ /* 0x000fe20004800000 */
[----:B-----5:R-:W-:Y:S02]  /*1f070*/  IMAD.MOV.U32 R7, RZ, RZ, R6 ;  /* 0x000000ffff077224 */ /* 0x020fe400078e0006 */
[----:B------:R-:W-:Y:S01]  /*1f080*/  @P0 FFMA.FTZ R4, R2, R0, +INF ;  /* 0x7f80000002040423 */ /* 0x000fe20000010000 */
[----:B------:R-:W-:-:S02]  /*1f090*/  IADD3 R0, R3, -0x3f3504f3, RZ ;  /* 0xc0cafb0d03007810 */ /* 0x000fc40007ffe0ff */
[----:B------:R-:W-:Y:S02]  /*1f0a0*/  FSEL R2, RZ, -23, P1 ;  /* 0xc1b80000ff027808 */ /* 0x000fe40000800000 */
[----:B------:R-:W-:Y:S01]  /*1f0b0*/  LOP3.LUT R0, R0, 0xff800000, RZ, 0xc0, !PT ;  /* 0xff80000000007812 */ /* 0x000fe200078ec0ff */
[----:B------:R0:W-:Y:S01]  /*1f0c0*/  STL [R1+0x6bc], R4 ;  /* 0x0006bc0401007387 */ /* 0x0001e20000100800 */
[C---:B------:R-:W-:Y:S02]  /*1f0d0*/  ISETP.GE.U32.AND P0, PT, R3.reuse, 0x7f800000, PT ;  /* 0x7f8000000300780c */ /* 0x040fe40003f06070 */
[C---:B------:R-:W-:Y:S01]  /*1f0e0*/  FSETP.NEU.AND P2, PT, R3.reuse, RZ, PT ;  /* 0x000000ff0300720b */ /* 0x040fe20003f4d000 */
[----:B0-----:R0:W2:Y:S02]  /*1f0f0*/  I2F R4, R0 ;  /* 0x0000000000047306 */ /* 0x0010a40000201400 */
[----:B0-----:R-:W-:-:S05]  /*1f100*/  IADD3 R0, R3, -R0, RZ ;  /* 0x8000000003007210 */ /* 0x001fca0007ffe0ff */
[----:B------:R-:W-:Y:S02]  /*1f110*/  FADD R0, R0, -1 ;  /* 0xbf80000000007421 */ /* 0x000fe40000000000 */
[----:B--2---:R-:W-:Y:S02]  /*1f120*/  FFMA.FTZ R4, R4, 1.1920928955078125e-07, R2 ;  /* 0x3400000004047823 */ /* 0x004fe40000010002 */
        /* <DEDUP_REMOVED lines=14> */
[----:B------:R-:W-:-:S05]  /*1f210*/  @P0 MOV R0, 0x7f800000 ;  /* 0x7f80000000000802 */ /* 0x000fca0000000f00 */
[----:B------:R-:W-:Y:S01]  /*1f220*/  @P0 FFMA.FTZ R6, R3, R0, +INF ;  /* 0x7f80000003060423 */ /* 0x000fe20000010000 */
[----:B------:R-:W-:-:S04]  /*1f230*/  FSETP.GEU.AND P0, PT, R11, 1.175494350822287508e-38, PT ;  /* 0x008000000b00780b */ /* 0x000fc80003f0e000 */
[----:B------:R-:W-:Y:S01]  /*1f240*/  FSEL R2, R2, R11, !P0 ;  /* 0x0000000b02027208 */ /* 0x000fe20004000000 */
[----:B------:R0:W-:Y:S01]  /*1f250*/  STL [R1+0x6b8], R6 ;  /* 0x0006b80601007387 */ /* 0x0001e20000100800 */
[----:B------:R-:W-:Y:S02]  /*1f260*/  FSEL R3, RZ, -23, P0 ;  /* 0xc1b80000ff037808 */ /* 0x000fe40000000000 */
[C---:B------:R-:W-:Y:S01]  /*1f270*/  IADD3 R0, R2.reuse, -0x3f3504f3, RZ ;  /* 0xc0cafb0d02007810 */ /* 0x040fe20007ffe0ff */
[----:B------:R-:W-:Y:S01]  /*1f280*/  STL [R1+0x1000], R11 ;  /* 0x0010000b01007387 */ /* 0x000fe20000100800 */
[----:B------:R-:W-:Y:S02]  /*1f290*/  ISETP.GE.U32.AND P0, PT, R2, 0x7f800000, PT ;  /* 0x7f8000000200780c */ /* 0x000fe40003f06070 */
[----:B------:R-:W-:Y:S02]  /*1f2a0*/  LOP3.LUT R0, R0, 0xff800000, RZ, 0xc0, !PT ;  /* 0xff80000000007812 */ /* 0x000fe400078ec0ff */
[----:B------:R-:W-:-:S02]  /*1f2b0*/  FSETP.NEU.AND P1, PT, R2, RZ, PT ;  /* 0x000000ff0200720b */ /* 0x000fc40003f2d000 */
[----:B------:R2:W3:Y:S02]  /*1f2c0*/  I2F R4, R0 ;  /* 0x0000000000047306 */ /* 0x0004e40000201400 */
        /* <DEDUP_REMOVED lines=15> */
[----:B------:R-:W-:Y:S02]  /*1f3c0*/  @P0 IMAD.MOV.U32 R3, RZ, RZ, 0x7f800000 ;  /* 0x7f800000ff030424 */ /* 0x000fe400078e00ff */
[----:B0-----:R-:W-:Y:S01]  /*1f3d0*/  FADD R6, R4, R0 ;  /* 0x0000000004067221 */ /* 0x001fe20000000000 */
[----:B------:R-:W-:Y:S01]  /*1f3e0*/  MOV R0, R7 ;  /* 0x0000000700007202 */ /* 0x000fe20000000f00 */
[----:B------:R-:W-:Y:S01]  /*1f3f0*/  @P0 FFMA.FTZ R6, R2, R3, +INF ;  /* 0x7f80000002060423 */ /* 0x000fe20000010003 */
[----:B------:R-:W-:Y:S02]  /*1f400*/  LOP3.LUT R7, R8, 0xe0, RZ, 0xc0, !PT ;  /* 0x000000e008077812 */ /* 0x000fe400078ec0ff */
[C---:B------:R-:W-:Y:S01]  /*1f410*/  FSETP.GEU.AND P0, PT, R0.reuse, 1.175494350822287508e-38, PT ;  /* 0x008000000000780b */ /* 0x040fe20003f0e000 */
[----:B------:R-:W-:Y:S01]  /*1f420*/  FMUL R2, R0, 8388608 ;  /* 0x4b00000000027820 */ /* 0x000fe20000400000 */
[----:B------:R0:W-:Y:S01]  /*1f430*/  STL [R1+0x6b4], R6 ;  /* 0x0006b40601007387 */ /* 0x0001e20000100800 */
[----:B------:R-:W-:-:S02]  /*1f440*/  LOP3.LUT R8, R8, 0x3, RZ, 0xc0, !PT ;  /* 0x0000000308087812 */ /* 0x000fc400078ec0ff */
[----:B------:R-:W-:Y:S02]  /*1f450*/  FSEL R3, RZ, -23, P0 ;  /* 0xc1b80000ff037808 */ /* 0x000fe40000000000 */
[----:B------:R-:W-:Y:S02]  /*1f460*/  LEA R7, R7, R10, 0x1 ;  /* 0x0000000a07077211 */ /* 0x000fe400078e08ff */
[----:B------:R-:W2:Y:S01]  /*1f470*/  S2R R10, SR_CTAID.Y ;  /* 0x00000000000a7919 */ /* 0x000ea20000002600 */
[----:B0-----:R-:W-:-:S04]  /*1f480*/  FSEL R6, R2, R0, !P0 ;  /* 0x0000000002067208 */ /* 0x001fc80004000000 */
[----:B------:R-:W-:Y:S01]  /*1f490*/  IADD3 R2, R6, -0x3f3504f3, RZ ;  /* 0xc0cafb0d06027810 */ /* 0x000fe20007ffe0ff */
[----:B------:R0:W-:Y:S03]  /*1f4a0*/  STL [R1+0x394], R6 ;  /* 0x0003940601007387 */ /* 0x0001e60000100800 */
[----:B------:R-:W-:-:S04]  /*1f4b0*/  LOP3.LUT R2, R2, 0xff800000, RZ, 0xc0, !PT ;  /* 0xff80000002027812 */ /* 0x000fc800078ec0ff */
[----:B------:R3:W0:Y:S02]  /*1f4c0*/  I2F R4, R2 ;  /* 0x0000000200047306 */ /* 0x0006240000201400 */
[----:B---3--:R-:W-:-:S05]  /*1f4d0*/  IADD3 R2, R6, -R2, RZ ;  /* 0x8000000206027210 */ /* 0x008fca0007ffe0ff */
[----:B------:R-:W-:Y:S02]  /*1f4e0*/  FADD R2, R2, -1 ;  /* 0xbf80000002027421 */ /* 0x000fe40000000000 */
[----:B0-----:R-:W-:Y:S02]  /*1f4f0*/  FFMA.FTZ R6, R4, 1.1920928955078125e-07, R3 ;  /* 0x3400000004067823 */ /* 0x001fe40000010003 */
[----:B------:R-:W-:Y:S01]  /*1f500*/  FFMA.FTZ R3, R2, R5, -0.16845393180847167969 ;  /* 0xbe2c7f3002037423 */ /* 0x000fe20000010005 */
[----:B-1----:R-:W-:-:S03]  /*1f510*/  SHF.L.U32 R5, R9, 0x9, RZ ;  /* 0x0000000909057819 */ /* 0x002fc600000006ff */
[----:B------:R-:W-:Y:S01]  /*1f520*/  FFMA.FTZ R3, R2, R3, 0.1716887056827545166 ;  /* 0x3e2fcf2a02037423 */ /* 0x000fe20000010003 */
[----:B------:R-:W-:-:S03]  /*1f530*/  LOP3.LUT R5, R5, 0x3000, RZ, 0xc0, !PT ;  /* 0x0000300005057812 */ /* 0x000fc600078ec0ff */
[----:B------:R-:W-:Y:S02]  /*1f540*/  FFMA.FTZ R3, R2, R3, -0.17900948226451873779 ;  /* 0xbe374e4302037423 */ /* 0x000fe40000010003 */
[----:B------:R-:W-:Y:S02]  /*1f550*/  IMAD R5, R8, 0x20, R5 ;  /* 0x0000002008057824 */ /* 0x000fe400078e0205 */
[C---:B------:R-:W-:Y:S01]  /*1f560*/  FFMA.FTZ R3, R2.reuse, R3, 0.20512372255325317383 ;  /* 0x3e520bf402037423 */ /* 0x040fe20000010003 */
[----:B------:R-:W0:Y:S03]  /*1f570*/  S2R R8, SR_TID.X ;  /* 0x0000000000087919 */ /* 0x000e260000002100 */
[----:B------:R-:W-:-:S04]  /*1f580*/  FFMA.FTZ R3, R2, R3, -0.24046532809734344482 ;  /* 0xbe763c8b02037423 */ /* 0x000fc80000010003 */
[----:B------:R-:W-:-:S04]  /*1f590*/  FFMA.FTZ R3, R2, R3, 0.28857114911079406738 ;  /* 0x3e93bf9902037423 */ /* 0x000fc80000010003 */
[----:B------:R-:W-:-:S04]  /*1f5a0*/  FFMA.FTZ R3, R2, R3, -0.36067417263984680176 ;  /* 0xbeb8aa4902037423 */ /* 0x000fc80000010003 */
[----:B------:R-:W-:Y:S01]  /*1f5b0*/  FFMA.FTZ R4, R2, R3, 0.48089820146560668945 ;  /* 0x3ef6384a02047423 */ /* 0x000fe20000010003 */
[----:B------:R-:W-:-:S03]  /*1f5c0*/  SHF.L.U32 R3, R7, 0x2, RZ ;  /* 0x0000000207037819 */ /* 0x000fc600000006ff */
[----:B------:R-:W-:Y:S01]  /*1f5d0*/  FFMA.FTZ R4, R2, R4, -0.72134751081466674805 ;  /* 0xbf38aa3b02047423 */ /* 0x000fe20000010004 */
[----:B------:R-:W-:-:S03]  /*1f5e0*/  LOP3.LUT R5, R5, R3, RZ, 0x3c, !PT ;  /* 0x0000000305057212 */ /* 0x000fc600078e3cff */
[----:B------:R-:W-:Y:S01]  /*1f5f0*/  FMUL R3, R2, R4 ;  /* 0x0000000402037220 */ /* 0x000fe20000400000 */
[----:B------:R-:W-:Y:S01]  /*1f600*/  SHF.L.U32 R4, R9, 0xb, RZ ;  /* 0x0000000b09047819 */ /* 0x000fe200000006ff */
[----:B------:R2:W-:Y:S01]  /*1f610*/  STL [R1+0x80], R5 ;  /* 0x0000800501007387 */ /* 0x0005e20000100800 */
[----:B0-----:R-:W-:Y:S01]  /*1f620*/  LOP3.LUT R11, R8, 0xff, RZ, 0xc0, !PT ;  /* 0x000000ff080b7812 */ /* 0x001fe200078ec0ff */
[----:B------:R-:W-:Y:S01]  /*1f630*/  FMUL R3, R2, R3 ;  /* 0x0000000302037220 */ /* 0x000fe20000400000 */
[----:B------:R-:W-:Y:S02]  /*1f640*/  LOP3.LUT R4, R4, 0x3000, RZ, 0xc0, !PT ;  /* 0x0000300004047812 */ /* 0x000fe400078ec0ff */
[----:B------:R-:W-:Y:S02]  /*1f650*/  PRMT R8, R8, 0x6540, R12 ;  /* 0x0000654008087816 */ /* 0x000fe4000000000c */
[----:B------:R-:W-:Y:S01]  /*1f660*/  LEA R7, R11, R4, 0x4 ;  /* 0x000000040b077211 */ /* 0x000fe200078e20ff */
[----:B------:R-:W-:-:S02]  /*1f670*/  FFMA.FTZ R4, R2, 1.4426950216293334961, R3 ;  /* 0x3fb8aa3b02047823 */ /* 0x000fc40000010003 */
[----:B--2---:R-:W-:Y:S02]  /*1f680*/  IMAD R5, R10, c[0x0][0x1c0], RZ ;  /* 0x000070000a057a24 */ /* 0x004fe400078e02ff */
[----:B------:R-:W-:Y:S01]  /*1f690*/  IMAD R3, R8, c[0x0][0x1c4], RZ ;  /* 0x0000710008037a24 */ /* 0x000fe200078e02ff */
[----:B------:R-:W-:Y:S02]  /*1f6a0*/  SHF.L.U32 R8, R9, 0x3, RZ ;  /* 0x0000000309087819 */ /* 0x000fe400000006ff */
[----:B------:R-:W-:Y:S01]  /*1f6b0*/  SHF.L.U32 R7, R5, 0x1, RZ ;  /* 0x0000000105077819 */ /* 0x000fe200000006ff */
[----:B------:R-:W-:Y:S01]  /*1f6c0*/  IMAD.SHL.U32 R2, R3, 0x2, RZ ;  /* 0x0000000203027824 */ /* 0x000fe200078e00ff */
[----:B------:R-:W-:Y:S01]  /*1f6d0*/  LOP3.LUT R8, R8, 0x38, RZ, 0xc0, !PT ;  /* 0x0000003808087812 */ /* 0x000fe200078ec0ff */
[----:B------:R-:W-:-:S03]  /*1f6e0*/  IMAD.HI R5, R5, 0x2, RZ ;  /* 0x0000000205057827 */ /* 0x000fc600078e02ff */
[----:B------:R-:W-:Y:S01]  /*1f6f0*/  IADD3 R2, P0, P4, R2, c[0x0][0x178], R7 ;  /* 0x00005e0002027a10 */ /* 0x000fe20007c1e007 */
[----:B------:R-:W-:Y:S01]  /*1f700*/  IMAD.HI R3, R3, 0x2, RZ ;  /* 0x0000000203037827 */ /* 0x000fe200078e02ff */
[----:B------:R-:W-:-:S03]  /*1f710*/  SHF.L.U32 R7, R9, 0x2, RZ ;  /* 0x0000000209077819 */ /* 0x000fc600000006ff */
[----:B------:R0:W-:Y:S01]  /*1f720*/  STL [R1+0xbcc], R2 ;  /* 0x000bcc0201007387 */ /* 0x0001e20000100800 */
[----:B------:R-:W-:Y:S02]  /*1f730*/  IADD3.X R3, R3, c[0x0][0x17c], R5, P0, P4 ;  /* 0x00005f0003037a10 */ /* 0x000fe400007e8405 */
[----:B------:R-:W-:Y:S02]  /*1f740*/  SHF.R.U32.HI R5, RZ, 0x1, R9 ;  /* 0x00000001ff057819 */ /* 0x000fe40000011609 */
[----:B------:R-:W-:Y:S01]  /*1f750*/  LOP3.LUT R7, R7, 0x3c0, RZ, 0xc0, !PT ;  /* 0x000003c007077812 */ /* 0x000fe200078ec0ff */
[----:B------:R1:W-:Y:S01]  /*1f760*/  STL [R1+0xbc8], R3 ;  /* 0x000bc80301007387 */ /* 0x0003e20000100800 */
[----:B------:R-:W-:-:S03]  /*1f770*/  LOP3.LUT R5, R5, 0x4, RZ, 0xc0, !PT ;  /* 0x0000000405057812 */ /* 0x000fc600078ec0ff */
[----:B------:R-:W2:Y:S01]  /*1f780*/  LDL.LU R11, [R1+0x428] ;  /* 0x00042800010b7983 */ /* 0x000ea20000300800 */
[----:B0-----:R-:W-:Y:S01]  /*1f790*/  FADD R2, R6, R4 ;  /* 0x0000000406027221 */ /* 0x001fe20000000000 */
[----:B-1----:R-:W-:-:S05]  /*1f7a0*/  IADD3 R3, R5, R8, R7 ;  /* 0x0000000805037210 */ /* 0x002fca0007ffe007 */
[----:B------:R-:W-:Y:S04]  /*1f7b0*/  STL [R1+0x6d0], R3 ;  /* 0x0006d00301007387 */ /* 0x000fe80000100800 */
[----:B------:R0:W-:Y:S04]  /*1f7c0*/  STL [R1+0x6b0], R2 ;  /* 0x0006b00201007387 */ /* 0x0001e80000100800 */
[----:B--2---:R1:W-:Y:S04]  /*1f7d0*/  STL [R1+0x1090], R11 ;  /* 0x0010900b01007387 */ /* 0x0043e80000100800 */
[----:B0-----:R-:W2:Y:S04]  /*1f7e0*/  LDL.LU R2, [R1+0x42c] ;  /* 0x00042c0001027983 */ /* 0x001ea80000300800 */
[----:B--2---:R0:W-:Y:S04]  /*1f7f0*/  STL [R1+0x1094], R2 ;  /* 0x0010940201007387 */ /* 0x0041e80000100800 */
[----:B------:R-:W2:Y:S04]  /*1f800*/  LDL.LU R3, [R1+0x538] ;  /* 0x0005380001037983 */ /* 0x000ea80000300800 */
[----:B--2---:R2:W-:Y:S04]  /*1f810*/  STL [R1+0x1098], R3 ;  /* 0x0010980301007387 */ /* 0x0045e80000100800 */
[----:B-1----:R-:W3:Y:S04]  /*1f820*/  LDL.LU R11, [R1+0x53c] ;  /* 0x00053c00010b7983 */ /* 0x002ee80000300800 */
[----:B---3--:R-:W-:Y:S04]  /*1f830*/  STL [R1+0x109c], R11 ;  /* 0x00109c0b01007387 */ /* 0x008fe80000100800 */
[----:B0-----:R-:W3:Y:S04]  /*1f840*/  LDL.LU R2, [R1+0x528] ;  /* 0x0005280001027983 */ /* 0x001ee80000300800 */
[----:B--2---:R-:W2:Y:S04]  /*1f850*/  LDL.LU R3, [R1+0x52c] ;  /* 0x00052c0001037983 */ /* 0x004ea80000300800 */
[----:B---3--:R0:W-:Y:S04]  /*1f860*/  STL [R1+0x8c], R2 ;  /* 0x00008c0201007387 */ /* 0x0081e80000100800 */
[----:B0-----:R-:W3:Y:S04]  /*1f870*/  LDL.LU R2, [R1+0x518] ;  /* 0x0005180001027983 */ /* 0x001ee80000300800 */
[----:B--2---:R0:W-:Y:S04]  /*1f880*/  STL [R1+0x88], R3 ;  /* 0x0000880301007387 */ /* 0x0041e80000100800 */
[----:B---3--:R1:W-:Y:S04]  /*1f890*/  STL [R1+0x10a0], R2 ;  /* 0x0010a00201007387 */ /* 0x0083e80000100800 */
[----:B0-----:R-:W2:Y:S04]  /*1f8a0*/  LDL.LU R3, [R1+0x51c] ;  /* 0x00051c0001037983 */ /* 0x001ea80000300800 */
[----:B--2---:R0:W-:Y:S04]  /*1f8b0*/  STL [R1+0x10a4], R3 ;  /* 0x0010a40301007387 */ /* 0x0041e80000100800 */
[----:B------:R-:W2:Y:S04]  /*1f8c0*/  LDL.LU R11, [R1+0x508] ;  /* 0x00050800010b7983 */ /* 0x000ea80000300800 */
[----:B--2---:R2:W-:Y:S04]  /*1f8d0*/  STL [R1+0x10a8], R11 ;  /* 0x0010a80b01007387 */ /* 0x0045e80000100800 */
[----:B-1----:R-:W3:Y:S04]  /*1f8e0*/  LDL.LU R2, [R1+0x50c] ;  /* 0x00050c0001027983 */ /* 0x002ee80000300800 */
[----:B---3--:R1:W-:Y:S04]  /*1f8f0*/  STL [R1+0x10ac], R2 ;  /* 0x0010ac0201007387 */ /* 0x0083e80000100800 */
[----:B0-----:R-:W3:Y:S04]  /*1f900*/  LDL.LU R3, [R1+0x4f8] ;  /* 0x0004f80001037983 */ /* 0x001ee80000300800 */
[----:B---3--:R0:W-:Y:S04]  /*1f910*/  STL [R1+0x10b0], R3 ;  /* 0x0010b00301007387 */ /* 0x0081e80000100800 */
[----:B--2---:R-:W2:Y:S04]  /*1f920*/  LDL.LU R11, [R1+0x4fc] ;  /* 0x0004fc00010b7983 */ /* 0x004ea80000300800 */
        /* <DEDUP_REMOVED lines=42> */
[----:B--2---:R-:W-:Y:S04]  /*1fbd0*/  STL [R1+0x1108], R11 ;  /* 0x0011080b01007387 */ /* 0x004fe80000100800 */
[----:B-1----:R-:W2:Y:S04]  /*1fbe0*/  LDL.LU R2, [R1+0x2dc] ;  /* 0x0002dc0001027983 */ /* 0x002ea80000300800 */
[----:B--2---:R1:W-:Y:S04]  /*1fbf0*/  STL [R1+0x110c], R2 ;  /* 0x00110c0201007387 */ /* 0x0043e80000100800 */
[----:B0-----:R-:W2:Y:S04]  /*1fc00*/  LDL.LU R3, [R1+0x2f8] ;  /* 0x0002f80001037983 */ /* 0x001ea80000300800 */
[----:B--2---:R-:W-:Y:S04]  /*1fc10*/  STL [R1+0x1110], R3 ;  /* 0x0011100301007387 */ /* 0x004fe80000100800 */
[----:B-1----:R-:W2:Y:S04]  /*1fc20*/  LDL.LU R2, [R1+0x2fc] ;  /* 0x0002fc0001027983 */ /* 0x002ea80000300800 */
[----:B------:R-:W3:Y:S04]  /*1fc30*/  LDL.LU R11, [R1+0x2c8] ;  /* 0x0002c800010b7983 */ /* 0x000ee80000300800 */
[----:B--2---:R0:W-:Y:S04]  /*1fc40*/  STL [R1+0xc], R2 ;  /* 0x00000c0201007387 */ /* 0x0041e80000100800 */
[----:B0-----:R-:W2:Y:S04]  /*1fc50*/  LDL.LU R2, [R1+0x2cc] ;  /* 0x0002cc0001027983 */ /* 0x001ea80000300800 */
        /* <DEDUP_REMOVED lines=23> */
[----:B------:R-:W5:Y:S04]  /*1fdd0*/  LDL.LU R6, [R1+0x618] ;  /* 0x0006180001067983 */ /* 0x000f680000300800 */
[----:B------:R-:W5:Y:S01]  /*1fde0*/  LDL.LU R5, [R1+0x5fc] ;  /* 0x0005fc0001057983 */ /* 0x000f620000300800 */
[----:B------:R-:W-:-:S03]  /*1fdf0*/  FSETP.GT.AND P0, PT, |R0|, 8.50705917302346158658e+37, PT ;  /* 0x7e8000000000780b */ /* 0x000fc60003f04200 */
[----:B------:R-:W5:Y:S10]  /*1fe00*/  LDL.LU R4, [R1+0x5f8] ;  /* 0x0005f80001047983 */ /* 0x000f740000300800 */
[----:B--2---:R-:W-:-:S02]  /*1fe10*/  @P0 FMUL R2, R2, 0.25 ;  /* 0x3e80000002020820 */ /* 0x004fc40000400000 */
[----:B----4-:R-:W-:Y:S02]  /*1fe20*/  @P0 FMUL R3, R3, 0.25 ;  /* 0x3e80000003030820 */ /* 0x010fe40000400000 */
[----:B---3--:R-:W-:-:S05]  /*1fe30*/  @P0 FMUL R7, R7, 0.25 ;  /* 0x3e80000007070820 */ /* 0x008fca0000400000 */
[----:B------:R0:W-:Y:S01]  /*1fe40*/  STL [R1+0x108c], R7 ;  /* 0x00108c0701007387 */ /* 0x0001e20000100800 */
[----:B-----5:R-:W-:-:S03]  /*1fe50*/  @P0 FMUL R5, R5, 0.25 ;  /* 0x3e80000005050820 */ /* 0x020fc60000400000 */
[----:B0-----:R-:W2:Y:S04]  /*1fe60*/  LDL R7, [R1+0xc] ;  /* 0x00000c0001077983 */ /* 0x001ea80000100800 */
[----:B------:R-:W-:Y:S04]  /*1fe70*/  STL [R1+0x1088], R5 ;  /* 0x0010880501007387 */ /* 0x000fe80000100800 */
[----:B------:R0:W-:Y:S04]  /*1fe80*/  STL [R1], R3 ;  /* 0x0000000301007387 */ /* 0x0001e80000100800 */
[----:B0-----:R-:W3:Y:S04]  /*1fe90*/  LDL.LU R3, [R1+0x1110] ;  /* 0x0011100001037983 */ /* 0x001ee80000300800 */
[----:B------:R0:W-:Y:S04]  /*1fea0*/  STL [R1+0x4], R2 ;  /* 0x0000040201007387 */ /* 0x0001e80000100800 */
[----:B0-----:R-:W4:Y:S01]  /*1feb0*/  LDL.LU R2, [R1+0x110c] ;  /* 0x00110c0001027983 */ /* 0x001f220000300800 */
[----:B------:R-:W-:-:S05]  /*1fec0*/  @P0 FMUL R11, R11, 0.25 ;  /* 0x3e8000000b0b0820 */ /* 0x000fca0000400000 */
[----:B------:R0:W-:Y:S04]  /*1fed0*/  STL [R1+0x8], R11 ;  /* 0x0000080b01007387 */ /* 0x0001e80000100800 */
[----:B0-----:R-:W5:Y:S04]  /*1fee0*/  LDL.LU R11, [R1+0x1108] ;  /* 0x00110800010b7983 */ /* 0x001f680000300800 */
[----:B------:R-:W5:Y:S01]  /*1fef0*/  LDL R5, [R1+0x88] ;  /* 0x0000880001057983 */ /* 0x000f620000100800 */
[----:B--2---:R-:W-:-:S05]  /*1ff00*/  @P0 FMUL R7, R7, 0.25 ;  /* 0x3e80000007070820 */ /* 0x004fca0000400000 */
[----:B------:R0:W-:Y:S04]  /*1ff10*/  @P0 STL [R1+0xc], R7 ;  /* 0x00000c0701000387 */ /* 0x0001e80000100800 */
[----:B0-----:R-:W2:Y:S01]  /*1ff20*/  LDL R7, [R1+0x8c] ;  /* 0x00008c0001077983 */ /* 0x001ea20000100800 */
[----:B---3--:R-:W-:-:S05]  /*1ff30*/  @P0 FMUL R3, R3, 0.25 ;  /* 0x3e80000003030820 */ /* 0x008fca0000400000 */
[----:B------:R0:W-:Y:S01]  /*1ff40*/  STL [R1+0x10], R3 ;  /* 0x0000100301007387 */ /* 0x0001e20000100800 */
[----:B----4-:R-:W-:-:S03]  /*1ff50*/  @P0 FMUL R2, R2, 0.25 ;  /* 0x3e80000002020820 */ /* 0x010fc60000400000 */
[----:B0-----:R-:W3:Y:S04]  /*1ff60*/  LDL.LU R3, [R1+0x1104] ;  /* 0x0011040001037983 */ /* 0x001ee80000300800 */
[----:B------:R0:W-:Y:S04]  /*1ff70*/  STL [R1+0x14], R2 ;  /* 0x0000140201007387 */ /* 0x0001e80000100800 */
[----:B0-----:R-:W4:Y:S01]  /*1ff80*/  LDL.LU R2, [R1+0x1100] ;  /* 0x0011000001027983 */ /* 0x001f220000300800 */
[----:B-----5:R-:W-:-:S05]  /*1ff90*/  @P0 FMUL R11, R11, 0.25 ;  /* 0x3e8000000b0b0820 */ /* 0x020fca0000400000 */
[----:B------:R0:W-:Y:S04]  /*1ffa0*/  STL [R1+0x18], R11 ;  /* 0x0000180b01007387 */ /* 0x0001e80000100800 */
[----:B0-----:R-:W5:Y:S01]  /*1ffb0*/  LDL.LU R11, [R1+0x10fc] ;  /* 0x0010fc00010b7983 */ /* 0x001f620000300800 */
        /* <DEDUP_REMOVED lines=78> */
[----:B-----5:R-:W-:Y:S02]  /*204a0*/  @P0 FMUL R11, R11, 0.25 ;  /* 0x3e8000000b0b0820 */ /* 0x020fe40000400000 */
[----:B------:R-:W-:-:S02]  /*204b0*/  @P0 FMUL R5, R5, 0.25 ;  /* 0x3e80000005050820 */ /* 0x000fc40000400000 */
[----:B--2---:R-:W-:Y:S01]  /*204c0*/  @P0 FMUL R7, R7, 0.25 ;  /* 0x3e80000007070820 */ /* 0x004fe20000400000 */
[----:B------:R0:W-:Y:S04]  /*204d0*/  STL [R1+0x90], R11 ;  /* 0x0000900b01007387 */ /* 0x0001e80000100800 */
[----:B0-----:R-:W2:Y:S04]  /*204e0*/  LDL.LU R11, [R1+0x1090] ;  /* 0x00109000010b7983 */ /* 0x001ea80000300800 */
[----:B------:R-:W-:Y:S04]  /*204f0*/  @P0 STL [R1+0x88], R5 ;  /* 0x0000880501000387 */ /* 0x000fe80000100800 */
[----:B------:R-:W-:Y:S01]  /*20500*/  @P0 STL [R1+0x8c], R7 ;  /* 0x00008c0701000387 */ /* 0x000fe20000100800 */
[----:B---3--:R-:W-:-:S05]  /*20510*/  @P0 FMUL R3, R3, 0.25 ;  /* 0x3e80000003030820 */ /* 0x008fca0000400000 */
[----:B------:R0:W-:Y:S01]  /*20520*/  STL [R1+0x1014], R3 ;  /* 0x0010140301007387 */ /* 0x0001e20000100800 */
[----:B----4-:R-:W-:Y:S01]  /*20530*/  @P0 FMUL R2, R2, 0.25 ;  /* 0x3e80000002020820 */ /* 0x010fe20000400000 */
[----:B0-----:R-:W-:Y:S02]  /*20540*/  MOV R3, R7 ;  /* 0x0000000700037202 */ /* 0x001fe40000000f00 */
[----:B------:R-:W3:Y:S04]  /*20550*/  LDL.LU R7, [R1+0x108c] ;  /* 0x00108c0001077983 */ /* 0x000ee80000300800 */
[----:B------:R0:W-:Y:S02]  /*20560*/  STL [R1+0x1018], R2 ;  /* 0x0010180201007387 */ /* 0x0001e40000100800 */
[----:B0-----:R-:W-:-:S02]  /*20570*/  MOV R2, R5 ;  /* 0x0000000500027202 */ /* 0x001fc40000000f00 */
[----:B------:R-:W4:Y:S01]  /*20580*/  LDL.LU R5, [R1+0x1088] ;  /* 0x0010880001057983 */ /* 0x000f220000300800 */
[----:B------:R-:W-:Y:S01]  /*20590*/  FSETP.GEU.AND P4, PT, |R0|, 1.175494350822287508e-38, PT ;  /* 0x008000000000780b */ /* 0x000fe20003f8e200 */
[----:B--2---:R-:W-:Y:S02]  /*205a0*/  @P0 FMUL R11, R11, 0.25 ;  /* 0x3e8000000b0b0820 */ /* 0x004fe40000400000 */
[----:B------:R-:W-:Y:S02]  /*205b0*/  @P0 FMUL R6, R6, 0.25 ;  /* 0x3e80000006060820 */ /* 0x000fe40000400000 */
[----:B------:R-:W-:Y:S01]  /*205c0*/  @P0 FMUL R0, R0, 0.25 ;  /* 0x3e80000000000820 */ /* 0x000fe20000400000 */
[----:B------:R0:W-:Y:S01]  /*205d0*/  STL [R1+0x101c], R11 ;  /* 0x00101c0b01007387 */ /* 0x0001e20000100800 */
[----:B------:R-:W-:Y:S02]  /*205e0*/  @P0 FMUL R4, R4, 0.25 ;  /* 0x3e80000004040820 */ /* 0x000fe40000400000 */
[----:B------:R-:W-:-:S04]  /*205f0*/  @P0 FMUL R8, R8, 0.25 ;  /* 0x3e80000008080820 */ /* 0x000fc80000400000 */
[----:B------:R-:W-:Y:S01]  /*20600*/  @!P4 FMUL R6, R6, 16777216 ;  /* 0x4b8000000606c820 */ /* 0x000fe20000400000 */
[----:B0-----:R-:W2:Y:S01]  /*20610*/  LDL R11, [R1+0x18] ;  /* 0x00001800010b7983 */ /* 0x001ea20000100800 */
[----:B------:R-:W-:-:S03]  /*20620*/  @!P4 FMUL R4, R4, 16777216 ;  /* 0x4b8000000404c820 */ /* 0x000fc60000400000 */
[----:B------:R0:W-:Y:S01]  /*20630*/  STL [R1+0x1050], R0 ;  /* 0x0010500001007387 */ /* 0x0001e20000100800 */
[----:B------:R-:W-:-:S03]  /*20640*/  @!P4 FMUL R8, R8, 16777216 ;  /* 0x4b8000000808c820 */ /* 0x000fc60000400000 */
[----:B0-----:R-:W5:Y:S01]  /*20650*/  LDL R0, [R1+0x10] ;  /* 0x0000100001007983 */ /* 0x001f620000100800 */
[----:B---3--:R-:W-:-:S05]  /*20660*/  @!P4 FMUL R7, R7, 16777216 ;  /* 0x4b8000000707c820 */ /* 0x008fca0000400000 */
[----:B------:R0:W-:Y:S04]  /*20670*/  STL [R1+0x1020], R7 ;  /* 0x0010200701007387 */ /* 0x0001e80000100800 */
[----:B0-----:R-:W3:Y:S01]  /*20680*/  LDL R7, [R1+0x14] ;  /* 0x0000140001077983 */ /* 0x001ee20000100800 */
[----:B----4-:R-:W-:-:S03]  /*20690*/  @!P4 FMUL R5, R5, 16777216 ;  /* 0x4b8000000505c820 */ /* 0x010fc60000400000 */
[----:B------:R0:W-:Y:S04]  /*206a0*/  STL [R1+0x1024], R6 ;  /* 0x0010240601007387 */ /* 0x0001e80000100800 */
[----:B0-----:R-:W4:Y:S04]  /*206b0*/  LDL R6, [R1+0xc] ;  /* 0x00000c0001067983 */ /* 0x001f280000100800 */
[----:B------:R0:W-:Y:S04]  /*206c0*/  STL [R1+0x1028], R5 ;  /* 0x0010280501007387 */ /* 0x0001e80000100800 */
[----:B0-----:R-:W3:Y:S04]  /*206d0*/  LDL R5, [R1+0x8] ;  /* 0x0000080001057983 */ /* 0x001ee80000100800 */
[----:B------:R0:W-:Y:S04]  /*206e0*/  STL [R1+0x102c], R4 ;  /* 0x00102c0401007387 */ /* 0x0001e80000100800 */
[----:B0-----:R-:W3:Y:S04]  /*206f0*/  LDL R4, [R1+0x4] ;  /* 0x0000040001047983 */ /* 0x001ee80000100800 */
[----:B------:R0:W-:Y:S04]  /*20700*/  STL [R1+0x1030], R8 ;  /* 0x0010300801007387 */ /* 0x0001e80000100800 */
[----:B0-----:R-:W3:Y:S01]  /*20710*/  LDL R8, [R1] ;  /* 0x0000000001087983 */ /* 0x001ee20000100800 */
[----:B------:R-:W-:-:S02]  /*20720*/  @P0 FMUL R9, R9, 0.25 ;  /* 0x3e80000009090820 */ /* 0x000fc40000400000 */
[----:B------:R-:W-:Y:S02]  /*20730*/  @P0 FMUL R10, R10, 0.25 ;  /* 0x3e8000000a0a0820 */ /* 0x000fe40000400000 */
[----:B------:R-:W-:Y:S02]  /*20740*/  @P0 FMUL R12, R12, 0.25 ;  /* 0x3e8000000c0c0820 */ /* 0x000fe40000400000 */
[----:B------:R-:W-:Y:S02]  /*20750*/  @P0 FMUL R13, R13, 0.25 ;  /* 0x3e8000000d0d0820 */ /* 0x000fe40000400000 */
[----:B------:R-:W-:Y:S02]  /*20760*/  @P0 FMUL R14, R14, 0.25 ;  /* 0x3e8000000e0e0820 */ /* 0x000fe40000400000 */
[----:B------:R-:W-:Y:S02]  /*20770*/  @!P4 FMUL R9, R9, 16777216 ;  /* 0x4b8000000909c820 */ /* 0x000fe40000400000 */
[----:B------:R-:W-:-:S02]  /*20780*/  @P0 FMUL R15, R15, 0.25 ;  /* 0x3e8000000f0f0820 */ /* 0x000fc40000400000 */
[----:B------:R-:W-:Y:S02]  /*20790*/  @!P4 FMUL R10, R10, 16777216 ;  /* 0x4b8000000a0ac820 */ /* 0x000fe40000400000 */
[----:B------:R-:W-:Y:S02]  /*207a0*/  @P0 FMUL R16, R16, 0.25 ;  /* 0x3e80000010100820 */ /* 0x000fe40000400000 */
[----:B------:R-:W-:Y:S02]  /*207b0*/  @!P4 FMUL R12, R12, 16777216 ;  /* 0x4b8000000c0cc820 */ /* 0x000fe40000400000 */
[----:B------:R-:W-:Y:S02]  /*207c0*/  @P0 FMUL R17, R17, 0.25 ;  /* 0x3e80000011110820 */ /* 0x000fe40000400000 */
[----:B------:R-:W-:Y:S01]  /*207d0*/  @!P4 FMUL R13, R13, 16777216 ;  /* 0x4b8000000d0dc820 */ /* 0x000fe20000400000 */
[----:B------:R-:W-:Y:S01]  /*207e0*/  STL [R1+0x1034], R9 ;  /* 0x0010340901007387 */ /* 0x000fe20000100800 */
[----:B------:R-:W-:-:S02]  /*207f0*/  @P0 FMUL R18, R18, 0.25 ;  /* 0x3e80000012120820 */ /* 0x000fc40000400000 */
[----:B------:R-:W-:Y:S01]  /*20800*/  @!P4 FMUL R14, R14, 16777216 ;  /* 0x4b8000000e0ec820 */ /* 0x000fe20000400000 */
[----:B------:R-:W-:Y:S01]  /*20810*/  STL [R1+0x1038], R10 ;  /* 0x0010380a01007387 */ /* 0x000fe20000100800 */
[----:B------:R-:W-:Y:S02]  /*20820*/  @P0 FMUL R19, R19, 0.25 ;  /* 0x3e80000013130820 */ /* 0x000fe40000400000 */
[----:B------:R-:W-:Y:S01]  /*20830*/  @!P4 FMUL R15, R15, 16777216 ;  /* 0x4b8000000f0fc820 */ /* 0x000fe20000400000 */
[----:B------:R-:W-:Y:S01]  /*20840*/  STL [R1+0x103c], R12 ;  /* 0x00103c0c01007387 */ /* 0x000fe20000100800 */
        /* <DEDUP_REMOVED lines=30> */
[----:B------:R-:W-:-:S02]  /*20a30*/  @!P4 FMUL R26, R26, 16777216 ;  /* 0x4b8000001a1ac820 */ /* 0x000fc40000400000 */
[----:B------:R-:W-:Y:S01]  /*20a40*/  @!P4 FMUL R27, R27, 16777216 ;  /* 0x4b8000001b1bc820 */ /* 0x000fe20000400000 */
[----:B------:R-:W-:Y:S01]  /*20a50*/  STL [R1+0x106c], R23 ;  /* 0x00106c1701007387 */ /* 0x000fe20000100800 */
[----:B------:R-:W-:Y:S02]  /*20a60*/  @!P4 FMUL R28, R28, 16777216 ;  /* 0x4b8000001c1cc820 */ /* 0x000fe40000400000 */
[----:B------:R-:W-:Y:S01]  /*20a70*/  @!P4 FMUL R29, R29, 16777216 ;  /* 0x4b8000001d1dc820 */ /* 0x000fe20000400000 */
[----:B------:R-:W-:Y:S04]  /*20a80*/  STL [R1+0x1070], R24 ;  /* 0x0010701801007387 */ /* 0x000fe80000100800 */
[----:B------:R-:W-:Y:S04]  /*20a90*/  STL [R1+0x1074], R25 ;  /* 0x0010741901007387 */ /* 0x000fe80000100800 */
[----:B------:R-:W-:Y:S04]  /*20aa0*/  STL [R1+0x1078], R26 ;  /* 0x0010781a01007387 */ /* 0x000fe80000100800 */
[----:B------:R-:W-:Y:S04]  /*20ab0*/  STL [R1+0x107c], R27 ;  /* 0x00107c1b01007387 */ /* 0x000fe80000100800 */
[----:B------:R-:W-:Y:S04]  /*20ac0*/  STL [R1+0x1080], R28 ;  /* 0x0010801c01007387 */ /* 0x000fe80000100800 */
[----:B------:R0:W-:Y:S01]  /*20ad0*/  STL [R1+0x1084], R29 ;  /* 0x0010841d01007387 */ /* 0x0001e20000100800 */
[----:B-----5:R-:W-:-:S02]  /*20ae0*/  @!P4 FMUL R0, R0, 16777216 ;  /* 0x4b8000000000c820 */ /* 0x020fc40000400000 */
[----:B--2---:R-:W-:Y:S02]  /*20af0*/  @!P4 FMUL R11, R11, 16777216 ;  /* 0x4b8000000b0bc820 */ /* 0x004fe40000400000 */
[----:B----4-:R-:W-:Y:S02]  /*20b00*/  @!P4 FMUL R6, R6, 16777216 ;  /* 0x4b8000000606c820 */ /* 0x010fe40000400000 */
[----:B---3--:R-:W-:Y:S02]  /*20b10*/  @!P4 FMUL R5, R5, 16777216 ;  /* 0x4b8000000505c820 */ /* 0x008fe40000400000 */
[----:B------:R-:W-:Y:S02]  /*20b20*/  @!P4 FMUL R4, R4, 16777216 ;  /* 0x4b8000000404c820 */ /* 0x000fe40000400000 */
[----:B------:R-:W-:-:S05]  /*20b30*/  @!P4 FMUL R8, R8, 16777216 ;  /* 0x4b8000000808c820 */ /* 0x000fca0000400000 */
[----:B------:R-:W-:Y:S04]  /*20b40*/  @!P4 STL [R1], R8 ;  /* 0x000000080100c387 */ /* 0x000fe80000100800 */
[----:B------:R-:W-:Y:S04]  /*20b50*/  @!P4 STL [R1+0x4], R4 ;  /* 0x000004040100c387 */ /* 0x000fe80000100800 */
[----:B------:R-:W-:Y:S04]  /*20b60*/  @!P4 STL [R1+0x8], R5 ;  /* 0x000008050100c387 */ /* 0x000fe80000100800 */
[----:B------:R-:W-:Y:S04]  /*20b70*/  @!P4 STL [R1+0xc], R6 ;  /* 0x00000c060100c387 */ /* 0x000fe80000100800 */
[----:B0-----:R-:W2:Y:S04]  /*20b80*/  LDL R29, [R1+0x1c] ;  /* 0x00001c00011d7983 */ /* 0x001ea80000100800 */
[----:B------:R-:W3:Y:S04]  /*20b90*/  LDL R28, [R1+0x20] ;  /* 0x00002000011c7983 */ /* 0x000ee80000100800 */
[----:B------:R-:W4:Y:S04]  /*20ba0*/  LDL R27, [R1+0x24] ;  /* 0x00002400011b7983 */ /* 0x000f280000100800 */
[----:B------:R0:W-:Y:S04]  /*20bb0*/  @!P4 STL [R1+0x10], R0 ;  /* 0x000010000100c387 */ /* 0x0001e80000100800 */
[----:B------:R-:W5:Y:S04]  /*20bc0*/  LDL R26, [R1+0x28] ;  /* 0x00002800011a7983 */ /* 0x000f680000100800 */
        /* <DEDUP_REMOVED lines=8> */
[----:B------:R-:W5:Y:S01]  /*20c50*/  LDL R17, [R1+0x4c] ;  /* 0x00004c0001117983 */ /* 0x000f620000100800 */
[----:B------:R-:W-:-:S03]  /*20c60*/  @!P4 FMUL R7, R7, 16777216 ;  /* 0x4b8000000707c820 */ /* 0x000fc60000400000 */
[----:B0-----:R-:W5:Y:S04]  /*20c70*/  LDL R0, [R1+0x50] ;  /* 0x0000500001007983 */ /* 0x001f680000100800 */
[----:B------:R-:W5:Y:S04]  /*20c80*/  LDL R16, [R1+0x54] ;  /* 0x0000540001107983 */ /* 0x000f680000100800 */
[----:B------:R-:W5:Y:S04]  /*20c90*/  LDL R15, [R1+0x58] ;  /* 0x00005800010f7983 */ /* 0x000f680000100800 */
[----:B------:R-:W5:Y:S04]  /*20ca0*/  LDL R14, [R1+0x5c] ;  /* 0x00005c00010e7983 */ /* 0x000f680000100800 */
[----:B------:R0:W-:Y:S04]  /*20cb0*/  @!P4 STL [R1+0x14], R7 ;  /* 0x000014070100c387 */ /* 0x0001e80000100800 */
[----:B------:R-:W5:Y:S04]  /*20cc0*/  LDL R13, [R1+0x60] ;  /* 0x00006000010d7983 */ /* 0x000f680000100800 */
[----:B------:R-:W5:Y:S04]  /*20cd0*/  LDL R12, [R1+0x64] ;  /* 0x00006400010c7983 */ /* 0x000f680000100800 */
[----:B------:R-:W5:Y:S04]  /*20ce0*/  LDL R10, [R1+0x68] ;  /* 0x00006800010a7983 */ /* 0x000f680000100800 */
[----:B------:R1:W-:Y:S04]  /*20cf0*/  @!P4 STL [R1+0x18], R11 ;  /* 0x0000180b0100c387 */ /* 0x0003e80000100800 */
[----:B------:R-:W5:Y:S04]  /*20d00*/  LDL R9, [R1+0x6c] ;  /* 0x00006c0001097983 */ /* 0x000f680000100800 */
[----:B------:R-:W5:Y:S04]  /*20d10*/  LDL R8, [R1+0x70] ;  /* 0x0000700001087983 */ /* 0x000f680000100800 */
[----:B------:R-:W5:Y:S04]  /*20d20*/  LDL R4, [R1+0x74] ;  /* 0x0000740001047983 */ /* 0x000f680000100800 */
[----:B------:R-:W5:Y:S04]  /*20d30*/  LDL R5, [R1+0x78] ;  /* 0x0000780001057983 */ /* 0x000f680000100800 */
[----:B------:R-:W5:Y:S04]  /*20d40*/  LDL R6, [R1+0x7c] ;  /* 0x00007c0001067983 */ /* 0x000f680000100800 */
[----:B0-----:R-:W5:Y:S01]  /*20d50*/  LDL R7, [R1+0x84] ;  /* 0x0000840001077983 */ /* 0x001f620000100800 */
[----:B-1----:R-:W-:Y:S01]  /*20d60*/  IMAD.MOV.U32 R11, RZ, RZ, R2 ;  /* 0x000000ffff0b7224 */ /* 0x002fe200078e0002 */
[----:B------:R-:W-:-:S02]  /*20d70*/  MOV R2, R3 ;  /* 0x0000000300027202 */ /* 0x000fc40000000f00 */
[----:B------:R-:W5:Y:S01]  /*20d80*/  LDL R3, [R1+0x90] ;  /* 0x0000900001037983 */ /* 0x000f620000100800 */
[----:B------:R-:W-:Y:S02]  /*20d90*/  @!P4 FMUL R11, R11, 16777216 ;  /* 0x4b8000000b0bc820 */ /* 0x000fe40000400000 */
[----:B------:R-:W-:Y:S02]  /*20da0*/  @!P4 FMUL R2, R2, 16777216 ;  /* 0x4b8000000202c820 */ /* 0x000fe40000400000 */
[----:B--2---:R-:W-:Y:S02]  /*20db0*/  @!P4 FMUL R29, R29, 16777216 ;  /* 0x4b8000001d1dc820 */ /* 0x004fe40000400000 */
[----:B---3--:R-:W-:-:S03]  /*20dc0*/  @!P4 FMUL R28, R28, 16777216 ;  /* 0x4b8000001c1cc820 */ /* 0x008fc60000400000 */
[----:B------:R0:W-:Y:S01]  /*20dd0*/  @!P4 STL [R1+0x1c], R29 ;  /* 0x00001c1d0100c387 */ /* 0x0001e20000100800 */
[----:B----4-:R-:W-:-:S03]  /*20de0*/  @!P4 FMUL R27, R27, 16777216 ;  /* 0x4b8000001b1bc820 */ /* 0x010fc60000400000 */
[----:B0-----:R-:W2:Y:S01]  /*20df0*/  LDL.LU R29, [R1+0x1084] ;  /* 0x00108400011d7983 */ /* 0x001ea20000300800 */
[----:B-----5:R-:W-:-:S03]  /*20e00*/  @!P4 FMUL R26, R26, 16777216 ;  /* 0x4b8000001a1ac820 */ /* 0x020fc60000400000 */
[----:B------:R0:W-:Y:S01]  /*20e10*/  @!P4 STL [R1+0x20], R28 ;  /* 0x0000201c0100c387 */ /* 0x0001e20000100800 */
[----:B------:R-:W-:Y:S02]  /*20e20*/  @!P4 FMUL R25, R25, 16777216 ;  /* 0x4b8000001919c820 */ /* 0x000fe40000400000 */
[----:B------:R-:W-:Y:S01]  /*20e30*/  @!P4 FMUL R24, R24, 16777216 ;  /* 0x4b8000001818c820 */ /* 0x000fe20000400000 */
[----:B0-----:R-:W3:Y:S01]  /*20e40*/  LDL.LU R28, [R1+0x1080] ;  /* 0x00108000011c7983 */ /* 0x001ee20000300800 */
[----:B------:R-:W-:-:S03]  /*20e50*/  @!P4 FMUL R23, R23, 16777216 ;  /* 0x4b8000001717c820 */ /* 0x000fc60000400000 */
[----:B------:R0:W-:Y:S01]  /*20e60*/  @!P4 STL [R1+0x24], R27 ;  /* 0x0000241b0100c387 */ /* 0x0001e20000100800 */
[----:B------:R-:W-:Y:S02]  /*20e70*/  @!P4 FMUL R22, R22, 16777216 ;  /* 0x4b8000001616c820 */ /* 0x000fe40000400000 */
[----:B------:R-:W-:Y:S01]  /*20e80*/  @!P4 FMUL R21, R21, 16777216 ;  /* 0x4b8000001515c820 */ /* 0x000fe20000400000 */
[----:B0-----:R-:W4:Y:S04]  /*20e90*/  LDL.LU R27, [R1+0x107c] ;  /* 0x00107c00011b7983 */ /* 0x001f280000300800 */
[----:B------:R0:W-:Y:S01]  /*20ea0*/  @!P4 STL [R1+0x28], R26 ;  /* 0x0000281a0100c387 */ /* 0x0001e20000100800 */
[----:B------:R-:W-:-:S03]  /*20eb0*/  @!P4 FMUL R20, R20, 16777216 ;  /* 0x4b8000001414c820 */ /* 0x000fc60000400000 */
[----:B0-----:R-:W5:Y:S04]  /*20ec0*/  LDL.LU R26, [R1+0x1078] ;  /* 0x00107800011a7983 */ /* 0x001f680000300800 */
[----:B------:R0:W-:Y:S01]  /*20ed0*/  @!P4 STL [R1+0x2c], R25 ;  /* 0x00002c190100c387 */ /* 0x0001e20000100800 */
[----:B------:R-:W-:-:S03]  /*20ee0*/  @!P4 FMUL R19, R19, 16777216 ;  /* 0x4b8000001313c820 */ /* 0x000fc60000400000 */
[----:B0-----:R-:W2:Y:S04]  /*20ef0*/  LDL.LU R25, [R1+0x1074] ;  /* 0x0010740001197983 */ /* 0x001ea80000300800 */
        /* <DEDUP_REMOVED lines=29> */
[----:B0-----:R-:W3:Y:S04]  /*210d0*/  LDL.LU R16, [R1+0x104c] ;  /* 0x00104c0001107983 */ /* 0x001ee80000300800 */
        /* <DEDUP_REMOVED lines=15> */
[----:B------:R0:W-:Y:S04]  /*211d0*/  @!P4 STL [R1+0x6c], R9 ;  /* 0x00006c090100c387 */ /* 0x0001e80000100800 */
[----:B0-----:R-:W3:Y:S04]  /*211e0*/  LDL.LU R9, [R1+0x1034] ;  /* 0x0010340001097983 */ /* 0x001ee80000300800 */
[----:B------:R0:W-:Y:S01]  /*211f0*/  @!P4 STL [R1+0x70], R8 ;  /* 0x000070080100c387 */ /* 0x0001e20000100800 */
[----:B------:R-:W-:-:S03]  /*21200*/  @!P4 FMUL R3, R3, 16777216 ;  /* 0x4b8000000303c820 */ /* 0x000fc60000400000 */
[----:B0-----:R-:W3:Y:S04]  /*21210*/  LDL.LU R8, [R1+0x1030] ;  /* 0x0010300001087983 */ /* 0x001ee80000300800 */
[----:B------:R0:W-:Y:S04]  /*21220*/  @!P4 STL [R1+0x74], R4 ;  /* 0x000074040100c387 */ /* 0x0001e80000100800 */
[----:B0-----:R-:W3:Y:S04]  /*21230*/  LDL.LU R4, [R1+0x102c] ;  /* 0x00102c0001047983 */ /* 0x001ee80000300800 */
[----:B------:R0:W-:Y:S04]  /*21240*/  @!P4 STL [R1+0x78], R5 ;  /* 0x000078050100c387 */ /* 0x0001e80000100800 */
[----:B0-----:R-:W4:Y:S04]  /*21250*/  LDL.LU R5, [R1+0x1028] ;  /* 0x0010280001057983 */ /* 0x001f280000300800 */
[----:B------:R0:W-:Y:S04]  /*21260*/  @!P4 STL [R1+0x7c], R6 ;  /* 0x00007c060100c387 */ /* 0x0001e80000100800 */
[----:B0-----:R-:W5:Y:S04]  /*21270*/  LDL.LU R6, [R1+0x1024] ;  /* 0x0010240001067983 */ /* 0x001f680000300800 */
[----:B------:R0:W-:Y:S04]  /*21280*/  @!P4 STL [R1+0x84], R7 ;  /* 0x000084070100c387 */ /* 0x0001e80000100800 */
[----:B0-----:R-:W5:Y:S04]  /*21290*/  LDL.LU R7, [R1+0x1020] ;  /* 0x0010200001077983 */ /* 0x001f680000300800 */
[----:B------:R0:W-:Y:S04]  /*212a0*/  @!P4 STL [R1+0x88], R11 ;  /* 0x0000880b0100c387 */ /* 0x0001e80000100800 */
[----:B0-----:R-:W5:Y:S04]  /*212b0*/  LDL.LU R11, [R1+0x101c] ;  /* 0x00101c00010b7983 */ /* 0x001f680000300800 */
[----:B------:R0:W-:Y:S04]  /*212c0*/  @!P4 STL [R1+0x8c], R2 ;  /* 0x00008c020100c387 */ /* 0x0001e80000100800 */
[----:B0-----:R-:W5:Y:S04]  /*212d0*/  LDL.LU R2, [R1+0x1018] ;  /* 0x0010180001027983 */ /* 0x001f680000300800 */
[----:B------:R0:W-:Y:S04]  /*212e0*/  @!P4 STL [R1+0x90], R3 ;  /* 0x000090030100c387 */ /* 0x0001e80000100800 */
[----:B0-----:R-:W5:Y:S01]  /*212f0*/  LDL.LU R3, [R1+0x1014] ;  /* 0x0010140001037983 */ /* 0x001f620000300800 */
[----:B--2---:R-:W-:-:S06]  /*21300*/  @!P4 FMUL R0, R0, 16777216 ;  /* 0x4b8000000000c820 */ /* 0x004fcc0000400000 */
[----:B------:R-:W3:Y:S02]  /*21310*/  MUFU.RCP R0, R0 ;  /* 0x0000000000007308 */ /* 0x000ee40000001000 */
[C---:B---3--:R-:W-:Y:S02]  /*21320*/  FMUL R4, R0.reuse, R4 ;  /* 0x0000000400047220 */ /* 0x048fe40000400000 */
[----:B----4-:R-:W-:Y:S02]  /*21330*/  FMUL R5, R0, R5 ;  /* 0x0000000500057220 */ /* 0x010fe40000400000 */
[----:B-----5:R-:W-:-:S05]  /*21340*/  @!P4 FMUL R11, R11, 16777216 ;  /* 0x4b8000000b0bc820 */ /* 0x020fca0000400000 */
[----:B------:R0:W-:Y:S01]  /*21350*/  STL [R1+0x1004], R11 ;  /* 0x0010040b01007387 */ /* 0x0001e20000100800 */
[----:B------:R-:W-:Y:S02]  /*21360*/  @!P4 FMUL R2, R2, 16777216 ;  /* 0x4b8000000202c820 */ /* 0x000fe40000400000 */
[----:B------:R-:W-:-:S05]  /*21370*/  @!P4 FMUL R3, R3, 16777216 ;  /* 0x4b8000000303c820 */ /* 0x000fca0000400000 */
[----:B------:R1:W-:Y:S04]  /*21380*/  STL [R1+0x94], R3 ;  /* 0x0000940301007387 */ /* 0x0003e80000100800 */
[----:B0-----:R-:W2:Y:S04]  /*21390*/  LDL.LU R11, [R1+0x18] ;  /* 0x00001800010b7983 */ /* 0x001ea80000300800 */
[----:B------:R0:W-:Y:S01]  /*213a0*/  STL [R1+0x98], R2 ;  /* 0x0000980201007387 */ /* 0x0001e20000100800 */
[C---:B-1----:R-:W-:Y:S02]  /*213b0*/  FMUL R3, R0.reuse, R6 ;  /* 0x0000000600037220 */ /* 0x042fe40000400000 */
[----:B0-----:R-:W-:-:S02]  /*213c0*/  FMUL R2, R0, R7 ;  /* 0x0000000700027220 */ /* 0x001fc40000400000 */
[----:B------:R-:W3:Y:S04]  /*213d0*/  LDL.LU R7, [R1+0x14] ;  /* 0x0000140001077983 */ /* 0x000ee80000300800 */
[----:B------:R0:W-:Y:S04]  /*213e0*/  STL [R1+0xbd0], R2 ;  /* 0x000bd00201007387 */ /* 0x0001e80000100800 */
[----:B0-----:R-:W4:Y:S04]  /*213f0*/  LDL.LU R2, [R1+0x10] ;  /* 0x0000100001027983 */ /* 0x001f280000300800 */
[----:B------:R-:W5:Y:S04]  /*21400*/  LDL.LU R6, [R1+0xc] ;  /* 0x00000c0001067983 */ /* 0x000f680000300800 */
[----:B------:R0:W-:Y:S04]  /*21410*/  STL [R1+0xbd4], R3 ;  /* 0x000bd40301007387 */ /* 0x0001e80000100800 */
[----:B0-----:R-:W2:Y:S04]  /*21420*/  LDL.LU R3, [R1+0x8] ;  /* 0x0000080001037983 */ /* 0x001ea80000300800 */
[----:B------:R0:W-:Y:S04]  /*21430*/  STL [R1+0x5fc], R5 ;  /* 0x0005fc0501007387 */ /* 0x0001e80000100800 */
[----:B0-----:R-:W3:Y:S04]  /*21440*/  LDL.LU R5, [R1+0x4] ;  /* 0x0000040001057983 */ /* 0x001ee80000300800 */
[----:B------:R0:W-:Y:S04]  /*21450*/  STL [R1+0x5f8], R4 ;  /* 0x0005f80401007387 */ /* 0x0001e80000100800 */
[----:B0-----:R-:W3:Y:S01]  /*21460*/  LDL.LU R4, [R1] ;  /* 0x0000000001047983 */ /* 0x001ee20000300800 */
[----:B------:R-:W-:-:S05]  /*21470*/  FMUL R8, R0, R8 ;  /* 0x0000000800087220 */ /* 0x000fca0000400000 */
[----:B------:R0:W-:Y:S02]  /*21480*/  STL [R1+0x5dc], R8 ;  /* 0x0005dc0801007387 */ /* 0x0001e40000100800 */
[C---:B0-----:R-:W-:Y:S02]  /*21490*/  FMUL R8, R0.reuse, R9 ;  /* 0x0000000900087220 */ /* 0x041fe40000400000 */
[----:B------:R-:W-:-:S03]  /*214a0*/  FMUL R9, R0, R10 ;  /* 0x0000000a00097220 */ /* 0x000fc60000400000 */
[----:B------:R0:W-:Y:S01]  /*214b0*/  STL [R1+0x5d8], R8 ;  /* 0x0005d80801007387 */ /* 0x0001e20000100800 */
[----:B------:R-:W-:-:S03]  /*214c0*/  FMUL R10, R0, R13 ;  /* 0x0000000d000a7220 */ /* 0x000fc60000400000 */
[----:B------:R1:W-:Y:S01]  /*214d0*/  STL [R1+0x5cc], R9 ;  /* 0x0005cc0901007387 */ /* 0x0003e20000100800 */
[C---:B0-----:R-:W-:Y:S02]  /*214e0*/  FMUL R8, R0.reuse, R12 ;  /* 0x0000000c00087220 */ /* 0x041fe40000400000 */
[----:B-1----:R-:W-:-:S03]  /*214f0*/  FMUL R9, R0, R14 ;  /* 0x0000000e00097220 */ /* 0x002fc60000400000 */
[----:B------:R0:W-:Y:S04]  /*21500*/  STL [R1+0x5c8], R8 ;  /* 0x0005c80801007387 */ /* 0x0001e80000100800 */
[----:B------:R1:W-:Y:S01]  /*21510*/  STL [R1+0x59c], R10 ;  /* 0x00059c0a01007387 */ /* 0x0003e20000100800 */
[----:B0-----:R-:W-:-:S03]  /*21520*/  FMUL R8, R0, R15 ;  /* 0x0000000f00087220 */ /* 0x001fc60000400000 */
[----:B------:R0:W-:Y:S01]  /*21530*/  STL [R1+0x598], R9 ;  /* 0x0005980901007387 */ /* 0x0001e20000100800 */
[----:B-1----:R-:W-:-:S03]  /*21540*/  FMUL R10, R0, R16 ;  /* 0x00000010000a7220 */ /* 0x002fc60000400000 */
[----:B------:R1:W-:Y:S01]  /*21550*/  STL [R1+0x58c], R8 ;  /* 0x00058c0801007387 */ /* 0x0003e20000100800 */
[----:B0-----:R-:W-:-:S03]  /*21560*/  FMUL R9, R0, R17 ;  /* 0x0000001100097220 */ /* 0x001fc60000400000 */
[----:B------:R0:W-:Y:S01]  /*21570*/  STL [R1+0x588], R10 ;  /* 0x0005880a01007387 */ /* 0x0001e20000100800 */
[----:B-1----:R-:W-:-:S03]  /*21580*/  FMUL R8, R0, R18 ;  /* 0x0000001200087220 */ /* 0x002fc60000400000 */
[----:B------:R1:W-:Y:S04]  /*21590*/  STL [R1+0x57c], R9 ;  /* 0x00057c0901007387 */ /* 0x0003e80000100800 */
[----:B------:R1:W-:Y:S01]  /*215a0*/  STL [R1+0x578], R8 ;  /* 0x0005780801007387 */ /* 0x0003e20000100800 */
[C---:B0-----:R-:W-:Y:S02]  /*215b0*/  FMUL R10, R0.reuse, R19 ;  /* 0x00000013000a7220 */ /* 0x041fe40000400000 */
[----:B-1----:R-:W-:-:S03]  /*215c0*/  FMUL R9, R0, R20 ;  /* 0x0000001400097220 */ /* 0x002fc60000400000 */
[----:B------:R0:W-:Y:S01]  /*215d0*/  STL [R1+0x55c], R10 ;  /* 0x00055c0a01007387 */ /* 0x0001e20000100800 */
[----:B------:R-:W-:-:S03]  /*215e0*/  FMUL R8, R0, R21 ;  /* 0x0000001500087220 */ /* 0x000fc60000400000 */
        /* <DEDUP_REMOVED lines=16> */
[----:B------:R-:W-:Y:S04]  /*216f0*/  STL [R1+0x508], R10 ;  /* 0x0005080a01007387 */ /* 0x000fe80000100800 */
[----:B------:R-:W-:Y:S01]  /*21700*/  STL [R1+0x4fc], R9 ;  /* 0x0004fc0901007387 */ /* 0x000fe20000100800 */
[C---:B--2---:R-:W-:Y:S02]  /*21710*/  FMUL R3, R0.reuse, R3 ;  /* 0x0000000300037220 */ /* 0x044fe40000400000 */
[C---:B---3--:R-:W-:Y:S02]  /*21720*/  FMUL R8, R0.reuse, R4 ;  /* 0x0000000400087220 */ /* 0x048fe40000400000 */
[C---:B------:R-:W-:Y:S02]  /*21730*/  FMUL R4, R0.reuse, R5 ;  /* 0x0000000500047220 */ /* 0x040fe40000400000 */
[C---:B-----5:R-:W-:Y:S01]  /*21740*/  FMUL R5, R0.reuse, R6 ;  /* 0x0000000600057220 */ /* 0x060fe20000400000 */
[----:B------:R-:W-:Y:S04]  /*21750*/  STL [R1+0x4f8], R8 ;  /* 0x0004f80801007387 */ /* 0x000fe80000100800 */
[----:B------:R4:W-:Y:S04]  /*21760*/  STL [R1+0x4ec], R4 ;  /* 0x0004ec0401007387 */ /* 0x0009e80000100800 */
[----:B------:R0:W-:Y:S01]  /*21770*/  STL [R1+0x4e8], R3 ;  /* 0x0004e80301007387 */ /* 0x0001e20000100800 */
[----:B----4-:R-:W-:-:S03]  /*21780*/  FMUL R4, R0, R2 ;  /* 0x0000000200047220 */ /* 0x010fc60000400000 */
[----:B------:R-:W-:Y:S01]  /*21790*/  STL [R1+0x4dc], R5 ;  /* 0x0004dc0501007387 */ /* 0x000fe20000100800 */
[----:B------:R-:W-:-:S03]  /*217a0*/  FMUL R2, R0, R11 ;  /* 0x0000000b00027220 */ /* 0x000fc60000400000 */
[----:B------:R-:W-:Y:S04]  /*217b0*/  STL [R1+0x4d8], R4 ;  /* 0x0004d80401007387 */ /* 0x000fe80000100800 */
[----:B------:R-:W2:Y:S01]  /*217c0*/  LDL.LU R11, [R1+0x28] ;  /* 0x00002800010b7983 */ /* 0x000ea20000300800 */
[----:B0-----:R-:W-:-:S05]  /*217d0*/  FMUL R3, R0, R7 ;  /* 0x0000000700037220 */ /* 0x001fca0000400000 */
[----:B------:R-:W-:Y:S04]  /*217e0*/  STL [R1+0x4cc], R3 ;  /* 0x0004cc0301007387 */ /* 0x000fe80000100800 */
[----:B--2---:R0:W-:Y:S04]  /*217f0*/  STL [R1+0x1008], R11 ;  /* 0x0010080b01007387 */ /* 0x0041e80000100800 */
[----:B------:R-:W-:Y:S04]  /*21800*/  STL [R1+0x4c8], R2 ;  /* 0x0004c80201007387 */ /* 0x000fe80000100800 */
[----:B0-----:R-:W2:Y:S04]  /*21810*/  LDL.LU R11, [R1+0x24] ;  /* 0x00002400010b7983 */ /* 0x001ea80000300800 */
[----:B--2---:R0:W-:Y:S04]  /*21820*/  STL [R1+0x100c], R11 ;  /* 0x00100c0b01007387 */ /* 0x0041e80000100800 */
[----:B0-----:R-:W2:Y:S04]  /*21830*/  LDL.LU R11, [R1+0x20] ;  /* 0x00002000010b7983 */ /* 0x001ea80000300800 */
[----:B--2---:R0:W-:Y:S04]  /*21840*/  STL [R1+0x1010], R11 ;  /* 0x0010100b01007387 */ /* 0x0041e80000100800 */
[----:B0-----:R-:W2:Y:S04]  /*21850*/  LDL.LU R11, [R1+0x1c] ;  /* 0x00001c00010b7983 */ /* 0x001ea80000300800 */
[----:B------:R-:W3:Y:S04]  /*21860*/  LDL.LU R29, [R1+0x2c] ;  /* 0x00002c00011d7983 */ /* 0x000ee80000300800 */
        /* <DEDUP_REMOVED lines=26> */
[----:B--2---:R-:W-:-:S05]  /*21a10*/  FMUL R11, R0, R11 ;  /* 0x0000000b000b7220 */ /* 0x004fca0000400000 */
[----:B------:R0:W-:Y:S04]  /*21a20*/  STL [R1+0x414], R11 ;  /* 0x0004140b01007387 */ /* 0x0001e80000100800 */
[----:B0-----:R-:W2:Y:S02]  /*21a30*/  LDL.LU R11, [R1+0x1010] ;  /* 0x00101000010b7983 */ /* 0x001ea40000300800 */
[----:B--2---:R-:W-:-:S05]  /*21a40*/  FMUL R11, R0, R11 ;  /* 0x0000000b000b7220 */ /* 0x004fca0000400000 */
[----:B------:R0:W-:Y:S04]  /*21a50*/  STL [R1+0x410], R11 ;  /* 0x0004100b01007387 */ /* 0x0001e80000100800 */
[----:B0-----:R-:W2:Y:S02]  /*21a60*/  LDL.LU R11, [R1+0x100c] ;  /* 0x00100c00010b7983 */ /* 0x001ea40000300800 */
[----:B--2---:R-:W-:-:S05]  /*21a70*/  FMUL R11, R0, R11 ;  /* 0x0000000b000b7220 */ /* 0x004fca0000400000 */
[----:B------:R0:W-:Y:S04]  /*21a80*/  STL [R1+0x40c], R11 ;  /* 0x00040c0b01007387 */ /* 0x0001e80000100800 */
[----:B0-----:R-:W2:Y:S01]  /*21a90*/  LDL.LU R11, [R1+0x1008] ;  /* 0x00100800010b7983 */ /* 0x001ea20000300800 */
[C---:B---3--:R-:W-:Y:S02]  /*21aa0*/  FMUL R29, R0.reuse, R29 ;  /* 0x0000001d001d7220 */ /* 0x048fe40000400000 */
[C---:B------:R-:W-:Y:S02]  /*21ab0*/  FMUL R4, R0.reuse, R4 ;  /* 0x0000000400047220 */ /* 0x040fe40000400000 */
[----:B--2---:R-:W-:-:S05]  /*21ac0*/  FMUL R11, R0, R11 ;  /* 0x0000000b000b7220 */ /* 0x004fca0000400000 */
[----:B------:R0:W-:Y:S04]  /*21ad0*/  STL [R1+0x408], R11 ;  /* 0x0004080b01007387 */ /* 0x0001e80000100800 */
[----:B0-----:R-:W2:Y:S04]  /*21ae0*/  LDL.LU R11, [R1+0x1004] ;  /* 0x00100400010b7983 */ /* 0x001ea80000300800 */
[----:B------:R4:W-:Y:S02]  /*21af0*/  STL [R1+0x404], R29 ;  /* 0x0004041d01007387 */ /* 0x0009e40000100800 */
[----:B----4-:R-:W-:-:S02]  /*21b00*/  FMUL R29, R0, R28 ;  /* 0x0000001c001d7220 */ /* 0x010fc40000400000 */
[C---:B-----5:R-:W-:Y:S02]  /*21b10*/  FMUL R28, R0.reuse, R27 ;  /* 0x0000001b001c7220 */ /* 0x060fe40000400000 */
[C---:B------:R-:W-:Y:S02]  /*21b20*/  FMUL R27, R0.reuse, R26 ;  /* 0x0000001a001b7220 */ /* 0x040fe40000400000 */
[C---:B------:R-:W-:Y:S01]  /*21b30*/  FMUL R26, R0.reuse, R25 ;  /* 0x00000019001a7220 */ /* 0x040fe20000400000 */
[----:B------:R-:W-:Y:S01]  /*21b40*/  STL [R1+0x400], R29 ;  /* 0x0004001d01007387 */ /* 0x000fe20000100800 */
[C---:B------:R-:W-:Y:S02]  /*21b50*/  FMUL R25, R0.reuse, R24 ;  /* 0x0000001800197220 */ /* 0x040fe40000400000 */
[C---:B------:R-:W-:Y:S01]  /*21b60*/  FMUL R24, R0.reuse, R23 ;  /* 0x0000001700187220 */ /* 0x040fe20000400000 */
[----:B------:R-:W-:Y:S01]  /*21b70*/  STL [R1+0x3f4], R28 ;  /* 0x0003f41c01007387 */ /* 0x000fe20000100800 */
[----:B------:R-:W-:-:S02]  /*21b80*/  FMUL R23, R0, R22 ;  /* 0x0000001600177220 */ /* 0x000fc40000400000 */
[C---:B------:R-:W-:Y:S01]  /*21b90*/  FMUL R22, R0.reuse, R21 ;  /* 0x0000001500167220 */ /* 0x040fe20000400000 */
[----:B------:R-:W-:Y:S01]  /*21ba0*/  STL [R1+0x3f0], R27 ;  /* 0x0003f01b01007387 */ /* 0x000fe20000100800 */
[C---:B------:R-:W-:Y:S02]  /*21bb0*/  FMUL R21, R0.reuse, R20 ;  /* 0x0000001400157220 */ /* 0x040fe40000400000 */
[C---:B------:R-:W-:Y:S01]  /*21bc0*/  FMUL R20, R0.reuse, R19 ;  /* 0x0000001300147220 */ /* 0x040fe20000400000 */
[----:B------:R-:W-:Y:S01]  /*21bd0*/  STL [R1+0x3b4], R26 ;  /* 0x0003b41a01007387 */ /* 0x000fe20000100800 */
[----:B------:R-:W-:-:S03]  /*21be0*/  FMUL R19, R0, R18 ;  /* 0x0000001200137220 */ /* 0x000fc60000400000 */
        /* <DEDUP_REMOVED lines=18> */
[----:B------:R-:W-:Y:S04]  /*21d10*/  STL [R1+0x314], R16 ;  /* 0x0003141001007387 */ /* 0x000fe80000100800 */
[----:B------:R-:W-:Y:S04]  /*21d20*/  STL [R1+0x310], R15 ;  /* 0x0003100f01007387 */ /* 0x000fe80000100800 */
[----:B------:R-:W-:Y:S01]  /*21d30*/  STL [R1+0x2fc], R14 ;  /* 0x0002fc0e01007387 */ /* 0x000fe20000100800 */
[----:B------:R-:W-:-:S03]  /*21d40*/  FMUL R8, R0, R5 ;  /* 0x0000000500087220 */ /* 0x000fc60000400000 */
[----:B------:R-:W-:Y:S01]  /*21d50*/  STL [R1+0x2f8], R13 ;  /* 0x0002f80d01007387 */ /* 0x000fe20000100800 */
[----:B------:R-:W-:-:S03]  /*21d60*/  FMUL R5, R0, R3 ;  /* 0x0000000300057220 */ /* 0x000fc60000400000 */
[----:B------:R-:W-:Y:S04]  /*21d70*/  STL [R1+0x2ec], R12 ;  /* 0x0002ec0c01007387 */ /* 0x000fe80000100800 */
[----:B------:R-:W-:Y:S01]  /*21d80*/  STL [R1+0x2e8], R10 ;  /* 0x0002e80a01007387 */ /* 0x000fe20000100800 */
[----:B------:R-:W-:-:S03]  /*21d90*/  FMUL R3, R0, R2 ;  /* 0x0000000200037220 */ /* 0x000fc60000400000 */
[----:B------:R-:W-:Y:S04]  /*21da0*/  STL [R1+0x2d8], R9 ;  /* 0x0002d80901007387 */ /* 0x000fe80000100800 */
[----:B------:R0:W-:Y:S01]  /*21db0*/  STL [R1+0x2cc], R4 ;  /* 0x0002cc0401007387 */ /* 0x0001e20000100800 */
[----:B------:R-:W-:-:S03]  /*21dc0*/  FMUL R2, R0, R7 ;  /* 0x0000000700027220 */ /* 0x000fc60000400000 */
[----:B------:R-:W-:Y:S01]  /*21dd0*/  STL [R1+0x2c8], R8 ;  /* 0x0002c80801007387 */ /* 0x000fe20000100800 */
[----:B0-----:R-:W-:-:S03]  /*21de0*/  FMUL R4, R0, R6 ;  /* 0x0000000600047220 */ /* 0x001fc60000400000 */
[----:B------:R-:W-:Y:S04]  /*21df0*/  STL [R1+0x2bc], R5 ;  /* 0x0002bc0501007387 */ /* 0x000fe80000100800 */
[----:B------:R-:W-:Y:S04]  /*21e00*/  STL [R1+0x2b4], R4 ;  /* 0x0002b40401007387 */ /* 0x000fe80000100800 */
[----:B------:R0:W-:Y:S01]  /*21e10*/  STL [R1+0x2ac], R3 ;  /* 0x0002ac0301007387 */ /* 0x0001e20000100800 */
[----:B--2---:R-:W-:-:S03]  /*21e20*/  FMUL R0, R0, R11 ;  /* 0x0000000b00007220 */ /* 0x004fc60000400000 */
[----:B------:R-:W2:Y:S04]  /*21e30*/  LDL.LU R11, [R1+0x1000] ;  /* 0x00100000010b7983 */ /* 0x000ea80000300800 */
[----:B------:R1:W-:Y:S04]  /*21e40*/  STL [R1+0x2a8], R2 ;  /* 0x0002a80201007387 */ /* 0x0003e80000100800 */
[----:B0-----:R-:W3:Y:S04]  /*21e50*/  LDL.LU R3, [R1+0x420] ;  /* 0x0004200001037983 */ /* 0x001ee80000300800 */
[----:B------:R0:W-:Y:S04]  /*21e60*/  STL [R1+0x298], R0 ;  /* 0x0002980001007387 */ /* 0x0001e80000100800 */
[----:B---3--:R3:W-:Y:S04]  /*21e70*/  STL [R1+0xf7c], R3 ;  /* 0x000f7c0301007387 */ /* 0x0087e80000100800 */
[----:B-1----:R-:W4:Y:S04]  /*21e80*/  LDL.LU R2, [R1+0x424] ;  /* 0x0004240001027983 */ /* 0x002f280000300800 */
[----:B0-----:R-:W5:Y:S04]  /*21e90*/  LDL.LU R0, [R1+0x530] ;  /* 0x0005300001007983 */ /* 0x001f680000300800 */
[----:B----4-:R-:W-:Y:S04]  /*21ea0*/  STL [R1+0x98], R2 ;  /* 0x0000980201007387 */ /* 0x010fe80000100800 */
[----:B---3--:R-:W3:Y:S04]  /*21eb0*/  LDL.LU R3, [R1+0x534] ;  /* 0x0005340001037983 */ /* 0x008ee80000300800 */
[----:B-----5:R-:W-:Y:S04]  /*21ec0*/  STL [R1+0x94], R0 ;  /* 0x0000940001007387 */ /* 0x020fe80000100800 */
        /* <DEDUP_REMOVED lines=23> */
[----:B------:R-:W3:Y:S04]  /*22040*/  LDL.LU R0, [R1+0x4d4] ;  /* 0x0004d40001007983 */ /* 0x000ee80000300800 */
[----:B---3--:R1:W-:Y:S04]  /*22050*/  STL [R1+0xfb0], R0 ;  /* 0x000fb00001007387 */ /* 0x0083e80000100800 */
[----:B0-----:R-:W3:Y:S04]  /*22060*/  LDL.LU R3, [R1+0x4c0] ;  /* 0x0004c00001037983 */ /* 0x001ee80000300800 */
[----:B---3--:R0:W-:Y:S04]  /*22070*/  STL [R1+0xfb4], R3 ;  /* 0x000fb40301007387 */ /* 0x0081e80000100800 */
[----:B-1----:R-:W3:Y:S04]  /*22080*/  LDL.LU R0, [R1+0x4c4] ;  /* 0x0004c40001007983 */ /* 0x002ee80000300800 */
        /* <DEDUP_REMOVED lines=26> */
[----:B---3--:R-:W-:Y:S04]  /*22230*/  STL [R1+0xfec], R3 ;  /* 0x000fec0301007387 */ /* 0x008fe80000100800 */
[----:B-1----:R-:W3:Y:S04]  /*22240*/  LDL.LU R0, [R1+0x2a4] ;  /* 0x0002a40001007983 */ /* 0x002ee80000300800 */
[----:B---3--:R0:W-:Y:S04]  /*22250*/  STL [R1+0xff0], R0 ;  /* 0x000ff00001007387 */ /* 0x0081e80000100800 */
[----:B0-----:R-:W3:Y:S04]  /*22260*/  LDL.LU R0, [R1+0x2d0] ;  /* 0x0002d00001007983 */ /* 0x001ee80000300800 */
[----:B------:R-:W4:Y:S04]  /*22270*/  LDL.LU R3, [R1+0x2d4] ;  /* 0x0002d40001037983 */ /* 0x000f280000300800 */
[----:B---3--:R0:W-:Y:S04]  /*22280*/  STL [R1+0x18], R0 ;  /* 0x0000180001007387 */ /* 0x0081e80000100800 */
[----:B----4-:R1:W-:Y:S04]  /*22290*/  STL [R1+0xff4], R3 ;  /* 0x000ff40301007387 */ /* 0x0103e80000100800 */
[----:B0-----:R-:W3:Y:S04]  /*222a0*/  LDL.LU R0, [R1+0x2f0] ;  /* 0x0002f00001007983 */ /* 0x001ee80000300800 */
[----:B---3--:R0:W-:Y:S04]  /*222b0*/  STL [R1+0xff8], R0 ;  /* 0x000ff80001007387 */ /* 0x0081e80000100800 */
[----:B-1----:R-:W3:Y:S04]  /*222c0*/  LDL.LU R3, [R1+0x2f4] ;  /* 0x0002f40001037983 */ /* 0x002ee80000300800 */
[----:B---3--:R1:W-:Y:S04]  /*222d0*/  STL [R1+0xffc], R3 ;  /* 0x000ffc0301007387 */ /* 0x0083e80000100800 */
[----:B0-----:R-:W3:Y:S04]  /*222e0*/  LDL.LU R0, [R1+0x2c0] ;  /* 0x0002c00001007983 */ /* 0x001ee80000300800 */
[----:B-1----:R-:W4:Y:S04]  /*222f0*/  LDL.LU R3, [R1+0x2c4] ;  /* 0x0002c40001037983 */ /* 0x002f280000300800 */
        /* <DEDUP_REMOVED lines=26> */
[----:B--2---:R-:W-:-:S13]  /*224a0*/  FSETP.GT.AND P0, PT, |R11|, 8.50705917302346158658e+37, PT ;  /* 0x7e8000000b00780b */ /* 0x004fda0003f04200 */
[----:B----4-:R-:W-:Y:S02]  /*224b0*/  @P0 FMUL R3, R3, 0.25 ;  /* 0x3e80000003030820 */ /* 0x010fe40000400000 */
[----:B---3--:R-:W-:-:S05]  /*224c0*/  @P0 FMUL R4, R4, 0.25 ;  /* 0x3e80000004040820 */ /* 0x008fca0000400000 */
[----:B------:R0:W-:Y:S04]  /*224d0*/  STL [R1+0xf78], R4 ;  /* 0x000f780401007387 */ /* 0x0001e80000100800 */
[----:B0-----:R-:W2:Y:S04]  /*224e0*/  LDL R4, [R1+0x18] ;  /* 0x0000180001047983 */ /* 0x001ea80000100800 */
[----:B------:R0:W-:Y:S04]  /*224f0*/  STL [R1+0x4], R3 ;  /* 0x0000040301007387 */ /* 0x0001e80000100800 */
[----:B0-----:R-:W3:Y:S01]  /*22500*/  LDL.LU R3, [R1+0xffc] ;  /* 0x000ffc0001037983 */ /* 0x001ee20000300800 */
[----:B------:R-:W-:-:S05]  /*22510*/  @P0 FMUL R0, R0, 0.25 ;  /* 0x3e80000000000820 */ /* 0x000fca0000400000 */
[----:B------:R0:W-:Y:S04]  /*22520*/  STL [R1+0x8], R0 ;  /* 0x0000080001007387 */ /* 0x0001e80000100800 */
[----:B0-----:R-:W4:Y:S01]  /*22530*/  LDL.LU R0, [R1+0xff8] ;  /* 0x000ff80001007983 */ /* 0x001f220000300800 */
[----:B---3--:R-:W-:-:S05]  /*22540*/  @P0 FMUL R3, R3, 0.25 ;  /* 0x3e80000003030820 */ /* 0x008fca0000400000 */
[----:B------:R0:W-:Y:S04]  /*22550*/  STL [R1+0xc], R3 ;  /* 0x00000c0301007387 */ /* 0x0001e80000100800 */
[----:B0-----:R-:W3:Y:S01]  /*22560*/  LDL.LU R3, [R1+0xff4] ;  /* 0x000ff40001037983 */ /* 0x001ee20000300800 */
[----:B----4-:R-:W-:-:S05]  /*22570*/  @P0 FMUL R0, R0, 0.25 ;  /* 0x3e80000000000820 */ /* 0x010fca0000400000 */
[----:B------:R0:W-:Y:S04]  /*22580*/  STL [R1+0x10], R0 ;  /* 0x0000100001007387 */ /* 0x0001e80000100800 */
[----:B0-----:R-:W4:Y:S01]  /*22590*/  LDL.LU R0, [R1+0xff0] ;  /* 0x000ff00001007983 */ /* 0x001f220000300800 */
[----:B---3--:R-:W-:-:S05]  /*225a0*/  @P0 FMUL R3, R3, 0.25 ;  /* 0x3e80000003030820 */ /* 0x008fca0000400000 */
[----:B------:R0:W-:Y:S04]  /*225b0*/  STL [R1+0x14], R3 ;  /* 0x0000140301007387 */ /* 0x0001e80000100800 */
[----:B0-----:R-:W3:Y:S01]  /*225c0*/  LDL.LU R3, [R1+0xfec] ;  /* 0x000fec0001037983 */ /* 0x001ee20000300800 */
[----:B--2---:R-:W-:Y:S02]  /*225d0*/  @P0 FMUL R4, R4, 0.25 ;  /* 0x3e80000004040820 */ /* 0x004fe40000400000 */
[----:B----4-:R-:W-:-:S03]  /*225e0*/  @P0 FMUL R0, R0, 0.25 ;  /* 0x3e80000000000820 */ /* 0x010fc60000400000 */
[----:B------:R0:W-:Y:S04]  /*225f0*/  @P0 STL [R1+0x18], R4 ;  /* 0x0000180401000387 */ /* 0x0001e80000100800 */
[----:B0-----:R-:W2:Y:S04]  /*22600*/  LDL R4, [R1+0x94] ;  /* 0x0000940001047983 */ /* 0x001ea80000100800 */
        /* <DEDUP_REMOVED lines=49> */
[----:B0-----:R-:W4:Y:S01]  /*22920*/  LDL R0, [R1+0x98] ;  /* 0x0000980001007983 */ /* 0x001f220000100800 */
[----:B---3--:R-:W-:-:S05]  /*22930*/  @P0 FMUL R3, R3, 0.25 ;  /* 0x3e80000003030820 */ /* 0x008fca0000400000 */
[----:B------:R0:W-:Y:S04]  /*22940*/  STL [R1+0x60], R3 ;  /* 0x0000600301007387 */ /* 0x0001e80000100800 */
[----:B0-----:R-:W3:Y:S02]  /*22950*/  LDL.LU R3, [R1+0xfa8] ;  /* 0x000fa80001037983 */ /* 0x001ee40000300800 */
        /* <DEDUP_REMOVED lines=32> */
[----:B0-----:R-:W3:Y:S01]  /*22b60*/  LDL.LU R3, [R1+0xf7c] ;  /* 0x000f7c0001037983 */ /* 0x001ee20000300800 */
[----:B----4-:R-:W-:Y:S02]  /*22b70*/  @P0 FMUL R0, R0, 0.25 ;  /* 0x3e80000000000820 */ /* 0x010fe40000400000 */
[----:B--2---:R-:W-:-:S03]  /*22b80*/  @P0 FMUL R4, R4, 0.25 ;  /* 0x3e80000004040820 */ /* 0x004fc60000400000 */
[----:B------:R0:W-:Y:S04]  /*22b90*/  @P0 STL [R1+0x98], R0 ;  /* 0x0000980001000387 */ /* 0x0001e80000100800 */
[----:B0-----:R-:W2:Y:S04]  /*22ba0*/  LDL R0, [R1+0x14] ;  /* 0x0000140001007983 */ /* 0x001ea80000100800 */
[----:B------:R-:W-:Y:S01]  /*22bb0*/  @P0 STL [R1+0x94], R4 ;  /* 0x0000940401000387 */ /* 0x000fe20000100800 */
[----:B---3--:R-:W-:-:S05]  /*22bc0*/  @P0 FMUL R3, R3, 0.25 ;  /* 0x3e80000003030820 */ /* 0x008fca0000400000 */
[----:B------:R0:W-:Y:S02]  /*22bd0*/  STL [R1+0xf0c], R3 ;  /* 0x000f0c0301007387 */ /* 0x0001e40000100800 */
[----:B0-----:R-:W-:Y:S02]  /*22be0*/  MOV R3, R4 ;  /* 0x0000000400037202 */ /* 0x001fe40000000f00 */
[----:B------:R-:W3:Y:S01]  /*22bf0*/  LDL.LU R4, [R1+0xf78] ;  /* 0x000f780001047983 */ /* 0x000ee20000300800 */
[----:B------:R-:W-:Y:S01]  /*22c00*/  FSETP.GEU.AND P4, PT, |R11|, 1.175494350822287508e-38, PT ;  /* 0x008000000b00780b */ /* 0x000fe20003f8e200 */
[----:B------:R-:W-:Y:S02]  /*22c10*/  @P0 FMUL R7, R7, 0.25 ;  /* 0x3e80000007070820 */ /* 0x000fe40000400000 */
[----:B------:R-:W-:Y:S02]  /*22c20*/  @P0 FMUL R6, R6, 0.25 ;  /* 0x3e80000006060820 */ /* 0x000fe40000400000 */
[----:B------:R-:W-:-:S02]  /*22c30*/  @P0 FMUL R11, R11, 0.25 ;  /* 0x3e8000000b0b0820 */ /* 0x000fc40000400000 */
[----:B------:R-:W-:Y:S02]  /*22c40*/  @P0 FMUL R5, R5, 0.25 ;  /* 0x3e80000005050820 */ /* 0x000fe40000400000 */
[----:B------:R-:W-:Y:S01]  /*22c50*/  @P0 FMUL R8, R8, 0.25 ;  /* 0x3e80000008080820 */ /* 0x000fe20000400000 */
[----:B------:R0:W-:Y:S03]  /*22c60*/  STL [R1+0xf48], R11 ;  /* 0x000f480b01007387 */ /* 0x0001e60000100800 */
[----:B------:R-:W-:Y:S02]  /*22c70*/  @!P4 FMUL R7, R7, 16777216 ;  /* 0x4b8000000707c820 */ /* 0x000fe40000400000 */
[----:B------:R-:W-:Y:S02]  /*22c80*/  @!P4 FMUL R6, R6, 16777216 ;  /* 0x4b8000000606c820 */ /* 0x000fe40000400000 */
[----:B------:R-:W-:Y:S01]  /*22c90*/  @!P4 FMUL R5, R5, 16777216 ;  /* 0x4b8000000505c820 */ /* 0x000fe20000400000 */
[----:B0-----:R-:W4:Y:S01]  /*22ca0*/  LDL R11, [R1+0x10] ;  /* 0x00001000010b7983 */ /* 0x001f220000100800 */
[----:B------:R-:W-:-:S03]  /*22cb0*/  @P0 FMUL R9, R9, 0.25 ;  /* 0x3e80000009090820 */ /* 0x000fc60000400000 */
[----:B------:R0:W-:Y:S01]  /*22cc0*/  STL [R1+0xf10], R7 ;  /* 0x000f100701007387 */ /* 0x0001e20000100800 */
[----:B------:R-:W-:Y:S02]  /*22cd0*/  @!P4 FMUL R8, R8, 16777216 ;  /* 0x4b8000000808c820 */ /* 0x000fe40000400000 */
[----:B------:R-:W-:Y:S01]  /*22ce0*/  @!P4 FMUL R9, R9, 16777216 ;  /* 0x4b8000000909c820 */ /* 0x000fe20000400000 */
[----:B0-----:R-:W2:Y:S04]  /*22cf0*/  LDL R7, [R1+0x20] ;  /* 0x0000200001077983 */ /* 0x001ea80000100800 */
[----:B------:R0:W-:Y:S04]  /*22d00*/  STL [R1+0xf14], R6 ;  /* 0x000f140601007387 */ /* 0x0001e80000100800 */
[----:B0-----:R-:W2:Y:S04]  /*22d10*/  LDL R6, [R1+0x1c] ;  /* 0x00001c0001067983 */ /* 0x001ea80000100800 */
[----:B------:R0:W-:Y:S04]  /*22d20*/  STL [R1+0xf18], R5 ;  /* 0x000f180501007387 */ /* 0x0001e80000100800 */
[----:B0-----:R-:W2:Y:S01]  /*22d30*/  LDL R5, [R1+0x18] ;  /* 0x0000180001057983 */ /* 0x001ea20000100800 */
[----:B---3--:R-:W-:-:S05]  /*22d40*/  @!P4 FMUL R4, R4, 16777216 ;  /* 0x4b8000000404c820 */ /* 0x008fca0000400000 */
[----:B------:R0:W-:Y:S04]  /*22d50*/  STL [R1+0xf1c], R4 ;  /* 0x000f1c0401007387 */ /* 0x0001e80000100800 */
[----:B0-----:R-:W3:Y:S04]  /*22d60*/  LDL R4, [R1+0xc] ;  /* 0x00000c0001047983 */ /* 0x001ee80000100800 */
[----:B------:R0:W-:Y:S04]  /*22d70*/  STL [R1+0xf20], R8 ;  /* 0x000f200801007387 */ /* 0x0001e80000100800 */
[----:B0-----:R-:W5:Y:S04]  /*22d80*/  LDL R8, [R1+0x8] ;  /* 0x0000080001087983 */ /* 0x001f680000100800 */
[----:B------:R0:W-:Y:S04]  /*22d90*/  STL [R1+0xf24], R9 ;  /* 0x000f240901007387 */ /* 0x0001e80000100800 */
[----:B0-----:R-:W5:Y:S01]  /*22da0*/  LDL R9, [R1+0x4] ;  /* 0x0000040001097983 */ /* 0x001f620000100800 */
        /* <DEDUP_REMOVED lines=43> */
[----:B------:R-:W-:Y:S02]  /*23060*/  @!P4 FMUL R25, R25, 16777216 ;  /* 0x4b8000001919c820 */ /* 0x000fe40000400000 */
[----:B------:R-:W-:Y:S01]  /*23070*/  @!P4 FMUL R26, R26, 16777216 ;  /* 0x4b8000001a1ac820 */ /* 0x000fe20000400000 */
[----:B------:R-:W-:Y:S01]  /*23080*/  STL [R1+0xf5c], R22 ;  /* 0x000f5c1601007387 */ /* 0x000fe20000100800 */
[----:B------:R-:W-:Y:S02]  /*23090*/  @!P4 FMUL R27, R27, 16777216 ;  /* 0x4b8000001b1bc820 */ /* 0x000fe40000400000 */
[----:B------:R-:W-:Y:S01]  /*230a0*/  @!P4 FMUL R28, R28, 16777216 ;  /* 0x4b8000001c1cc820 */ /* 0x000fe20000400000 */
[----:B------:R-:W-:Y:S04]  /*230b0*/  STL [R1+0xf60], R23 ;  /* 0x000f601701007387 */ /* 0x000fe80000100800 */
[----:B------:R-:W-:Y:S04]  /*230c0*/  STL [R1+0xf64], R24 ;  /* 0x000f641801007387 */ /* 0x000fe80000100800 */
[----:B------:R-:W-:Y:S01]  /*230d0*/  STL [R1+0xf68], R25 ;  /* 0x000f681901007387 */ /* 0x000fe20000100800 */
[----:B----4-:R-:W-:-:S03]  /*230e0*/  @!P4 FMUL R11, R11, 16777216 ;  /* 0x4b8000000b0bc820 */ /* 0x010fc60000400000 */
[----:B------:R-:W-:Y:S04]  /*230f0*/  STL [R1+0xf6c], R26 ;  /* 0x000f6c1a01007387 */ /* 0x000fe80000100800 */
[----:B------:R-:W-:Y:S04]  /*23100*/  STL [R1+0xf70], R27 ;  /* 0x000f701b01007387 */ /* 0x000fe80000100800 */
[----:B------:R0:W-:Y:S01]  /*23110*/  STL [R1+0xf74], R28 ;  /* 0x000f741c01007387 */ /* 0x0001e20000100800 */
[----:B--2---:R-:W-:Y:S02]  /*23120*/  @!P4 FMUL R0, R0, 16777216 ;  /* 0x4b8000000000c820 */ /* 0x004fe40000400000 */
[----:B---3--:R-:W-:-:S02]  /*23130*/  @!P4 FMUL R4, R4, 16777216 ;  /* 0x4b8000000404c820 */ /* 0x008fc40000400000 */
[----:B-----5:R-:W-:Y:S02]  /*23140*/  @!P4 FMUL R8, R8, 16777216 ;  /* 0x4b8000000808c820 */ /* 0x020fe40000400000 */
[----:B------:R-:W-:-:S05]  /*23150*/  @!P4 FMUL R9, R9, 16777216 ;  /* 0x4b8000000909c820 */ /* 0x000fca0000400000 */
[----:B------:R-:W-:Y:S04]  /*23160*/  @!P4 STL [R1+0x4], R9 ;  /* 0x000004090100c387 */ /* 0x000fe80000100800 */
[----:B------:R-:W-:Y:S04]  /*23170*/  @!P4 STL [R1+0x8], R8 ;  /* 0x000008080100c387 */ /* 0x000fe80000100800 */
[----:B0-----:R-:W2:Y:S04]  /*23180*/  LDL R28, [R1+0x24] ;  /* 0x00002400011c7983 */ /* 0x001ea80000100800 */
[----:B------:R-:W-:Y:S04]  /*23190*/  @!P4 STL [R1+0xc], R4 ;  /* 0x00000c040100c387 */ /* 0x000fe80000100800 */
[----:B------:R-:W3:Y:S04]  /*231a0*/  LDL R27, [R1+0x28] ;  /* 0x00002800011b7983 */ /* 0x000ee80000100800 */
[----:B------:R0:W-:Y:S04]  /*231b0*/  @!P4 STL [R1+0x10], R11 ;  /* 0x0000100b0100c387 */ /* 0x0001e80000100800 */
[----:B------:R-:W4:Y:S04]  /*231c0*/  LDL R26, [R1+0x2c] ;  /* 0x00002c00011a7983 */ /* 0x000f280000100800 */
        /* <DEDUP_REMOVED lines=8> */
[----:B0-----:R-:W5:Y:S04]  /*23250*/  LDL R11, [R1+0x50] ;  /* 0x00005000010b7983 */ /* 0x001f680000100800 */
[----:B------:R-:W5:Y:S04]  /*23260*/  LDL R17, [R1+0x54] ;  /* 0x0000540001117983 */ /* 0x000f680000100800 */
[----:B------:R0:W-:Y:S01]  /*23270*/  @!P4 STL [R1+0x14], R0 ;  /* 0x000014000100c387 */ /* 0x0001e20000100800 */
[----:B------:R-:W-:-:S02]  /*23280*/  @!P4 FMUL R5, R5, 16777216 ;  /* 0x4b8000000505c820 */ /* 0x000fc40000400000 */
[----:B------:R-:W-:Y:S01]  /*23290*/  @!P4 FMUL R6, R6, 16777216 ;  /* 0x4b8000000606c820 */ /* 0x000fe20000400000 */
[----:B------:R-:W5:Y:S04]  /*232a0*/  LDL R16, [R1+0x60] ;  /* 0x0000600001107983 */ /* 0x000f680000100800 */
[----:B0-----:R-:W5:Y:S01]  /*232b0*/  LDL R0, [R1+0x58] ;  /* 0x0000580001007983 */ /* 0x001f620000100800 */
[----:B------:R-:W-:-:S03]  /*232c0*/  @!P4 FMUL R7, R7, 16777216 ;  /* 0x4b8000000707c820 */ /* 0x000fc60000400000 */
[----:B------:R0:W-:Y:S04]  /*232d0*/  @!P4 STL [R1+0x18], R5 ;  /* 0x000018050100c387 */ /* 0x0001e80000100800 */
[----:B------:R-:W5:Y:S04]  /*232e0*/  LDL R15, [R1+0x64] ;  /* 0x00006400010f7983 */ /* 0x000f680000100800 */
[----:B------:R1:W-:Y:S04]  /*232f0*/  @!P4 STL [R1+0x1c], R6 ;  /* 0x00001c060100c387 */ /* 0x0003e80000100800 */
[----:B------:R-:W5:Y:S04]  /*23300*/  LDL R14, [R1+0x68] ;  /* 0x00006800010e7983 */ /* 0x000f680000100800 */
[----:B------:R0:W-:Y:S04]  /*23310*/  @!P4 STL [R1+0x20], R7 ;  /* 0x000020070100c387 */ /* 0x0001e80000100800 */
[----:B------:R-:W5:Y:S04]  /*23320*/  LDL R13, [R1+0x6c] ;  /* 0x00006c00010d7983 */ /* 0x000f680000100800 */
[----:B------:R-:W5:Y:S04]  /*23330*/  LDL R12, [R1+0x70] ;  /* 0x00007000010c7983 */ /* 0x000f680000100800 */
[----:B------:R-:W5:Y:S04]  /*23340*/  LDL R10, [R1+0x74] ;  /* 0x00007400010a7983 */ /* 0x000f680000100800 */
[----:B------:R-:W5:Y:S04]  /*23350*/  LDL R9, [R1+0x78] ;  /* 0x0000780001097983 */ /* 0x000f680000100800 */
[----:B------:R-:W5:Y:S04]  /*23360*/  LDL R8, [R1+0x7c] ;  /* 0x00007c0001087983 */ /* 0x000f680000100800 */
[----:B------:R-:W5:Y:S04]  /*23370*/  LDL R4, [R1+0x84] ;  /* 0x0000840001047983 */ /* 0x000f680000100800 */
[----:B0-----:R-:W5:Y:S04]  /*23380*/  LDL R5, [R1+0x88] ;  /* 0x0000880001057983 */ /* 0x001f680000100800 */
[----:B-1----:R-:W5:Y:S04]  /*23390*/  LDL R6, [R1+0x8c] ;  /* 0x00008c0001067983 */ /* 0x002f680000100800 */
[----:B------:R-:W5:Y:S01]  /*233a0*/  LDL R7, [R1+0x90] ;  /* 0x0000900001077983 */ /* 0x000f620000100800 */
[----:B--2---:R-:W-:-:S05]  /*233b0*/  @!P4 FMUL R28, R28, 16777216 ;  /* 0x4b8000001c1cc820 */ /* 0x004fca0000400000 */
[----:B------:R0:W-:Y:S01]  /*233c0*/  @!P4 STL [R1+0x24], R28 ;  /* 0x0000241c0100c387 */ /* 0x0001e20000100800 */
[----:B---3--:R-:W-:-:S03]  /*233d0*/  @!P4 FMUL R27, R27, 16777216 ;  /* 0x4b8000001b1bc820 */ /* 0x008fc60000400000 */
[----:B0-----:R-:W2:Y:S01]  /*233e0*/  LDL.LU R28, [R1+0xf74] ;  /* 0x000f7400011c7983 */ /* 0x001ea20000300800 */
[----:B----4-:R-:W-:-:S03]  /*233f0*/  @!P4 FMUL R26, R26, 16777216 ;  /* 0x4b8000001a1ac820 */ /* 0x010fc60000400000 */
[----:B------:R0:W-:Y:S01]  /*23400*/  @!P4 STL [R1+0x28], R27 ;  /* 0x0000281b0100c387 */ /* 0x0001e20000100800 */
[----:B-----5:R-:W-:Y:S02]  /*23410*/  @!P4 FMUL R25, R25, 16777216 ;  /* 0x4b8000001919c820 */ /* 0x020fe40000400000 */
        /* <DEDUP_REMOVED lines=8> */
[----:B------:R-:W-:Y:S02]  /*234a0*/  @!P4 FMUL R20, R20, 16777216 ;  /* 0x4b8000001414c820 */ /* 0x000fe40000400000 */
[----:B------:R-:W-:Y:S01]  /*234b0*/  @!P4 FMUL R19, R19, 16777216 ;  /* 0x4b8000001313c820 */ /* 0x000fe20000400000 */
        /* <DEDUP_REMOVED lines=13> */
[----:B------:R0:W-:Y:S04]  /*23590*/  @!P4 STL [R1+0x44], R20 ;  /* 0x000044140100c387 */ /* 0x0001e80000100800 */
        /* <DEDUP_REMOVED lines=8> */
[----:B0-----:R-:W3:Y:S04]  /*23620*/  LDL.LU R17, [R1+0xf44] ;  /* 0x000f440001117983 */ /* 0x001ee80000300800 */
[----:B------:R0:W-:Y:S04]  /*23630*/  @!P4 STL [R1+0x58], R0 ;  /* 0x000058000100c387 */ /* 0x0001e80000100800 */
[----:B0-----:R-:W3:Y:S01]  /*23640*/  LDL.LU R0, [R1+0xf40] ;  /* 0x000f400001007983 */ /* 0x001ee20000300800 */
[----:B------:R-:W-:-:S02]  /*23650*/  @!P4 FMUL R16, R16, 16777216 ;  /* 0x4b8000001010c820 */ /* 0x000fc40000400000 */
[----:B------:R-:W-:Y:S02]  /*23660*/  @!P4 FMUL R15, R15, 16777216 ;  /* 0x4b8000000f0fc820 */ /* 0x000fe40000400000 */
[----:B------:R-:W-:Y:S02]  /*23670*/  @!P4 FMUL R14, R14, 16777216 ;  /* 0x4b8000000e0ec820 */ /* 0x000fe40000400000 */
[----:B------:R-:W-:Y:S02]  /*23680*/  @!P4 FMUL R13, R13, 16777216 ;  /* 0x4b8000000d0dc820 */ /* 0x000fe40000400000 */
[----:B------:R-:W-:Y:S02]  /*23690*/  @!P4 FMUL R12, R12, 16777216 ;  /* 0x4b8000000c0cc820 */ /* 0x000fe40000400000 */
[----:B------:R-:W-:Y:S02]  /*236a0*/  @!P4 FMUL R10, R10, 16777216 ;  /* 0x4b8000000a0ac820 */ /* 0x000fe40000400000 */
[----:B------:R-:W-:-:S02]  /*236b0*/  @!P4 FMUL R9, R9, 16777216 ;  /* 0x4b8000000909c820 */ /* 0x000fc40000400000 */
[----:B------:R-:W-:Y:S02]  /*236c0*/  @!P4 FMUL R8, R8, 16777216 ;  /* 0x4b8000000808c820 */ /* 0x000fe40000400000 */
[----:B------:R-:W-:Y:S02]  /*236d0*/  @!P4 FMUL R4, R4, 16777216 ;  /* 0x4b8000000404c820 */ /* 0x000fe40000400000 */
[----:B------:R-:W-:Y:S02]  /*236e0*/  @!P4 FMUL R5, R5, 16777216 ;  /* 0x4b8000000505c820 */ /* 0x000fe40000400000 */
[----:B------:R-:W-:Y:S02]  /*236f0*/  @!P4 FMUL R6, R6, 16777216 ;  /* 0x4b8000000606c820 */ /* 0x000fe40000400000 */
[----:B------:R-:W-:Y:S02]  /*23700*/  @!P4 FMUL R7, R7, 16777216 ;  /* 0x4b8000000707c820 */ /* 0x000fe40000400000 */
[----:B------:R-:W-:-:S02]  /*23710*/  @!P4 FMUL R3, R3, 16777216 ;  /* 0x4b8000000303c820 */ /* 0x000fc40000400000 */
[----:B--2---:R-:W-:Y:S02]  /*23720*/  @!P4 FMUL R11, R11, 16777216 ;  /* 0x4b8000000b0bc820 */ /* 0x004fe40000400000 */
[----:B---3--:R-:W-:-:S05]  /*23730*/  @!P4 FMUL R0, R0, 16777216 ;  /* 0x4b8000000000c820 */ /* 0x008fca0000400000 */
[----:B------:R0:W-:Y:S02]  /*23740*/  STL [R1+0x5c], R0 ;  /* 0x00005c0001007387 */ /* 0x0001e40000100800 */
[----:B0-----:R0:W1:Y:S02]  /*23750*/  MUFU.RCP R0, R11 ;  /* 0x0000000b00007308 */ /* 0x0010640000001000 */
[----:B0-----:R-:W2:Y:S04]  /*23760*/  LDL.LU R11, [R1+0x98] ;  /* 0x00009800010b7983 */ /* 0x001ea80000300800 */
[----:B------:R0:W-:Y:S04]  /*23770*/  @!P4 STL [R1+0x60], R16 ;  /* 0x000060100100c387 */ /* 0x0001e80000100800 */
[----:B0-----:R-:W3:Y:S04]  /*23780*/  LDL.LU R16, [R1+0xf3c] ;  /* 0x000f3c0001107983 */ /* 0x001ee80000300800 */
        /* <DEDUP_REMOVED lines=17> */
[----:B0-----:R-:W1:Y:S04]  /*238a0*/  LDL.LU R5, [R1+0xf18] ;  /* 0x000f180001057983 */ /* 0x001e680000300800 */
[----:B------:R0:W-:Y:S04]  /*238b0*/  @!P4 STL [R1+0x8c], R6 ;  /* 0x00008c060100c387 */ /* 0x0001e80000100800 */
[----:B0-----:R-:W3:Y:S04]  /*238c0*/  LDL.LU R6, [R1+0xf14] ;  /* 0x000f140001067983 */ /* 0x001ee80000300800 */
[----:B------:R0:W-:Y:S04]  /*238d0*/  @!P4 STL [R1+0x90], R7 ;  /* 0x000090070100c387 */ /* 0x0001e80000100800 */
[----:B0-----:R-:W4:Y:S04]  /*238e0*/  LDL.LU R7, [R1+0xf10] ;  /* 0x000f100001077983 */ /* 0x001f280000300800 */
[----:B------:R0:W-:Y:S04]  /*238f0*/  @!P4 STL [R1+0x94], R3 ;  /* 0x000094030100c387 */ /* 0x0001e80000100800 */
[----:B0-----:R-:W5:Y:S01]  /*23900*/  LDL.LU R3, [R1+0xf0c] ;  /* 0x000f0c0001037983 */ /* 0x001f620000300800 */
[----:B--2---:R-:W-:-:S05]  /*23910*/  @!P4 FMUL R11, R11, 16777216 ;  /* 0x4b8000000b0bc820 */ /* 0x004fca0000400000 */
[----:B------:R4:W-:Y:S01]  /*23920*/  STL [R1+0xef8], R11 ;  /* 0x000ef80b01007387 */ /* 0x0009e20000100800 */
[C---:B-1----:R-:W-:Y:S02]  /*23930*/  FMUL R5, R0.reuse, R5 ;  /* 0x0000000500057220 */ /* 0x042fe40000400000 */
[C---:B---3--:R-:W-:Y:S02]  /*23940*/  FMUL R6, R0.reuse, R6 ;  /* 0x0000000600067220 */ /* 0x048fe40000400000 */
[----:B----4-:R-:W-:Y:S02]  /*23950*/  FMUL R11, R0, R7 ;  /* 0x00000007000b7220 */ /* 0x010fe40000400000 */
[----:B-----5:R-:W-:-:S05]  /*23960*/  @!P4 FMUL R3, R3, 16777216 ;  /* 0x4b8000000303c820 */ /* 0x020fca0000400000 */
[----:B------:R0:W-:Y:S04]  /*23970*/  STL [R1+0xefc], R3 ;  /* 0x000efc0301007387 */ /* 0x0001e80000100800 */
[----:B------:R-:W2:Y:S04]  /*23980*/  LDL.LU R7, [R1+0xc] ;  /* 0x00000c0001077983 */ /* 0x000ea80000300800 */
[----:B0-----:R-:W3:Y:S04]  /*23990*/  LDL.LU R3, [R1+0x10] ;  /* 0x0000100001037983 */ /* 0x001ee80000300800 */
[----:B------:R0:W-:Y:S04]  /*239a0*/  STL [R1+0x4c4], R11 ;  /* 0x0004c40b01007387 */ /* 0x0001e80000100800 */
[----:B0-----:R-:W4:Y:S04]  /*239b0*/  LDL.LU R11, [R1+0x14] ;  /* 0x00001400010b7983 */ /* 0x001f280000300800 */
[----:B------:R0:W-:Y:S04]  /*239c0*/  STL [R1+0x4c0], R6 ;  /* 0x0004c00601007387 */ /* 0x0001e80000100800 */
[----:B0-----:R-:W5:Y:S04]  /*239d0*/  LDL.LU R6, [R1+0x8] ;  /* 0x0000080001067983 */ /* 0x001f680000300800 */
[----:B------:R0:W-:Y:S04]  /*239e0*/  STL [R1+0x42c], R5 ;  /* 0x00042c0501007387 */ /* 0x0001e80000100800 */
[----:B0-----:R-:W2:Y:S01]  /*239f0*/  LDL.LU R5, [R1+0x4] ;  /* 0x0000040001057983 */ /* 0x001ea20000300800 */
[----:B------:R-:W-:-:S02]  /*23a00*/  @P0 FMUL R2, R2, 0.25 ;  /* 0x3e80000002020820 */ /* 0x000fc40000400000 */
[----:B------:R-:W-:Y:S02]  /*23a10*/  FMUL R4, R0, R4 ;  /* 0x0000000400047220 */ /* 0x000fe40000400000 */
[----:B------:R-:W-:-:S03]  /*23a20*/  @!P4 FMUL R2, R2, 16777216 ;  /* 0x4b8000000202c820 */ /* 0x000fc60000400000 */
[----:B------:R0:W-:Y:S02]  /*23a30*/  STL [R1+0x428], R4 ;  /* 0x0004280401007387 */ /* 0x0001e40000100800 */
[----:B0-----:R-:W-:Y:S01]  /*23a40*/  MOV R4, R2 ;  /* 0x0000000200047202 */ /* 0x001fe20000000f00 */
[C---:B------:R-:W-:Y:S02]  /*23a50*/  FMUL R2, R0.reuse, R8 ;  /* 0x0000000800027220 */ /* 0x040fe40000400000 */
[----:B------:R-:W-:-:S03]  /*23a60*/  FMUL R8, R0, R9 ;  /* 0x0000000900087220 */ /* 0x000fc60000400000 */
[----:B------:R0:W-:Y:S01]  /*23a70*/  STL [R1+0x424], R2 ;  /* 0x0004240201007387 */ /* 0x0001e20000100800 */
[C---:B------:R-:W-:Y:S02]  /*23a80*/  FMUL R9, R0.reuse, R13 ;  /* 0x0000000d00097220 */ /* 0x040fe40000400000 */
[----:B0-----:R-:W-:-:S05]  /*23a90*/  FMUL R2, R0, R10 ;  /* 0x0000000a00027220 */ /* 0x001fca0000400000 */
[----:B------:R0:W-:Y:S04]  /*23aa0*/  STL [R1+0xbd8], R2 ;  /* 0x000bd80201007387 */ /* 0x0001e80000100800 */
[----:B------:R1:W-:Y:S01]  /*23ab0*/  STL [R1+0x420], R8 ;  /* 0x0004200801007387 */ /* 0x0003e20000100800 */
[C---:B0-----:R-:W-:Y:S02]  /*23ac0*/  FMUL R2, R0.reuse, R14 ;  /* 0x0000000e00027220 */ /* 0x041fe40000400000 */
[----:B-1----:R-:W-:-:S05]  /*23ad0*/  FMUL R8, R0, R12 ;  /* 0x0000000c00087220 */ /* 0x002fca0000400000 */
[----:B------:R0:W-:Y:S04]  /*23ae0*/  STL [R1+0x418], R8 ;  /* 0x0004180801007387 */ /* 0x0001e80000100800 */
        /* <DEDUP_REMOVED lines=18> */
[----:B------:R1:W-:Y:S01]  /*23c10*/  STL [R1+0x370], R9 ;  /* 0x0003700901007387 */ /* 0x0003e20000100800 */
[----:B------:R-:W-:-:S03]  /*23c20*/  @P0 FMUL R29, R29, 0.25 ;  /* 0x3e8000001d1d0820 */ /* 0x000fc60000400000 */
[----:B------:R1:W-:Y:S01]  /*23c30*/  STL [R1+0x354], R2 ;  /* 0x0003540201007387 */ /* 0x0003e20000100800 */
[C---:B0-----:R-:W-:Y:S02]  /*23c40*/  FMUL R8, R0.reuse, R24 ;  /* 0x0000001800087220 */ /* 0x041fe40000400000 */
[----:B-1----:R-:W-:-:S03]  /*23c50*/  FMUL R9, R0, R25 ;  /* 0x0000001900097220 */ /* 0x002fc60000400000 */
[----:B------:R0:W-:Y:S01]  /*23c60*/  STL [R1+0x350], R8 ;  /* 0x0003500801007387 */ /* 0x0001e20000100800 */
[----:B------:R-:W-:Y:S02]  /*23c70*/  @!P4 FMUL R29, R29, 16777216 ;  /* 0x4b8000001d1dc820 */ /* 0x000fe40000400000 */
[C---:B------:R-:W-:Y:S01]  /*23c80*/  FMUL R2, R0.reuse, R26 ;  /* 0x0000001a00027220 */ /* 0x040fe20000400000 */
[----:B------:R1:W-:Y:S04]  /*23c90*/  STL [R1+0x33c], R9 ;  /* 0x00033c0901007387 */ /* 0x0003e80000100800 */
[----:B------:R1:W-:Y:S01]  /*23ca0*/  STL [R1+0x338], R2 ;  /* 0x0003380201007387 */ /* 0x0003e20000100800 */
[C---:B0-----:R-:W-:Y:S02]  /*23cb0*/  FMUL R8, R0.reuse, R27 ;  /* 0x0000001b00087220 */ /* 0x041fe40000400000 */
[----:B-1----:R-:W-:-:S03]  /*23cc0*/  FMUL R9, R0, R28 ;  /* 0x0000001c00097220 */ /* 0x002fc60000400000 */
[----:B------:R0:W-:Y:S01]  /*23cd0*/  STL [R1+0x334], R8 ;  /* 0x0003340801007387 */ /* 0x0001e20000100800 */
[----:B------:R-:W-:-:S03]  /*23ce0*/  FMUL R2, R0, R29 ;  /* 0x0000001d00027220 */ /* 0x000fc60000400000 */
[----:B------:R-:W-:Y:S04]  /*23cf0*/  STL [R1+0x330], R9 ;  /* 0x0003300901007387 */ /* 0x000fe80000100800 */
[----:B------:R5:W-:Y:S01]  /*23d00*/  STL [R1+0x2f4], R2 ;  /* 0x0002f40201007387 */ /* 0x000be20000100800 */
[----:B0-----:R-:W-:-:S05]  /*23d10*/  FMUL R8, R0, R4 ;  /* 0x0000000400087220 */ /* 0x001fca0000400000 */
[----:B------:R-:W-:Y:S01]  /*23d20*/  STL [R1+0x2f0], R8 ;  /* 0x0002f00801007387 */ /* 0x000fe20000100800 */
[C---:B-----5:R-:W-:Y:S02]  /*23d30*/  FMUL R2, R0.reuse, R6 ;  /* 0x0000000600027220 */ /* 0x060fe40000400000 */
[C---:B--2---:R-:W-:Y:S02]  /*23d40*/  FMUL R4, R0.reuse, R5 ;  /* 0x0000000500047220 */ /* 0x044fe40000400000 */
[----:B------:R-:W-:-:S03]  /*23d50*/  FMUL R5, R0, R7 ;  /* 0x0000000700057220 */ /* 0x000fc60000400000 */
[----:B------:R3:W-:Y:S04]  /*23d60*/  STL [R1+0x2e4], R4 ;  /* 0x0002e40401007387 */ /* 0x0007e80000100800 */
[----:B------:R4:W-:Y:S04]  /*23d70*/  STL [R1+0x2e0], R2 ;  /* 0x0002e00201007387 */ /* 0x0009e80000100800 */
[----:B------:R-:W-:Y:S01]  /*23d80*/  STL [R1+0x2dc], R5 ;  /* 0x0002dc0501007387 */ /* 0x000fe20000100800 */
[----:B---3--:R-:W-:-:S03]  /*23d90*/  FMUL R4, R0, R3 ;  /* 0x0000000300047220 */ /* 0x008fc60000400000 */
[----:B------:R-:W2:Y:S01]  /*23da0*/  LDL.LU R3, [R1+0x24] ;  /* 0x0000240001037983 */ /* 0x000ea20000300800 */
[----:B----4-:R-:W-:-:S03]  /*23db0*/  FMUL R2, R0, R11 ;  /* 0x0000000b00027220 */ /* 0x010fc60000400000 */
        /* <DEDUP_REMOVED lines=45> */
[C---:B----4-:R-:W-:Y:S02]  /*24090*/  FMUL R29, R0.reuse, R29 ;  /* 0x0000001d001d7220 */ /* 0x050fe40000400000 */
[C---:B------:R-:W-:Y:S02]  /*240a0*/  FMUL R9, R0.reuse, R9 ;  /* 0x0000000900097220 */ /* 0x040fe40000400000 */
[----:B------:R-:W-:-:S02]  /*240b0*/  FMUL R8, R0, R8 ;  /* 0x0000000800087220 */ /* 0x000fc40000400000 */
[----:B--2---:R-:W-:-:S05]  /*240c0*/  FMUL R3, R0, R3 ;  /* 0x0000000300037220 */ /* 0x004fca0000400000 */
[----:B------:R0:W-:Y:S04]  /*240d0*/  STL [R1+0x284], R3 ;  /* 0x0002840301007387 */ /* 0x0001e80000100800 */
[----:B0-----:R-:W2:Y:S04]  /*240e0*/  LDL.LU R3, [R1+0xefc] ;  /* 0x000efc0001037983 */ /* 0x001ea80000300800 */
[----:B------:R0:W-:Y:S04]  /*240f0*/  STL [R1+0x280], R11 ;  /* 0x0002800b01007387 */ /* 0x0001e80000100800 */
[----:B0-----:R-:W3:Y:S04]  /*24100*/  LDL.LU R11, [R1+0xef8] ;  /* 0x000ef800010b7983 */ /* 0x001ee80000300800 */
[----:B------:R5:W-:Y:S02]  /*24110*/  STL [R1+0x27c], R29 ;  /* 0x00027c1d01007387 */ /* 0x000be40000100800 */
[----:B-----5:R-:W-:-:S02]  /*24120*/  FMUL R29, R0, R28 ;  /* 0x0000001c001d7220 */ /* 0x020fc40000400000 */
[C---:B------:R-:W-:Y:S02]  /*24130*/  FMUL R28, R0.reuse, R27 ;  /* 0x0000001b001c7220 */ /* 0x040fe40000400000 */
        /* <DEDUP_REMOVED lines=31> */
[----:B------:R-:W-:Y:S04]  /*24330*/  STL [R1+0x200], R15 ;  /* 0x0002000f01007387 */ /* 0x000fe80000100800 */
[----:B------:R-:W-:Y:S04]  /*24340*/  STL [R1+0x1fc], R14 ;  /* 0x0001fc0e01007387 */ /* 0x000fe80000100800 */
[----:B------:R-:W-:Y:S04]  /*24350*/  STL [R1+0x1f8], R13 ;  /* 0x0001f80d01007387 */ /* 0x000fe80000100800 */
[----:B------:R-:W-:Y:S04]  /*24360*/  STL [R1+0x1f4], R12 ;  /* 0x0001f40c01007387 */ /* 0x000fe80000100800 */
[----:B------:R0:W-:Y:S04]  /*24370*/  STL [R1+0x1f0], R2 ;  /* 0x0001f00201007387 */ /* 0x0001e80000100800 */
[----:B------:R-:W-:Y:S01]  /*24380*/  STL [R1+0x1dc], R9 ;  /* 0x0001dc0901007387 */ /* 0x000fe20000100800 */
[----:B0-----:R-:W-:-:S03]  /*24390*/  FMUL R2, R0, R4 ;  /* 0x0000000400027220 */ /* 0x001fc60000400000 */
[----:B------:R-:W-:Y:S01]  /*243a0*/  STL [R1+0x1d8], R8 ;  /* 0x0001d80801007387 */ /* 0x000fe20000100800 */
[C---:B------:R-:W-:Y:S02]  /*243b0*/  FMUL R4, R0.reuse, R5 ;  /* 0x0000000500047220 */ /* 0x040fe40000400000 */
[C---:B------:R-:W-:Y:S01]  /*243c0*/  FMUL R5, R0.reuse, R6 ;  /* 0x0000000600057220 */ /* 0x040fe20000400000 */
[----:B------:R0:W-:Y:S04]  /*243d0*/  STL [R1+0x1cc], R2 ;  /* 0x0001cc0201007387 */ /* 0x0001e80000100800 */
[----:B------:R-:W-:Y:S01]  /*243e0*/  STL [R1+0x1c4], R4 ;  /* 0x0001c40401007387 */ /* 0x000fe20000100800 */
[----:B0-----:R-:W-:-:S03]  /*243f0*/  FMUL R2, R0, R7 ;  /* 0x0000000700027220 */ /* 0x001fc60000400000 */
[----:B------:R-:W-:Y:S04]  /*24400*/  STL [R1+0x1b4], R5 ;  /* 0x0001b40501007387 */ /* 0x000fe80000100800 */
[----:B------:R0:W-:Y:S04]  /*24410*/  STL [R1+0x1ac], R2 ;  /* 0x0001ac0201007387 */ /* 0x0001e80000100800 */
[----:B0-----:R-:W4:Y:S01]  /*24420*/  LDL.LU R2, [R1+0x4b8] ;  /* 0x0004b80001027983 */ /* 0x001f220000300800 */
[C---:B---3--:R-:W-:Y:S02]  /*24430*/  FMUL R4, R0.reuse, R11 ;  /* 0x0000000b00047220 */ /* 0x048fe40000400000 */
[----:B--2---:R-:W-:-:S03]  /*24440*/  FMUL R0, R0, R3 ;  /* 0x0000000300007220 */ /* 0x004fc60000400000 */
[----:B------:R-:W-:Y:S04]  /*24450*/  STL [R1+0x1a4], R4 ;  /* 0x0001a40401007387 */ /* 0x000fe80000100800 */
[----:B------:R-:W-:Y:S04]  /*24460*/  STL [R1+0x198], R0 ;  /* 0x0001980001007387 */ /* 0x000fe80000100800 */
[----:B----4-:R0:W-:Y:S04]  /*24470*/  STL [R1+0xe74], R2 ;  /* 0x000e740201007387 */ /* 0x0101e80000100800 */
[----:B------:R-:W2:Y:S04]  /*24480*/  LDL.LU R3, [R1+0x4bc] ;  /* 0x0004bc0001037983 */ /* 0x000ea80000300800 */
[----:B--2---:R1:W-:Y:S04]  /*24490*/  STL [R1+0xe78], R3 ;  /* 0x000e780301007387 */ /* 0x0043e80000100800 */
[----:B0-----:R-:W2:Y:S04]  /*244a0*/  LDL.LU R2, [R1+0x4a8] ;  /* 0x0004a80001027983 */ /* 0x001ea80000300800 */
[----:B--2---:R0:W-:Y:S04]  /*244b0*/  STL [R1+0xe7c], R2 ;  /* 0x000e7c0201007387 */ /* 0x0041e80000100800 */
[----:B------:R-:W2:Y:S04]  /*244c0*/  LDL.LU R0, [R1+0x4ac] ;  /* 0x0004ac0001007983 */ /* 0x000ea80000300800 */
[----:B-1----:R-:W3:Y:S04]  /*244d0*/  LDL.LU R3, [R1+0x498] ;  /* 0x0004980001037983 */ /* 0x002ee80000300800 */
[----:B--2---:R-:W-:Y:S04]  /*244e0*/  STL [R1+0x8c], R0 ;  /* 0x00008c0001007387 */ /* 0x004fe80000100800 */
[----:B---3--:R1:W-:Y:S04]  /*244f0*/  STL [R1+0xe80], R3 ;  /* 0x000e800301007387 */ /* 0x0083e80000100800 */
[----:B0-----:R-:W2:Y:S04]  /*24500*/  LDL.LU R2, [R1+0x49c] ;  /* 0x00049c0001027983 */ /* 0x001ea80000300800 */
[----:B--2---:R0:W-:Y:S04]  /*24510*/  STL [R1+0xe84], R2 ;  /* 0x000e840201007387 */ /* 0x0041e80000100800 */
[----:B-1----:R-:W2:Y:S04]  /*24520*/  LDL.LU R3, [R1+0x488] ;  /* 0x0004880001037983 */ /* 0x002ea80000300800 */
[----:B--2---:R1:W-:Y:S04]  /*24530*/  STL [R1+0xe88], R3 ;  /* 0x000e880301007387 */ /* 0x0043e80000100800 */
        /* <DEDUP_REMOVED lines=30> */
[----:B------:R-:W2:Y:S04]  /*24720*/  LDL.LU R0, [R1+0x9c] ;  /* 0x00009c0001007983 */ /* 0x000ea80000300800 */
        /* <DEDUP_REMOVED lines=19> */
[----:B---3--:R-:W-:Y:S04]  /*24860*/  STL [R1+0xee8], R3 ;  /* 0x000ee80301007387 */ /* 0x008fe80000100800 */
[----:B0-----:R-:W3:Y:S04]  /*24870*/  LDL.LU R2, [R1+0x328] ;  /* 0x0003280001027983 */ /* 0x001ee80000300800 */
        /* <DEDUP_REMOVED lines=8> */
[----:B0-----:R-:W4:Y:S04]  /*24900*/  LDL.LU R2, [R1+0x54c] ;  /* 0x00054c0001027983 */ /* 0x001f280000300800 */
        /* <DEDUP_REMOVED lines=26> */
[----:B--2---:R-:W-:-:S13]  /*24ab0*/  FSETP.GT.AND P0, PT, |R0|, 8.50705917302346158658e+37, PT ;  /* 0x7e8000000000780b */ /* 0x004fda0003f04200 */
[----:B----4-:R-:W-:Y:S02]  /*24ac0*/  @P0 FMUL R2, R2, 0.25 ;  /* 0x3e80000002020820 */ /* 0x010fe40000400000 */
[----:B---3--:R-:W-:-:S05]  /*24ad0*/  @P0 FMUL R6, R6, 0.25 ;  /* 0x3e80000006060820 */ /* 0x008fca0000400000 */
[----:B------:R0:W-:Y:S01]  /*24ae0*/  STL [R1+0xe70], R6 ;  /* 0x000e700601007387 */ /* 0x0001e20000100800 */
[----:B-----5:R-:W-:-:S03]  /*24af0*/  @P0 FMUL R4, R4, 0.25 ;  /* 0x3e80000004040820 */ /* 0x020fc60000400000 */
[----:B0-----:R-:W2:Y:S04]  /*24b00*/  LDL R6, [R1+0x10] ;  /* 0x0000100001067983 */ /* 0x001ea80000100800 */
[----:B------:R0:W-:Y:S04]  /*24b10*/  STL [R1+0xe6c], R4 ;  /* 0x000e6c0401007387 */ /* 0x0001e80000100800 */
[----:B0-----:R-:W3:Y:S04]  /*24b20*/  LDL R4, [R1+0x4c] ;  /* 0x00004c0001047983 */ /* 0x001ee80000100800 */
[----:B------:R0:W-:Y:S04]  /*24b30*/  STL [R1], R2 ;  /* 0x0000000201007387 */ /* 0x0001e80000100800 */
[----:B0-----:R-:W4:Y:S01]  /*24b40*/  LDL.LU R2, [R1+0xef4] ;  /* 0x000ef40001027983 */ /* 0x001f220000300800 */
[----:B------:R-:W-:-:S05]  /*24b50*/  @P0 FMUL R3, R3, 0.25 ;  /* 0x3e80000003030820 */ /* 0x000fca0000400000 */
[----:B------:R0:W-:Y:S04]  /*24b60*/  STL [R1+0x4], R3 ;  /* 0x0000040301007387 */ /* 0x0001e80000100800 */
[----:B0-----:R-:W5:Y:S01]  /*24b70*/  LDL.LU R3, [R1+0xef0] ;  /* 0x000ef00001037983 */ /* 0x001f620000300800 */
[----:B----4-:R-:W-:-:S05]  /*24b80*/  @P0 FMUL R2, R2, 0.25 ;  /* 0x3e80000002020820 */ /* 0x010fca0000400000 */
[----:B------:R0:W-:Y:S04]  /*24b90*/  STL [R1+0x8], R2 ;  /* 0x0000080201007387 */ /* 0x0001e80000100800 */
[----:B0-----:R-:W4:Y:S01]  /*24ba0*/  LDL.LU R2, [R1+0xeec] ;  /* 0x000eec0001027983 */ /* 0x001f220000300800 */
[----:B-----5:R-:W-:Y:S02]  /*24bb0*/  @P0 FMUL R3, R3, 0.25 ;  /* 0x3e80000003030820 */ /* 0x020fe40000400000 */
[----:B--2---:R-:W-:-:S03]  /*24bc0*/  @P0 FMUL R6, R6, 0.25 ;  /* 0x3e80000006060820 */ /* 0x004fc60000400000 */
[----:B------:R0:W-:Y:S04]  /*24bd0*/  STL [R1+0xc], R3 ;  /* 0x00000c0301007387 */ /* 0x0001e80000100800 */
[----:B0-----:R-:W2:Y:S04]  /*24be0*/  LDL.LU R3, [R1+0xee8] ;  /* 0x000ee80001037983 */ /* 0x001ea80000300800 */
[----:B------:R0:W-:Y:S04]  /*24bf0*/  @P0 STL [R1+0x10], R6 ;  /* 0x0000100601000387 */ /* 0x0001e80000100800 */
[----:B0-----:R-:W5:Y:S01]  /*24c00*/  LDL R6, [R1+0x8c] ;  /* 0x00008c0001067983 */ /* 0x001f620000100800 */
[----:B----4-:R-:W-:-:S05]  /*24c10*/  @P0 FMUL R2, R2, 0.25 ;  /* 0x3e80000002020820 */ /* 0x010fca0000400000 */
[----:B------:R0:W-:Y:S04]  /*24c20*/  STL [R1+0x14], R2 ;  /* 0x0000140201007387 */ /* 0x0001e80000100800 */
[----:B0-----:R-:W4:Y:S01]  /*24c30*/  LDL.LU R2, [R1+0xee4] ;  /* 0x000ee40001027983 */ /* 0x001f220000300800 */
[----:B--2---:R-:W-:-:S05]  /*24c40*/  @P0 FMUL R3, R3, 0.25 ;  /* 0x3e80000003030820 */ /* 0x004fca0000400000 */
[----:B------:R0:W-:Y:S04]  /*24c50*/  STL [R1+0x18], R3 ;  /* 0x0000180301007387 */ /* 0x0001e80000100800 */
[----:B0-----:R-:W2:Y:S01]  /*24c60*/  LDL.LU R3, [R1+0xee0] ;  /* 0x000ee00001037983 */ /* 0x001ea20000300800 */
        /* <DEDUP_REMOVED lines=45> */
[----:B---3--:R-:W-:Y:S02]  /*24f40*/  @P0 FMUL R4, R4, 0.25 ;  /* 0x3e80000004040820 */ /* 0x008fe40000400000 */
[----:B--2---:R-:W-:-:S03]  /*24f50*/  @P0 FMUL R3, R3, 0.25 ;  /* 0x3e80000003030820 */ /* 0x004fc60000400000 */
[----:B------:R-:W-:Y:S04]  /*24f60*/  @P0 STL [R1+0x4c], R4 ;  /* 0x00004c0401000387 */ /* 0x000fe80000100800 */
[----:B------:R0:W-:Y:S04]  /*24f70*/  STL [R1+0x5c], R3 ;  /* 0x00005c0301007387 */ /* 0x0001e80000100800 */
[----:B0-----:R-:W2:Y:S01]  /*24f80*/  LDL.LU R3, [R1+0xea0] ;  /* 0x000ea00001037983 */ /* 0x001ea20000300800 */
[----:B----4-:R-:W-:-:S05]  /*24f90*/  @P0 FMUL R2, R2, 0.25 ;  /* 0x3e80000002020820 */ /* 0x010fca0000400000 */
[----:B------:R0:W-:Y:S04]  /*24fa0*/  STL [R1+0x60], R2 ;  /* 0x0000600201007387 */ /* 0x0001e80000100800 */
[----:B0-----:R-:W3:Y:S01]  /*24fb0*/  LDL.LU R2, [R1+0xe9c] ;  /* 0x000e9c0001027983 */ /* 0x001ee20000300800 */
[----:B--2---:R-:W-:-:S05]  /*24fc0*/  @P0 FMUL R3, R3, 0.25 ;  /* 0x3e80000003030820 */ /* 0x004fca0000400000 */
[----:B------:R0:W-:Y:S04]  /*24fd0*/  STL [R1+0x64], R3 ;  /* 0x0000640301007387 */ /* 0x0001e80000100800 */
[----:B0-----:R-:W2:Y:S01]  /*24fe0*/  LDL.LU R3, [R1+0xe98] ;  /* 0x000e980001037983 */ /* 0x001ea20000300800 */
[----:B---3--:R-:W-:-:S05]  /*24ff0*/  @P0 FMUL R2, R2, 0.25 ;  /* 0x3e80000002020820 */ /* 0x008fca0000400000 */
        /* <DEDUP_REMOVED lines=26> */
[----:B-----5:R-:W-:Y:S02]  /*251a0*/  @P0 FMUL R6, R6, 0.25 ;  /* 0x3e80000006060820 */ /* 0x020fe40000400000 */
[----:B--2---:R-:W-:Y:S01]  /*251b0*/  @P0 FMUL R3, R3, 0.25 ;  /* 0x3e80000003030820 */ /* 0x004fe20000400000 */
[C---:B------:R-:W-:Y:S01]  /*251c0*/  FSETP.GEU.AND P4, PT, |R0|.reuse, 1.175494350822287508e-38, PT ;  /* 0x008000000000780b */ /* 0x040fe20003f8e200 */
[----:B------:R-:W-:-:S03]  /*251d0*/  @P0 FMUL R0, R0, 0.25 ;  /* 0x3e80000000000820 */ /* 0x000fc60000400000 */
[----:B------:R0:W-:Y:S04]  /*251e0*/  STL [R1+0xdf8], R3 ;  /* 0x000df80301007387 */ /* 0x0001e80000100800 */
[----:B------:R1:W-:Y:S01]  /*251f0*/  @P0 STL [R1+0x8c], R6 ;  /* 0x00008c0601000387 */ /* 0x0003e20000100800 */
[----:B0-----:R-:W-:-:S03]  /*25200*/  MOV R3, R6 ;  /* 0x0000000600037202 */ /* 0x001fc60000000f00 */
[----:B-1----:R-:W2:Y:S01]  /*25210*/  LDL.LU R6, [R1+0xe70] ;  /* 0x000e700001067983 */ /* 0x002ea20000300800 */
[----:B---3--:R-:W-:-:S05]  /*25220*/  @P0 FMUL R2, R2, 0.25 ;  /* 0x3e80000002020820 */ /* 0x008fca0000400000 */
[----:B------:R0:W-:Y:S04]  /*25230*/  STL [R1+0xdfc], R2 ;  /* 0x000dfc0201007387 */ /* 0x0001e80000100800 */
[----:B0-----:R-:W3:Y:S04]  /*25240*/  LDL R2, [R1+0x18] ;  /* 0x0000180001027983 */ /* 0x001ee80000100800 */
[----:B------:R0:W-:Y:S02]  /*25250*/  STL [R1+0xe38], R0 ;  /* 0x000e380001007387 */ /* 0x0001e40000100800 */
[----:B0-----:R-:W-:-:S02]  /*25260*/  IMAD.MOV.U32 R0, RZ, RZ, R4 ;  /* 0x000000ffff007224 */ /* 0x001fc400078e0004 */
[----:B------:R-:W4:Y:S01]  /*25270*/  LDL.LU R4, [R1+0xe6c] ;  /* 0x000e6c0001047983 */ /* 0x000f220000300800 */
[----:B------:R-:W-:Y:S02]  /*25280*/  @P0 FMUL R7, R7, 0.25 ;  /* 0x3e80000007070820 */ /* 0x000fe40000400000 */
[----:B------:R-:W-:Y:S02]  /*25290*/  @P0 FMUL R5, R5, 0.25 ;  /* 0x3e80000005050820 */ /* 0x000fe40000400000 */
[----:B------:R-:W-:Y:S02]  /*252a0*/  @!P4 FMUL R7, R7, 16777216 ;  /* 0x4b8000000707c820 */ /* 0x000fe40000400000 */
[----:B--2---:R-:W-:Y:S02]  /*252b0*/  @!P4 FMUL R6, R6, 16777216 ;  /* 0x4b8000000606c820 */ /* 0x004fe40000400000 */
[----:B------:R-:W-:Y:S01]  /*252c0*/  @P0 FMUL R8, R8, 0.25 ;  /* 0x3e80000008080820 */ /* 0x000fe20000400000 */
[----:B------:R0:W-:Y:S01]  /*252d0*/  STL [R1+0xe00], R7 ;  /* 0x000e000701007387 */ /* 0x0001e20000100800 */
[----:B------:R-:W-:-:S02]  /*252e0*/  @!P4 FMUL R5, R5, 16777216 ;  /* 0x4b8000000505c820 */ /* 0x000fc40000400000 */
[----:B------:R-:W-:Y:S02]  /*252f0*/  @P0 FMUL R9, R9, 0.25 ;  /* 0x3e80000009090820 */ /* 0x000fe40000400000 */
[----:B------:R-:W-:Y:S01]  /*25300*/  @!P4 FMUL R8, R8, 16777216 ;  /* 0x4b8000000808c820 */ /* 0x000fe20000400000 */
[----:B0-----:R-:W2:Y:S01]  /*25310*/  LDL R7, [R1+0x14] ;  /* 0x0000140001077983 */ /* 0x001ea20000100800 */
[----:B------:R-:W-:-:S03]  /*25320*/  @!P4 FMUL R9, R9, 16777216 ;  /* 0x4b8000000909c820 */ /* 0x000fc60000400000 */
[----:B------:R0:W-:Y:S04]  /*25330*/  STL [R1+0xe04], R6 ;  /* 0x000e040601007387 */ /* 0x0001e80000100800 */
[----:B0-----:R-:W5:Y:S04]  /*25340*/  LDL R6, [R1+0x10] ;  /* 0x0000100001067983 */ /* 0x001f680000100800 */
[----:B------:R0:W-:Y:S04]  /*25350*/  STL [R1+0xe08], R5 ;  /* 0x000e080501007387 */ /* 0x0001e80000100800 */
[----:B0-----:R-:W2:Y:S01]  /*25360*/  LDL R5, [R1+0xc] ;  /* 0x00000c0001057983 */ /* 0x001ea20000100800 */
[----:B----4-:R-:W-:-:S05]  /*25370*/  @!P4 FMUL R4, R4, 16777216 ;  /* 0x4b8000000404c820 */ /* 0x010fca0000400000 */
[----:B------:R0:W-:Y:S04]  /*25380*/  STL [R1+0xe0c], R4 ;  /* 0x000e0c0401007387 */ /* 0x0001e80000100800 */
[----:B0-----:R-:W4:Y:S04]  /*25390*/  LDL R4, [R1+0x8] ;  /* 0x0000080001047983 */ /* 0x001f280000100800 */
[----:B------:R0:W-:Y:S04]  /*253a0*/  STL [R1+0xe10], R8 ;  /* 0x000e100801007387 */ /* 0x0001e80000100800 */
[----:B0-----:R-:W4:Y:S04]  /*253b0*/  LDL R8, [R1+0x4] ;  /* 0x0000040001087983 */ /* 0x001f280000100800 */
[----:B------:R0:W-:Y:S04]  /*253c0*/  STL [R1+0xe14], R9 ;  /* 0x000e140901007387 */ /* 0x0001e80000100800 */
[----:B0-----:R-:W4:Y:S01]  /*253d0*/  LDL R9, [R1] ;  /* 0x0000000001097983 */ /* 0x001f220000100800 */
        /* <DEDUP_REMOVED lines=55> */
[----:B------:R-:W-:Y:S01]  /*25750*/  STL [R1+0xe58], R25 ;  /* 0x000e581901007387 */ /* 0x000fe20000100800 */
[----:B--2---:R-:W-:-:S03]  /*25760*/  @!P4 FMUL R5, R5, 16777216 ;  /* 0x4b8000000505c820 */ /* 0x004fc60000400000 */
[----:B------:R-:W-:Y:S04]  /*25770*/  STL [R1+0xe5c], R26 ;  /* 0x000e5c1a01007387 */ /* 0x000fe80000100800 */
[----:B------:R-:W-:Y:S04]  /*25780*/  STL [R1+0xe60], R27 ;  /* 0x000e601b01007387 */ /* 0x000fe80000100800 */
[----:B------:R-:W-:Y:S04]  /*25790*/  STL [R1+0xe64], R28 ;  /* 0x000e641c01007387 */ /* 0x000fe80000100800 */
[----:B------:R0:W-:Y:S01]  /*257a0*/  STL [R1+0xe68], R29 ;  /* 0x000e681d01007387 */ /* 0x0001e20000100800 */
[----:B-----5:R-:W-:-:S02]  /*257b0*/  @!P4 FMUL R6, R6, 16777216 ;  /* 0x4b8000000606c820 */ /* 0x020fc40000400000 */
[----:B------:R-:W-:Y:S02]  /*257c0*/  @!P4 FMUL R7, R7, 16777216 ;  /* 0x4b8000000707c820 */ /* 0x000fe40000400000 */
[----:B---3--:R-:W-:Y:S02]  /*257d0*/  @!P4 FMUL R2, R2, 16777216 ;  /* 0x4b8000000202c820 */ /* 0x008fe40000400000 */
[----:B----4-:R-:W-:Y:S02]  /*257e0*/  @!P4 FMUL R4, R4, 16777216 ;  /* 0x4b8000000404c820 */ /* 0x010fe40000400000 */
[----:B------:R-:W-:Y:S02]  /*257f0*/  @!P4 FMUL R8, R8, 16777216 ;  /* 0x4b8000000808c820 */ /* 0x000fe40000400000 */
[----:B------:R-:W-:-:S05]  /*25800*/  @!P4 FMUL R9, R9, 16777216 ;  /* 0x4b8000000909c820 */ /* 0x000fca0000400000 */
[----:B------:R1:W-:Y:S04]  /*25810*/  @!P4 STL [R1], R9 ;  /* 0x000000090100c387 */ /* 0x0003e80000100800 */
[----:B------:R2:W-:Y:S04]  /*25820*/  @!P4 STL [R1+0x4], R8 ;  /* 0x000004080100c387 */ /* 0x0005e80000100800 */
[----:B------:R3:W-:Y:S04]  /*25830*/  @!P4 STL [R1+0x8], R4 ;  /* 0x000008040100c387 */ /* 0x0007e80000100800 */
[----:B0-----:R-:W4:Y:S04]  /*25840*/  LDL R29, [R1+0x1c] ;  /* 0x00001c00011d7983 */ /* 0x001f280000100800 */
[----:B------:R0:W-:Y:S04]  /*25850*/  @!P4 STL [R1+0xc], R5 ;  /* 0x00000c050100c387 */ /* 0x0001e80000100800 */
        /* <DEDUP_REMOVED lines=15> */
[----:B------:R-:W-:Y:S04]  /*25950*/  @!P4 STL [R1+0x14], R7 ;  /* 0x000014070100c387 */ /* 0x000fe80000100800 */
[----:B------:R-:W5:Y:S04]  /*25960*/  LDL R14, [R1+0x5c] ;  /* 0x00005c00010e7983 */ /* 0x000f680000100800 */
[----:B------:R-:W5:Y:S04]  /*25970*/  LDL R13, [R1+0x60] ;  /* 0x00006000010d7983 */ /* 0x000f680000100800 */
[----:B------:R-:W5:Y:S04]  /*25980*/  LDL R12, [R1+0x64] ;  /* 0x00006400010c7983 */ /* 0x000f680000100800 */
[----:B------:R0:W-:Y:S04]  /*25990*/  @!P4 STL [R1+0x18], R2 ;  /* 0x000018020100c387 */ /* 0x0001e80000100800 */
[----:B------:R-:W5:Y:S04]  /*259a0*/  LDL R11, [R1+0x68] ;  /* 0x00006800010b7983 */ /* 0x000f680000100800 */
[----:B------:R-:W5:Y:S04]  /*259b0*/  LDL R10, [R1+0x6c] ;  /* 0x00006c00010a7983 */ /* 0x000f680000100800 */
[----:B-1----:R-:W5:Y:S04]  /*259c0*/  LDL R9, [R1+0x70] ;  /* 0x0000700001097983 */ /* 0x002f680000100800 */
[----:B--2---:R-:W2:Y:S04]  /*259d0*/  LDL R8, [R1+0x74] ;  /* 0x0000740001087983 */ /* 0x004ea80000100800 */
[----:B---3--:R-:W3:Y:S04]  /*259e0*/  LDL R4, [R1+0x78] ;  /* 0x0000780001047983 */ /* 0x008ee80000100800 */
[----:B0-----:R-:W2:Y:S04]  /*259f0*/  LDL R5, [R1+0x7c] ;  /* 0x00007c0001057983 */ /* 0x001ea80000100800 */
[----:B------:R-:W2:Y:S01]  /*25a00*/  LDL R6, [R1+0x84] ;  /* 0x0000840001067983 */ /* 0x000ea20000100800 */
[----:B------:R-:W-:-:S03]  /*25a10*/  MOV R2, R3 ;  /* 0x0000000300027202 */ /* 0x000fc60000000f00 */
[----:B------:R-:W2:Y:S04]  /*25a20*/  LDL R7, [R1+0x88] ;  /* 0x0000880001077983 */ /* 0x000ea80000100800 */
[----:B------:R-:W2:Y:S01]  /*25a30*/  LDL R3, [R1+0x90] ;  /* 0x0000900001037983 */ /* 0x000ea20000100800 */
[----:B------:R-:W-:Y:S02]  /*25a40*/  @!P4 FMUL R0, R0, 16777216 ;  /* 0x4b8000000000c820 */ /* 0x000fe40000400000 */
[----:B------:R-:W-:Y:S02]  /*25a50*/  @!P4 FMUL R2, R2, 16777216 ;  /* 0x4b8000000202c820 */ /* 0x000fe40000400000 */
[----:B----4-:R-:W-:-:S05]  /*25a60*/  @!P4 FMUL R29, R29, 16777216 ;  /* 0x4b8000001d1dc820 */ /* 0x010fca0000400000 */
[----:B------:R0:W-:Y:S01]  /*25a70*/  @!P4 STL [R1+0x1c], R29 ;  /* 0x00001c1d0100c387 */ /* 0x0001e20000100800 */
[----:B-----5:R-:W-:Y:S02]  /*25a80*/  @!P4 FMUL R28, R28, 16777216 ;  /* 0x4b8000001c1cc820 */ /* 0x020fe40000400000 */
[----:B------:R-:W-:Y:S01]  /*25a90*/  @!P4 FMUL R27, R27, 16777216 ;  /* 0x4b8000001b1bc820 */ /* 0x000fe20000400000 */
[----:B0-----:R-:W4:Y:S04]  /*25aa0*/  LDL.LU R29, [R1+0xe68] ;  /* 0x000e6800011d7983 */ /* 0x001f280000300800 */
[----:B------:R0:W-:Y:S01]  /*25ab0*/  @!P4 STL [R1+0x20], R28 ;  /* 0x0000201c0100c387 */ /* 0x0001e20000100800 */
[----:B------:R-:W-:Y:S02]  /*25ac0*/  @!P4 FMUL R26, R26, 16777216 ;  /* 0x4b8000001a1ac820 */ /* 0x000fe40000400000 */
[----:B------:R-:W-:Y:S01]  /*25ad0*/  @!P4 FMUL R25, R25, 16777216 ;  /* 0x4b8000001919c820 */ /* 0x000fe20000400000 */
[----:B0-----:R-:W5:Y:S01]  /*25ae0*/  LDL.LU R28, [R1+0xe64] ;  /* 0x000e6400011c7983 */ /* 0x001f620000300800 */
        /* <DEDUP_REMOVED lines=8> */
[----:B0-----:R-:W4:Y:S04]  /*25b70*/  LDL.LU R26, [R1+0xe5c] ;  /* 0x000e5c00011a7983 */ /* 0x001f280000300800 */
[----:B------:R0:W-:Y:S01]  /*25b80*/  @!P4 STL [R1+0x2c], R25 ;  /* 0x00002c190100c387 */ /* 0x0001e20000100800 */
[----:B------:R-:W-:-:S03]  /*25b90*/  @!P4 FMUL R19, R19, 16777216 ;  /* 0x4b8000001313c820 */ /* 0x000fc60000400000 */
        /* <DEDUP_REMOVED lines=27> */
[----:B0-----:R-:W5:Y:S04]  /*25d50*/  LDL.LU R17, [R1+0xe34] ;  /* 0x000e340001117983 */ /* 0x001f680000300800 */
[----:B------:R0:W-:Y:S01]  /*25d60*/  @!P4 STL [R1+0x54], R16 ;  /* 0x000054100100c387 */ /* 0x0001e20000100800 */
[----:B------:R-:W-:-:S03]  /*25d70*/  @!P4 FMUL R9, R9, 16777216 ;  /* 0x4b8000000909c820 */ /* 0x000fc60000400000 */
[----:B0-----:R-:W5:Y:S04]  /*25d80*/  LDL.LU R16, [R1+0xe30] ;  /* 0x000e300001107983 */ /* 0x001f680000300800 */
[----:B------:R0:W-:Y:S01]  /*25d90*/  @!P4 STL [R1+0x58], R15 ;  /* 0x0000580f0100c387 */ /* 0x0001e20000100800 */
[----:B--2---:R-:W-:-:S03]  /*25da0*/  @!P4 FMUL R8, R8, 16777216 ;  /* 0x4b8000000808c820 */ /* 0x004fc60000400000 */
[----:B0-----:R-:W2:Y:S04]  /*25db0*/  LDL.LU R15, [R1+0xe2c] ;  /* 0x000e2c00010f7983 */ /* 0x001ea80000300800 */
[----:B------:R0:W-:Y:S01]  /*25dc0*/  @!P4 STL [R1+0x5c], R14 ;  /* 0x00005c0e0100c387 */ /* 0x0001e20000100800 */
[----:B---3--:R-:W-:-:S03]  /*25dd0*/  @!P4 FMUL R4, R4, 16777216 ;  /* 0x4b8000000404c820 */ /* 0x008fc60000400000 */
[----:B0-----:R-:W3:Y:S04]  /*25de0*/  LDL.LU R14, [R1+0xe28] ;  /* 0x000e2800010e7983 */ /* 0x001ee80000300800 */
        /* <DEDUP_REMOVED lines=27> */
[----:B0-----:R-:W5:Y:S01]  /*25fa0*/  LDL.LU R3, [R1+0xdf8] ;  /* 0x000df80001037983 */ /* 0x001f620000300800 */
[----:B----4-:R-:W-:-:S06]  /*25fb0*/  @!P4 FMUL R0, R0, 16777216 ;  /* 0x4b8000000000c820 */ /* 0x010fcc0000400000 */
[----:B------:R-:W2:Y:S02]  /*25fc0*/  MUFU.RCP R0, R0 ;  /* 0x0000000000007308 */ /* 0x000ea40000001000 */
[----:B--2---:R-:W-:Y:S02]  /*25fd0*/  FMUL R4, R0, R4 ;  /* 0x0000000400047220 */ /* 0x004fe40000400000 */
[----:B---3--:R-:W-:-:S05]  /*25fe0*/  @!P4 FMUL R2, R2, 16777216 ;  /* 0x4b8000000202c820 */ /* 0x008fca0000400000 */
[----:B------:R0:W-:Y:S01]  /*25ff0*/  STL [R1+0xde8], R2 ;  /* 0x000de80201007387 */ /* 0x0001e20000100800 */
[----:B-----5:R-:W-:-:S05]  /*26000*/  @!P4 FMUL R3, R3, 16777216 ;  /* 0x4b8000000303c820 */ /* 0x020fca0000400000 */
[----:B------:R1:W-:Y:S01]  /*26010*/  STL [R1+0x94], R3 ;  /* 0x0000940301007387 */ /* 0x0003e20000100800 */
[C---:B0-----:R-:W-:Y:S02]  /*26020*/  FMUL R2, R0.reuse, R6 ;  /* 0x0000000600027220 */ /* 0x041fe40000400000 */
[----:B-1----:R-:W-:-:S05]  /*26030*/  FMUL R3, R0, R7 ;  /* 0x0000000700037220 */ /* 0x002fca0000400000 */
[----:B------:R0:W-:Y:S04]  /*26040*/  STL [R1+0xbdc], R3 ;  /* 0x000bdc0301007387 */ /* 0x0001e80000100800 */
[----:B------:R-:W2:Y:S04]  /*26050*/  LDL.LU R6, [R1+0xc] ;  /* 0x00000c0001067983 */ /* 0x000ea80000300800 */
[----:B------:R-:W3:Y:S01]  /*26060*/  LDL.LU R7, [R1+0x10] ;  /* 0x0000100001077983 */ /* 0x000ee20000300800 */
[----:B0-----:R-:W-:-:S03]  /*26070*/  FMUL R3, R0, R5 ;  /* 0x0000000500037220 */ /* 0x001fc60000400000 */
[----:B------:R0:W-:Y:S04]  /*26080*/  STL [R1+0x2b8], R2 ;  /* 0x0002b80201007387 */ /* 0x0001e80000100800 */
[----:B0-----:R-:W4:Y:S04]  /*26090*/  LDL.LU R2, [R1+0x14] ;  /* 0x0000140001027983 */ /* 0x001f280000300800 */
[----:B------:R-:W5:Y:S04]  /*260a0*/  LDL.LU R5, [R1+0x8] ;  /* 0x0000080001057983 */ /* 0x000f680000300800 */
[----:B------:R0:W-:Y:S04]  /*260b0*/  STL [R1+0xbe0], R3 ;  /* 0x000be00301007387 */ /* 0x0001e80000100800 */
[----:B0-----:R-:W2:Y:S04]  /*260c0*/  LDL.LU R3, [R1+0x4] ;  /* 0x0000040001037983 */ /* 0x001ea80000300800 */
[----:B------:R0:W-:Y:S04]  /*260d0*/  STL [R1+0x2a4], R4 ;  /* 0x0002a40401007387 */ /* 0x0001e80000100800 */
[----:B0-----:R-:W2:Y:S01]  /*260e0*/  LDL.LU R4, [R1] ;  /* 0x0000000001047983 */ /* 0x001ea20000300800 */
[----:B------:R-:W-:-:S05]  /*260f0*/  FMUL R8, R0, R8 ;  /* 0x0000000800087220 */ /* 0x000fca0000400000 */
[----:B------:R0:W-:Y:S01]  /*26100*/  STL [R1+0x2a0], R8 ;  /* 0x0002a00801007387 */ /* 0x0001e20000100800 */
[C---:B------:R-:W-:Y:S02]  /*26110*/  FMUL R10, R0.reuse, R10 ;  /* 0x0000000a000a7220 */ /* 0x040fe40000400000 */
[C---:B0-----:R-:W-:Y:S02]  /*26120*/  FMUL R8, R0.reuse, R9 ;  /* 0x0000000900087220 */ /* 0x041fe40000400000 */
[----:B------:R-:W-:-:S03]  /*26130*/  FMUL R9, R0, R11 ;  /* 0x0000000b00097220 */ /* 0x000fc60000400000 */
        /* <DEDUP_REMOVED lines=40> */
[C---:B------:R-:W-:Y:S02]  /*263c0*/  FMUL R4, R0.reuse, R3 ;  /* 0x0000000300047220 */ /* 0x040fe40000400000 */
[C---:B-----5:R-:W-:Y:S02]  /*263d0*/  FMUL R3, R0.reuse, R5 ;  /* 0x0000000500037220 */ /* 0x060fe40000400000 */
[C---:B------:R-:W-:Y:S01]  /*263e0*/  FMUL R5, R0.reuse, R6 ;  /* 0x0000000600057220 */ /* 0x040fe20000400000 */
[----:B------:R-:W-:Y:S04]  /*263f0*/  STL [R1+0x1e4], R8 ;  /* 0x0001e40801007387 */ /* 0x000fe80000100800 */
[----:B------:R-:W-:Y:S04]  /*26400*/  STL [R1+0x1e0], R4 ;  /* 0x0001e00401007387 */ /* 0x000fe80000100800 */
[----:B------:R4:W-:Y:S04]  /*26410*/  STL [R1+0x1d4], R3 ;  /* 0x0001d40301007387 */ /* 0x0009e80000100800 */
[----:B------:R-:W-:Y:S01]  /*26420*/  STL [R1+0x1d0], R5 ;  /* 0x0001d00501007387 */ /* 0x000fe20000100800 */
[----:B----4-:R-:W-:-:S03]  /*26430*/  FMUL R3, R0, R2 ;  /* 0x0000000200037220 */ /* 0x010fc60000400000 */
[----:B------:R-:W2:Y:S01]  /*26440*/  LDL.LU R2, [R1+0x24] ;  /* 0x0000240001027983 */ /* 0x000ea20000300800 */
[----:B---3--:R-:W-:-:S05]  /*26450*/  FMUL R4, R0, R7 ;  /* 0x0000000700047220 */ /* 0x008fca0000400000 */
        /* <DEDUP_REMOVED lines=46> */
[C---:B-----5:R-:W-:Y:S02]  /*26740*/  FMUL R27, R0.reuse, R27 ;  /* 0x0000001b001b7220 */ /* 0x060fe40000400000 */
[----:B------:R-:W-:-:S02]  /*26750*/  FMUL R26, R0, R26 ;  /* 0x0000001a001a7220 */ /* 0x000fc40000400000 */
[C---:B------:R-:W-:Y:S02]  /*26760*/  FMUL R25, R0.reuse, R25 ;  /* 0x0000001900197220 */ /* 0x040fe40000400000 */
[C---:B------:R-:W-:Y:S02]  /*26770*/  FMUL R24, R0.reuse, R24 ;  /* 0x0000001800187220 */ /* 0x040fe40000400000 */
[C---:B------:R-:W-:Y:S02]  /*26780*/  FMUL R23, R0.reuse, R23 ;  /* 0x0000001700177220 */ /* 0x040fe40000400000 */
[C---:B------:R-:W-:Y:S02]  /*26790*/  FMUL R22, R0.reuse, R22 ;  /* 0x0000001600167220 */ /* 0x040fe40000400000 */
[C---:B------:R-:W-:Y:S02]  /*267a0*/  FMUL R21, R0.reuse, R21 ;  /* 0x0000001500157220 */ /* 0x040fe40000400000 */
[----:B--2---:R-:W-:-:S05]  /*267b0*/  FMUL R2, R0, R2 ;  /* 0x0000000200027220 */ /* 0x004fca0000400000 */
[----:B------:R0:W-:Y:S04]  /*267c0*/  STL [R1+0x180], R2 ;  /* 0x0001800201007387 */ /* 0x0001e80000100800 */
[----:B0-----:R-:W2:Y:S04]  /*267d0*/  LDL.LU R2, [R1+0xde8] ;  /* 0x000de80001027983 */ /* 0x001ea80000300800 */
        /* <DEDUP_REMOVED lines=32> */
[----:B------:R-:W-:Y:S04]  /*269e0*/  STL [R1+0xd8], R12 ;  /* 0x0000d80c01007387 */ /* 0x000fe80000100800 */
[----:B------:R-:W-:Y:S01]  /*269f0*/  STL [R1+0xd4], R11 ;  /* 0x0000d40b01007387 */ /* 0x000fe20000100800 */
[----:B------:R-:W-:-:S03]  /*26a00*/  FMUL R5, R0, R5 ;  /* 0x0000000500057220 */ /* 0x000fc60000400000 */
[----:B------:R-:W-:Y:S04]  /*26a10*/  STL [R1+0xd0], R10 ;  /* 0x0000d00a01007387 */ /* 0x000fe80000100800 */
[----:B------:R-:W-:Y:S04]  /*26a20*/  STL [R1+0xbc], R9 ;  /* 0x0000bc0901007387 */ /* 0x000fe80000100800 */
[----:B------:R-:W-:Y:S04]  /*26a30*/  STL [R1+0xb8], R8 ;  /* 0x0000b80801007387 */ /* 0x000fe80000100800 */
[----:B------:R0:W-:Y:S04]  /*26a40*/  STL [R1+0xb4], R4 ;  /* 0x0000b40401007387 */ /* 0x0001e80000100800 */
[----:B------:R1:W-:Y:S01]  /*26a50*/  STL [R1+0xb0], R3 ;  /* 0x0000b00301007387 */ /* 0x0003e20000100800 */
[----:B0-----:R-:W-:-:S03]  /*26a60*/  FMUL R4, R0, R6 ;  /* 0x0000000600047220 */ /* 0x001fc60000400000 */
[----:B------:R-:W-:Y:S01]  /*26a70*/  STL [R1+0xac], R5 ;  /* 0x0000ac0501007387 */ /* 0x000fe20000100800 */
[----:B-1----:R-:W-:-:S03]  /*26a80*/  FMUL R3, R0, R7 ;  /* 0x0000000700037220 */ /* 0x002fc60000400000 */
[----:B------:R-:W-:Y:S01]  /*26a90*/  STL [R1+0xa8], R4 ;  /* 0x0000a80401007387 */ /* 0x000fe20000100800 */
[----:B--2---:R-:W-:-:S03]  /*26aa0*/  FMUL R2, R0, R2 ;  /* 0x0000000200027220 */ /* 0x004fc60000400000 */
[----:B------:R-:W2:Y:S04]  /*26ab0*/  LDL.LU R0, [R1+0x4b0] ;  /* 0x0004b00001007983 */ /* 0x000ea80000300800 */
[----:B------:R-:W-:Y:S04]  /*26ac0*/  STL [R1+0xa0], R3 ;  /* 0x0000a00301007387 */ /* 0x000fe80000100800 */
[----:B------:R0:W-:Y:S04]  /*26ad0*/  STL [R1+0x9c], R2 ;  /* 0x00009c0201007387 */ /* 0x0001e80000100800 */
[----:B0-----:R-:W3:Y:S04]  /*26ae0*/  LDL.LU R2, [R1+0x4b4] ;  /* 0x0004b40001027983 */ /* 0x001ee80000300800 */
[----:B--2---:R0:W-:Y:S04]  /*26af0*/  STL [R1+0x98], R0 ;  /* 0x0000980001007387 */ /* 0x0041e80000100800 */
[----:B0-----:R-:W2:Y:S04]  /*26b00*/  LDL.LU R0, [R1+0x4a0] ;  /* 0x0004a00001007983 */ /* 0x001ea80000300800 */
[----:B---3--:R0:W-:Y:S04]  /*26b10*/  STL [R1+0x94], R2 ;  /* 0x0000940201007387 */ /* 0x0081e80000100800 */
        /* <DEDUP_REMOVED lines=38> */
[----:B------:R-:W2:Y:S04]  /*26d80*/  LDL.LU R29, [R1+0xa4] ;  /* 0x0000a400011d7983 */ /* 0x000ea80000300800 */
[----:B0-----:R-:W4:Y:S04]  /*26d90*/  LDL.LU R0, [R1+0x3c0] ;  /* 0x0003c00001007983 */ /* 0x001f280000300800 */
[----:B---3--:R0:W-:Y:S04]  /*26da0*/  STL [R1+0x40], R2 ;  /* 0x0000400201007387 */ /* 0x0081e80000100800 */
[----:B0-----:R-:W3:Y:S04]  /*26db0*/  LDL.LU R2, [R1+0x3c4] ;  /* 0x0003c40001027983 */ /* 0x001ee80000300800 */
[----:B----4-:R0:W-:Y:S04]  /*26dc0*/  STL [R1+0x3c], R0 ;  /* 0x00003c0001007387 */ /* 0x0101e80000100800 */
        /* <DEDUP_REMOVED lines=21> */
[----:B---3--:R-:W-:Y:S04]  /*26f20*/  STL [R1+0x10], R2 ;  /* 0x0000100201007387 */ /* 0x008fe80000100800 */
[----:B------:R-:W3:Y:S04]  /*26f30*/  LDL.LU R27, [R1+0x304] ;  /* 0x00030400011b7983 */ /* 0x000ee80000300800 */
[----:B----4-:R0:W-:Y:S04]  /*26f40*/  STL [R1+0xc], R0 ;  /* 0x00000c0001007387 */ /* 0x0101e80000100800 */
[----:B---3--:R1:W-:Y:S04]  /*26f50*/  STL [R1+0xde4], R27 ;  /* 0x000de41b01007387 */ /* 0x0083e80000100800 */
        /* <DEDUP_REMOVED lines=23> */
[----:B0-----:R-:W3:Y:S04]  /*270d0*/  LDL.LU R0, [R1+0x684] ;  /* 0x0006840001007983 */ /* 0x001ee80000300800 */
[----:B------:R-:W3:Y:S04]  /*270e0*/  LDL.LU R2, [R1+0x694] ;  /* 0x0006940001027983 */ /* 0x000ee80000300800 */
[----:B-1----:R-:W4:Y:S04]  /*270f0*/  LDL.LU R27, [R1+0x690] ;  /* 0x00069000011b7983 */ /* 0x002f280000300800 */
[----:B------:R-:W5:Y:S04]  /*27100*/  LDL.LU R3, [R1+0x6a4] ;  /* 0x0006a40001037983 */ /* 0x000f680000300800 */
[----:B------:R-:W5:Y:S01]  /*27110*/  LDL.LU R28, [R1+0x6a0] ;  /* 0x0006a000011c7983 */ /* 0x000f620000300800 */
[----:B--2---:R-:W-:-:S02]  /*27120*/  FSETP.GT.AND P0, PT, |R29|, 8.50705917302346158658e+37, PT ;  /* 0x7e8000001d00780b */ /* 0x004fc40003f04200 */
[----:B------:R-:W-:Y:S01]  /*27130*/  FSETP.GEU.AND P4, PT, |R29|, 1.175494350822287508e-38, PT ;  /* 0x008000001d00780b */ /* 0x000fe20003f8e200 */
[----:B------:R0:W-:Y:S04]  /*27140*/  STL [R1+0xd78], R29 ;  /* 0x000d781d01007387 */ /* 0x0001e80000100800 */
[----:B0-----:R-:W2:Y:S06]  /*27150*/  LDL R29, [R1+0x58] ;  /* 0x00005800011d7983 */ /* 0x001eac0000100800 */
[----:B---3--:R-:W-:-:S02]  /*27160*/  @P0 FMUL R2, R2, 0.25 ;  /* 0x3e80000002020820 */ /* 0x008fc40000400000 */
[----:B----4-:R-:W-:-:S03]  /*27170*/  @P0 FMUL R27, R27, 0.25 ;  /* 0x3e8000001b1b0820 */ /* 0x010fc60000400000 */
[----:B------:R0:W-:Y:S01]  /*27180*/  STL [R1+0xd7c], R2 ;  /* 0x000d7c0201007387 */ /* 0x0001e20000100800 */
[----:B-----5:R-:W-:Y:S02]  /*27190*/  @P0 FMUL R3, R3, 0.25 ;  /* 0x3e80000003030820 */ /* 0x020fe40000400000 */
[----:B------:R-:W-:Y:S01]  /*271a0*/  @P0 FMUL R28, R28, 0.25 ;  /* 0x3e8000001c1c0820 */ /* 0x000fe20000400000 */
[----:B0-----:R-:W3:Y:S04]  /*271b0*/  LDL R2, [R1+0x54] ;  /* 0x0000540001027983 */ /* 0x001ee80000100800 */
[----:B------:R0:W-:Y:S04]  /*271c0*/  STL [R1+0x4], R27 ;  /* 0x0000041b01007387 */ /* 0x0001e80000100800 */
[----:B0-----:R-:W4:Y:S04]  /*271d0*/  LDL.LU R27, [R1+0xde4] ;  /* 0x000de400011b7983 */ /* 0x001f280000300800 */
[----:B------:R0:W-:Y:S04]  /*271e0*/  STL [R1+0xd6c], R3 ;  /* 0x000d6c0301007387 */ /* 0x0001e80000100800 */
[----:B0-----:R-:W5:Y:S04]  /*271f0*/  LDL R3, [R1+0x48] ;  /* 0x0000480001037983 */ /* 0x001f680000100800 */
[----:B------:R0:W-:Y:S04]  /*27200*/  STL [R1+0xd74], R28 ;  /* 0x000d741c01007387 */ /* 0x0001e80000100800 */
[----:B0-----:R-:W2:Y:S01]  /*27210*/  LDL R28, [R1+0x4c] ;  /* 0x00004c00011c7983 */ /* 0x001ea20000100800 */
[----:B------:R-:W-:-:S02]  /*27220*/  @P0 FMUL R0, R0, 0.25 ;  /* 0x3e80000000000820 */ /* 0x000fc40000400000 */
[----:B------:R-:W-:Y:S02]  /*27230*/  @P0 FMUL R4, R4, 0.25 ;  /* 0x3e80000004040820 */ /* 0x000fe40000400000 */
[----:B------:R-:W-:Y:S02]  /*27240*/  @P0 FMUL R5, R5, 0.25 ;  /* 0x3e80000005050820 */ /* 0x000fe40000400000 */
[----:B------:R-:W-:Y:S02]  /*27250*/  @P0 FMUL R6, R6, 0.25 ;  /* 0x3e80000006060820 */ /* 0x000fe40000400000 */
[----:B------:R-:W-:Y:S02]  /*27260*/  @P0 FMUL R7, R7, 0.25 ;  /* 0x3e80000007070820 */ /* 0x000fe40000400000 */
[----:B------:R-:W-:Y:S01]  /*27270*/  @P0 FMUL R8, R8, 0.25 ;  /* 0x3e80000008080820 */ /* 0x000fe20000400000 */
[----:B--2---:R5:W-:Y:S02]  /*27280*/  STL [R1+0xdbc], R28 ;  /* 0x000dbc1c01007387 */ /* 0x004be40000100800 */
[----:B-----5:R-:W-:-:S02]  /*27290*/  MOV R28, R3 ;  /* 0x00000003001c7202 */ /* 0x020fc40000000f00 */
[----:B------:R-:W2:Y:S04]  /*272a0*/  LDL R3, [R1+0x14] ;  /* 0x0000140001037983 */ /* 0x000ea80000100800 */
[----:B------:R0:W-:Y:S04]  /*272b0*/  STL [R1+0xd70], R0 ;  /* 0x000d700001007387 */ /* 0x0001e80000100800 */
[----:B0-----:R-:W5:Y:S04]  /*272c0*/  LDL R0, [R1+0x1c] ;  /* 0x00001c0001007983 */ /* 0x001f680000100800 */
[----:B------:R0:W-:Y:S04]  /*272d0*/  STL [R1+0xd80], R4 ;  /* 0x000d800401007387 */ /* 0x0001e80000100800 */
[----:B0-----:R-:W3:Y:S04]  /*272e0*/  LDL R4, [R1+0x18] ;  /* 0x0000180001047983 */ /* 0x001ee80000100800 */
[----:B------:R0:W-:Y:S04]  /*272f0*/  STL [R1+0xd84], R5 ;  /* 0x000d840501007387 */ /* 0x0001e80000100800 */
[----:B0-----:R-:W5:Y:S04]  /*27300*/  LDL R5, [R1+0x10] ;  /* 0x0000100001057983 */ /* 0x001f680000100800 */
[----:B------:R0:W-:Y:S04]  /*27310*/  STL [R1+0xd88], R6 ;  /* 0x000d880601007387 */ /* 0x0001e80000100800 */
[----:B0-----:R-:W5:Y:S01]  /*27320*/  LDL R6, [R1+0xc] ;  /* 0x00000c0001067983 */ /* 0x001f620000100800 */
[----:B------:R-:W-:-:S02]  /*27330*/  @P0 FMUL R9, R9, 0.25 ;  /* 0x3e80000009090820 */ /* 0x000fc40000400000 */
[----:B------:R-:W-:Y:S01]  /*27340*/  @P0 FMUL R10, R10, 0.25 ;  /* 0x3e8000000a0a0820 */ /* 0x000fe20000400000 */
[----:B------:R-:W-:Y:S01]  /*27350*/  STL [R1+0xd8c], R7 ;  /* 0x000d8c0701007387 */ /* 0x000fe20000100800 */
[----:B------:R-:W-:Y:S02]  /*27360*/  @P0 FMUL R11, R11, 0.25 ;  /* 0x3e8000000b0b0820 */ /* 0x000fe40000400000 */
[----:B------:R-:W-:Y:S01]  /*27370*/  @P0 FMUL R12, R12, 0.25 ;  /* 0x3e8000000c0c0820 */ /* 0x000fe20000400000 */
[----:B------:R-:W-:Y:S01]  /*27380*/  STL [R1+0xd90], R8 ;  /* 0x000d900801007387 */ /* 0x000fe20000100800 */
[----:B------:R-:W-:Y:S02]  /*27390*/  @P0 FMUL R13, R13, 0.25 ;  /* 0x3e8000000d0d0820 */ /* 0x000fe40000400000 */
[----:B------:R-:W-:Y:S01]  /*273a0*/  @P0 FMUL R14, R14, 0.25 ;  /* 0x3e8000000e0e0820 */ /* 0x000fe20000400000 */
[----:B------:R-:W-:Y:S01]  /*273b0*/  STL [R1+0xd94], R9 ;  /* 0x000d940901007387 */ /* 0x000fe20000100800 */
[----:B------:R-:W-:-:S02]  /*273c0*/  @P0 FMUL R15, R15, 0.25 ;  /* 0x3e8000000f0f0820 */ /* 0x000fc40000400000 */
[----:B------:R-:W-:Y:S01]  /*273d0*/  @P0 FMUL R16, R16, 0.25 ;  /* 0x3e80000010100820 */ /* 0x000fe20000400000 */
[----:B------:R-:W-:Y:S01]  /*273e0*/  STL [R1+0xd98], R10 ;  /* 0x000d980a01007387 */ /* 0x000fe20000100800 */
[----:B------:R-:W-:-:S03]  /*273f0*/  @P0 FMUL R17, R17, 0.25 ;  /* 0x3e80000011110820 */ /* 0x000fc60000400000 */
        /* <DEDUP_REMOVED lines=19> */
[----:B----4-:R-:W-:-:S03]  /*27530*/  @P0 FMUL R27, R27, 0.25 ;  /* 0x3e8000001b1b0820 */ /* 0x010fc60000400000 */
[----:B------:R-:W-:Y:S04]  /*27540*/  STL [R1+0xdc8], R21 ;  /* 0x000dc81501007387 */ /* 0x000fe80000100800 */
[----:B------:R-:W-:Y:S04]  /*27550*/  STL [R1+0xdcc], R22 ;  /* 0x000dcc1601007387 */ /* 0x000fe80000100800 */
[----:B------:R-:W-:Y:S04]  /*27560*/  STL [R1+0xdd0], R23 ;  /* 0x000dd01701007387 */ /* 0x000fe80000100800 */
[----:B------:R-:W-:Y:S04]  /*27570*/  STL [R1+0xdd4], R24 ;  /* 0x000dd41801007387 */ /* 0x000fe80000100800 */
[----:B------:R-:W-:Y:S04]  /*27580*/  STL [R1+0xdd8], R25 ;  /* 0x000dd81901007387 */ /* 0x000fe80000100800 */
[----:B------:R-:W-:Y:S04]  /*27590*/  STL [R1+0xddc], R26 ;  /* 0x000ddc1a01007387 */ /* 0x000fe80000100800 */
[----:B------:R0:W-:Y:S04]  /*275a0*/  STL [R1+0xde0], R27 ;  /* 0x000de01b01007387 */ /* 0x0001e80000100800 */
[----:B0-----:R-:W4:Y:S01]  /*275b0*/  LDL R27, [R1+0x20] ;  /* 0x00002000011b7983 */ /* 0x001f220000100800 */
[----:B--2---:R-:W-:-:S02]  /*275c0*/  @P0 FMUL R3, R3, 0.25 ;  /* 0x3e80000003030820 */ /* 0x004fc40000400000 */
[----:B---3--:R-:W-:Y:S02]  /*275d0*/  @P0 FMUL R4, R4, 0.25 ;  /* 0x3e80000004040820 */ /* 0x008fe40000400000 */
[----:B-----5:R-:W-:Y:S02]  /*275e0*/  @P0 FMUL R5, R5, 0.25 ;  /* 0x3e80000005050820 */ /* 0x020fe40000400000 */
[----:B------:R-:W-:-:S05]  /*275f0*/  @P0 FMUL R6, R6, 0.25 ;  /* 0x3e80000006060820 */ /* 0x000fca0000400000 */
[----:B------:R-:W-:Y:S04]  /*27600*/  @P0 STL [R1+0xc], R6 ;  /* 0x00000c0601000387 */ /* 0x000fe80000100800 */
[----:B------:R-:W2:Y:S04]  /*27610*/  LDL R26, [R1+0x24] ;  /* 0x00002400011a7983 */ /* 0x000ea80000100800 */
[----:B------:R-:W-:Y:S04]  /*27620*/  @P0 STL [R1+0x10], R5 ;  /* 0x0000100501000387 */ /* 0x000fe80000100800 */
[----:B------:R-:W3:Y:S04]  /*27630*/  LDL R25, [R1+0x28] ;  /* 0x0000280001197983 */ /* 0x000ee80000100800 */
[----:B------:R0:W-:Y:S04]  /*27640*/  @P0 STL [R1+0x14], R3 ;  /* 0x0000140301000387 */ /* 0x0001e80000100800 */
[----:B------:R-:W5:Y:S04]  /*27650*/  LDL R24, [R1+0x2c] ;  /* 0x00002c0001187983 */ /* 0x000f680000100800 */
[----:B------:R-:W5:Y:S04]  /*27660*/  LDL R23, [R1+0x30] ;  /* 0x0000300001177983 */ /* 0x000f680000100800 */
[----:B0-----:R-:W5:Y:S04]  /*27670*/  LDL R3, [R1+0x34] ;  /* 0x0000340001037983 */ /* 0x001f680000100800 */
[----:B------:R-:W5:Y:S04]  /*27680*/  LDL R22, [R1+0x38] ;  /* 0x0000380001167983 */ /* 0x000f680000100800 */
[----:B------:R-:W5:Y:S04]  /*27690*/  LDL R21, [R1+0x3c] ;  /* 0x00003c0001157983 */ /* 0x000f680000100800 */
[----:B------:R-:W5:Y:S04]  /*276a0*/  LDL R20, [R1+0x40] ;  /* 0x0000400001147983 */ /* 0x000f680000100800 */
[----:B------:R0:W-:Y:S04]  /*276b0*/  @P0 STL [R1+0x18], R4 ;  /* 0x0000180401000387 */ /* 0x0001e80000100800 */
[----:B------:R-:W5:Y:S01]  /*276c0*/  LDL R19, [R1+0x44] ;  /* 0x0000440001137983 */ /* 0x000f620000100800 */
[----:B------:R-:W-:Y:S01]  /*276d0*/  @P0 FMUL R0, R0, 0.25 ;  /* 0x3e80000000000820 */ /* 0x000fe20000400000 */
[----:B------:R-:W-:-:S02]  /*276e0*/  MOV R17, R2 ;  /* 0x0000000200117202 */ /* 0x000fc40000000f00 */
[----:B------:R-:W5:Y:S01]  /*276f0*/  LDL R18, [R1+0x50] ;  /* 0x0000500001127983 */ /* 0x000f620000100800 */
[----:B------:R-:W-:-:S03]  /*27700*/  MOV R16, R29 ;  /* 0x0000001d00107202 */ /* 0x000fc60000000f00 */
[----:B------:R1:W-:Y:S04]  /*27710*/  @P0 STL [R1+0x1c], R0 ;  /* 0x00001c0001000387 */ /* 0x0003e80000100800 */
        /* <DEDUP_REMOVED lines=8> */
[----:B----4-:R-:W-:-:S03]  /*277a0*/  @P0 FMUL R27, R27, 0.25 ;  /* 0x3e8000001b1b0820 */ /* 0x010fc60000400000 */
[----:B------:R-:W4:Y:S04]  /*277b0*/  LDL R7, [R1+0x7c] ;  /* 0x00007c0001077983 */ /* 0x000f280000100800 */
[----:B------:R-:W4:Y:S04]  /*277c0*/  LDL R6, [R1+0x84] ;  /* 0x0000840001067983 */ /* 0x000f280000100800 */
[----:B------:R-:W4:Y:S04]  /*277d0*/  LDL R5, [R1+0x88] ;  /* 0x0000880001057983 */ /* 0x000f280000100800 */
[----:B0-----:R-:W4:Y:S04]  /*277e0*/  LDL R4, [R1+0x8c] ;  /* 0x00008c0001047983 */ /* 0x001f280000100800 */
[----:B------:R-:W4:Y:S04]  /*277f0*/  LDL R2, [R1+0x90] ;  /* 0x0000900001027983 */ /* 0x000f280000100800 */
[----:B------:R-:W4:Y:S04]  /*27800*/  LDL R29, [R1+0x94] ;  /* 0x00009400011d7983 */ /* 0x000f280000100800 */
[----:B-1----:R-:W4:Y:S04]  /*27810*/  LDL R0, [R1+0x98] ;  /* 0x0000980001007983 */ /* 0x002f280000100800 */
[----:B------:R0:W-:Y:S04]  /*27820*/  @P0 STL [R1+0x20], R27 ;  /* 0x0000201b01000387 */ /* 0x0001e80000100800 */
[----:B0-----:R-:W4:Y:S01]  /*27830*/  LDL.LU R27, [R1+0xde0] ;  /* 0x000de000011b7983 */ /* 0x001f220000300800 */
[----:B------:R-:W-:-:S02]  /*27840*/  @P0 FMUL R28, R28, 0.25 ;  /* 0x3e8000001c1c0820 */ /* 0x000fc40000400000 */
[----:B--2---:R-:W-:-:S05]  /*27850*/  @P0 FMUL R26, R26, 0.25 ;  /* 0x3e8000001a1a0820 */ /* 0x004fca0000400000 */
[----:B------:R0:W-:Y:S01]  /*27860*/  @P0 STL [R1+0x24], R26 ;  /* 0x0000241a01000387 */ /* 0x0001e20000100800 */
[----:B---3--:R-:W-:-:S03]  /*27870*/  @P0 FMUL R25, R25, 0.25 ;  /* 0x3e80000019190820 */ /* 0x008fc60000400000 */
[----:B0-----:R-:W2:Y:S01]  /*27880*/  LDL.LU R26, [R1+0xddc] ;  /* 0x000ddc00011a7983 */ /* 0x001ea20000300800 */
[----:B-----5:R-:W-:-:S03]  /*27890*/  @P0 FMUL R24, R24, 0.25 ;  /* 0x3e80000018180820 */ /* 0x020fc60000400000 */
[----:B------:R0:W-:Y:S01]  /*278a0*/  @P0 STL [R1+0x28], R25 ;  /* 0x0000281901000387 */ /* 0x0001e20000100800 */
[----:B------:R-:W-:Y:S02]  /*278b0*/  @P0 FMUL R23, R23, 0.25 ;  /* 0x3e80000017170820 */ /* 0x000fe40000400000 */
[----:B------:R-:W-:Y:S01]  /*278c0*/  @P0 FMUL R3, R3, 0.25 ;  /* 0x3e80000003030820 */ /* 0x000fe20000400000 */
[----:B0-----:R-:W3:Y:S01]  /*278d0*/  LDL.LU R25, [R1+0xdd8] ;  /* 0x000dd80001197983 */ /* 0x001ee20000300800 */
[----:B------:R-:W-:-:S03]  /*278e0*/  @P0 FMUL R22, R22, 0.25 ;  /* 0x3e80000016160820 */ /* 0x000fc60000400000 */
[----:B------:R0:W-:Y:S01]  /*278f0*/  @P0 STL [R1+0x2c], R24 ;  /* 0x00002c1801000387 */ /* 0x0001e20000100800 */
[----:B------:R-:W-:Y:S02]  /*27900*/  @P0 FMUL R21, R21, 0.25 ;  /* 0x3e80000015150820 */ /* 0x000fe40000400000 */
[----:B------:R-:W-:Y:S01]  /*27910*/  @P0 FMUL R20, R20, 0.25 ;  /* 0x3e80000014140820 */ /* 0x000fe20000400000 */
[----:B0-----:R-:W5:Y:S04]  /*27920*/  LDL.LU R24, [R1+0xdd4] ;  /* 0x000dd40001187983 */ /* 0x001f680000300800 */
[----:B------:R0:W-:Y:S01]  /*27930*/  @P0 STL [R1+0x30], R23 ;  /* 0x0000301701000387 */ /* 0x0001e20000100800 */
[----:B------:R-:W-:-:S03]  /*27940*/  @P0 FMUL R19, R19, 0.25 ;  /* 0x3e80000013130820 */ /* 0x000fc60000400000 */
[----:B0-----:R-:W2:Y:S04]  /*27950*/  LDL.LU R23, [R1+0xdd0] ;  /* 0x000dd00001177983 */ /* 0x001ea80000300800 */
[----:B------:R0:W-:Y:S04]  /*27960*/  @P0 STL [R1+0x34], R3 ;  /* 0x0000340301000387 */ /* 0x0001e80000100800 */
[----:B0-----:R-:W2:Y:S04]  /*27970*/  LDL R3, [R1+0x4] ;  /* 0x0000040001037983 */ /* 0x001ea80000100800 */
[----:B------:R0:W-:Y:S04]  /*27980*/  @P0 STL [R1+0x38], R22 ;  /* 0x0000381601000387 */ /* 0x0001e80000100800 */
[----:B0-----:R-:W2:Y:S04]  /*27990*/  LDL.LU R22, [R1+0xdcc] ;  /* 0x000dcc0001167983 */ /* 0x001ea80000300800 */
[----:B------:R0:W-:Y:S04]  /*279a0*/  @P0 STL [R1+0x3c], R21 ;  /* 0x00003c1501000387 */ /* 0x0001e80000100800 */
[----:B0-----:R-:W2:Y:S04]  /*279b0*/  LDL.LU R21, [R1+0xdc8] ;  /* 0x000dc80001157983 */ /* 0x001ea80000300800 */
[----:B------:R0:W-:Y:S04]  /*279c0*/  @P0 STL [R1+0x40], R20 ;  /* 0x0000401401000387 */ /* 0x0001e80000100800 */
[----:B0-----:R-:W2:Y:S04]  /*279d0*/  LDL.LU R20, [R1+0xdc4] ;  /* 0x000dc40001147983 */ /* 0x001ea80000300800 */
[----:B------:R0:W-:Y:S04]  /*279e0*/  @P0 STL [R1+0x44], R19 ;  /* 0x0000441301000387 */ /* 0x0001e80000100800 */
[----:B0-----:R-:W2:Y:S04]  /*279f0*/  LDL.LU R19, [R1+0xdc0] ;  /* 0x000dc00001137983 */ /* 0x001ea80000300800 */
[----:B------:R0:W-:Y:S04]  /*27a00*/  @P0 STL [R1+0x48], R28 ;  /* 0x0000481c01000387 */ /* 0x0001e80000100800 */
[----:B0-----:R-:W2:Y:S01]  /*27a10*/  LDL.LU R28, [R1+0xdbc] ;  /* 0x000dbc00011c7983 */ /* 0x001ea20000300800 */
[----:B------:R-:W-:-:S02]  /*27a20*/  @P0 FMUL R18, R18, 0.25 ;  /* 0x3e80000012120820 */ /* 0x000fc40000400000 */
[----:B------:R-:W-:Y:S02]  /*27a30*/  @P0 FMUL R17, R17, 0.25 ;  /* 0x3e80000011110820 */ /* 0x000fe40000400000 */
[----:B------:R-:W-:Y:S01]  /*27a40*/  @P0 FMUL R16, R16, 0.25 ;  /* 0x3e80000010100820 */ /* 0x000fe20000400000 */
[----:B------:R0:W-:Y:S01]  /*27a50*/  @P0 STL [R1+0x50], R18 ;  /* 0x0000501201000387 */ /* 0x0001e20000100800 */
[----:B------:R-:W-:Y:S02]  /*27a60*/  @P0 FMUL R15, R15, 0.25 ;  /* 0x3e8000000f0f0820 */ /* 0x000fe40000400000 */
[----:B------:R-:W-:Y:S02]  /*27a70*/  @P0 FMUL R14, R14, 0.25 ;  /* 0x3e8000000e0e0820 */ /* 0x000fe40000400000 */
[----:B------:R-:W-:Y:S01]  /*27a80*/  @P0 FMUL R13, R13, 0.25 ;  /* 0x3e8000000d0d0820 */ /* 0x000fe20000400000 */
[----:B0-----:R-:W3:Y:S04]  /*27a90*/  LDL.LU R18, [R1+0xdb8] ;  /* 0x000db80001127983 */ /* 0x001ee80000300800 */
[----:B------:R0:W-:Y:S01]  /*27aa0*/  @P0 STL [R1+0x54], R17 ;  /* 0x0000541101000387 */ /* 0x0001e20000100800 */
[----:B------:R-:W-:-:S02]  /*27ab0*/  @P0 FMUL R12, R12, 0.25 ;  /* 0x3e8000000c0c0820 */ /* 0x000fc40000400000 */
[----:B------:R-:W-:Y:S01]  /*27ac0*/  @P0 FMUL R11, R11, 0.25 ;  /* 0x3e8000000b0b0820 */ /* 0x000fe20000400000 */
[----:B0-----:R-:W3:Y:S04]  /*27ad0*/  LDL.LU R17, [R1+0xdb4] ;  /* 0x000db40001117983 */ /* 0x001ee80000300800 */
[----:B------:R0:W-:Y:S01]  /*27ae0*/  @P0 STL [R1+0x58], R16 ;  /* 0x0000581001000387 */ /* 0x0001e20000100800 */
[----:B------:R-:W-:-:S03]  /*27af0*/  @P0 FMUL R10, R10, 0.25 ;  /* 0x3e8000000a0a0820 */ /* 0x000fc60000400000 */
[----:B0-----:R-:W3:Y:S01]  /*27b00*/  LDL.LU R16, [R1+0xdb0] ;  /* 0x000db00001107983 */ /* 0x001ee20000300800 */
[----:B------:R-:W-:Y:S02]  /*27b10*/  @P0 FMUL R9, R9, 0.25 ;  /* 0x3e80000009090820 */ /* 0x000fe40000400000 */
[----:B------:R-:W-:Y:S02]  /*27b20*/  @P0 FMUL R8, R8, 0.25 ;  /* 0x3e80000008080820 */ /* 0x000fe40000400000 */
[----:B----4-:R-:W-:Y:S02]  /*27b30*/  @P0 FMUL R7, R7, 0.25 ;  /* 0x3e80000007070820 */ /* 0x010fe40000400000 */
[----:B------:R-:W-:Y:S02]  /*27b40*/  @P0 FMUL R6, R6, 0.25 ;  /* 0x3e80000006060820 */ /* 0x000fe40000400000 */
[----:B------:R-:W-:Y:S02]  /*27b50*/  @P0 FMUL R5, R5, 0.25 ;  /* 0x3e80000005050820 */ /* 0x000fe40000400000 */
[----:B------:R-:W-:-:S02]  /*27b60*/  @P0 FMUL R4, R4, 0.25 ;  /* 0x3e80000004040820 */ /* 0x000fc40000400000 */
[----:B------:R-:W-:Y:S02]  /*27b70*/  @P0 FMUL R2, R2, 0.25 ;  /* 0x3e80000002020820 */ /* 0x000fe40000400000 */
[----:B------:R-:W-:Y:S02]  /*27b80*/  @P0 FMUL R29, R29, 0.25 ;  /* 0x3e8000001d1d0820 */ /* 0x000fe40000400000 */
[----:B--2---:R-:W-:-:S05]  /*27b90*/  @P0 FMUL R28, R28, 0.25 ;  /* 0x3e8000001c1c0820 */ /* 0x004fca0000400000 */
[----:B------:R-:W-:Y:S04]  /*27ba0*/  @P0 STL [R1+0x4c], R28 ;  /* 0x00004c1c01000387 */ /* 0x000fe80000100800 */
[----:B------:R0:W-:Y:S04]  /*27bb0*/  @P0 STL [R1+0x5c], R15 ;  /* 0x00005c0f01000387 */ /* 0x0001e80000100800 */
[----:B0-----:R-:W2:Y:S04]  /*27bc0*/  LDL.LU R15, [R1+0xdac] ;  /* 0x000dac00010f7983 */ /* 0x001ea80000300800 */
[----:B------:R0:W-:Y:S04]  /*27bd0*/  @P0 STL [R1+0x60], R14 ;  /* 0x0000600e01000387 */ /* 0x0001e80000100800 */
[----:B0-----:R-:W4:Y:S04]  /*27be0*/  LDL.LU R14, [R1+0xda8] ;  /* 0x000da800010e7983 */ /* 0x001f280000300800 */
        /* <DEDUP_REMOVED lines=23> */
[----:B0-----:R-:W3:Y:S01]  /*27d60*/  LDL.LU R29, [R1+0xd78] ;  /* 0x000d7800011d7983 */ /* 0x001ee20000300800 */
[----:B------:R-:W-:-:S02]  /*27d70*/  @P0 FMUL R0, R0, 0.25 ;  /* 0x3e80000000000820 */ /* 0x000fc40000400000 */
[----:B------:R-:W-:Y:S02]  /*27d80*/  @!P4 FMUL R3, R3, 16777216 ;  /* 0x4b8000000303c820 */ /* 0x000fe40000400000 */
[----:B--2---:R-:W-:Y:S02]  /*27d90*/  @!P4 FMUL R2, R2, 16777216 ;  /* 0x4b8000000202c820 */ /* 0x004fe40000400000 */
[----:B---3--:R-:W-:-:S05]  /*27da0*/  @P0 FMUL R29, R29, 0.25 ;  /* 0x3e8000001d1d0820 */ /* 0x008fca0000400000 */
[----:B------:R0:W-:Y:S02]  /*27db0*/  STL [R1+0xd48], R29 ;  /* 0x000d481d01007387 */ /* 0x0001e40000100800 */
[----:B0-----:R-:W-:Y:S02]  /*27dc0*/  IMAD.MOV.U32 R29, RZ, RZ, R28 ;  /* 0x000000ffff1d7224 */ /* 0x001fe400078e001c */
[----:B------:R-:W2:Y:S04]  /*27dd0*/  LDL.LU R28, [R1+0xd74] ;  /* 0x000d7400011c7983 */ /* 0x000ea80000300800 */
[----:B------:R-:W-:Y:S04]  /*27de0*/  @P0 STL [R1+0x98], R0 ;  /* 0x0000980001000387 */ /* 0x000fe80000100800 */
[----:B------:R0:W-:Y:S02]  /*27df0*/  STL [R1+0xd00], R2 ;  /* 0x000d000201007387 */ /* 0x0001e40000100800 */
[----:B0-----:R-:W-:-:S02]  /*27e00*/  MOV R2, R0 ;  /* 0x0000000000027202 */ /* 0x001fc40000000f00 */
[----:B------:R-:W3:Y:S04]  /*27e10*/  LDL.LU R0, [R1+0xd70] ;  /* 0x000d700001007983 */ /* 0x000ee80000300800 */
[----:B------:R0:W-:Y:S04]  /*27e20*/  @!P4 STL [R1+0x4], R3 ;  /* 0x000004030100c387 */ /* 0x0001e80000100800 */
[----:B0-----:R-:W4:Y:S01]  /*27e30*/  LDL.LU R3, [R1+0xd6c] ;  /* 0x000d6c0001037983 */ /* 0x001f220000300800 */
[----:B------:R-:W-:Y:S02]  /*27e40*/  @!P4 FMUL R4, R4, 16777216 ;  /* 0x4b8000000404c820 */ /* 0x000fe40000400000 */
[----:B------:R-:W-:-:S02]  /*27e50*/  @!P4 FMUL R5, R5, 16777216 ;  /* 0x4b8000000505c820 */ /* 0x000fc40000400000 */
[----:B------:R-:W-:Y:S02]  /*27e60*/  @!P4 FMUL R6, R6, 16777216 ;  /* 0x4b8000000606c820 */ /* 0x000fe40000400000 */
[----:B--2---:R-:W-:Y:S02]  /*27e70*/  @!P4 FMUL R28, R28, 16777216 ;  /* 0x4b8000001c1cc820 */ /* 0x004fe40000400000 */
[----:B---3--:R-:W-:Y:S02]  /*27e80*/  @!P4 FMUL R0, R0, 16777216 ;  /* 0x4b8000000000c820 */ /* 0x008fe40000400000 */
[----:B----4-:R-:W-:-:S05]  /*27e90*/  @!P4 FMUL R3, R3, 16777216 ;  /* 0x4b8000000303c820 */ /* 0x010fca0000400000 */
[----:B------:R0:W-:Y:S04]  /*27ea0*/  STL [R1+0xcfc], R3 ;  /* 0x000cfc0301007387 */ /* 0x0001e80000100800 */
[----:B0-----:R-:W2:Y:S04]  /*27eb0*/  LDL R3, [R1+0x18] ;  /* 0x0000180001037983 */ /* 0x001ea80000100800 */
[----:B------:R0:W-:Y:S04]  /*27ec0*/  STL [R1+0xd04], R28 ;  /* 0x000d041c01007387 */ /* 0x0001e80000100800 */
[----:B0-----:R-:W3:Y:S04]  /*27ed0*/  LDL R28, [R1+0x24] ;  /* 0x00002400011c7983 */ /* 0x001ee80000100800 */
[----:B------:R0:W-:Y:S04]  /*27ee0*/  STL [R1+0xd08], R0 ;  /* 0x000d080001007387 */ /* 0x0001e80000100800 */
[----:B0-----:R-:W4:Y:S04]  /*27ef0*/  LDL R0, [R1+0x20] ;  /* 0x0000200001007983 */ /* 0x001f280000100800 */
[----:B------:R0:W-:Y:S04]  /*27f00*/  STL [R1+0xd0c], R4 ;  /* 0x000d0c0401007387 */ /* 0x0001e80000100800 */
[----:B0-----:R-:W4:Y:S04]  /*27f10*/  LDL R4, [R1+0x1c] ;  /* 0x00001c0001047983 */ /* 0x001f280000100800 */
[----:B------:R0:W-:Y:S04]  /*27f20*/  STL [R1+0xd10], R5 ;  /* 0x000d100501007387 */ /* 0x0001e80000100800 */
[----:B0-----:R-:W4:Y:S04]  /*27f30*/  LDL R5, [R1+0x14] ;  /* 0x0000140001057983 */ /* 0x001f280000100800 */
[----:B------:R0:W-:Y:S04]  /*27f40*/  STL [R1+0xd14], R6 ;  /* 0x000d140601007387 */ /* 0x0001e80000100800 */
[----:B0-----:R-:W4:Y:S01]  /*27f50*/  LDL R6, [R1+0xc] ;  /* 0x00000c0001067983 */ /* 0x001f220000100800 */
[----:B------:R-:W-:-:S02]  /*27f60*/  @!P4 FMUL R7, R7, 16777216 ;  /* 0x4b8000000707c820 */ /* 0x000fc40000400000 */
[----:B------:R-:W-:Y:S02]  /*27f70*/  @!P4 FMUL R8, R8, 16777216 ;  /* 0x4b8000000808c820 */ /* 0x000fe40000400000 */
[----:B------:R-:W-:Y:S01]  /*27f80*/  @!P4 FMUL R9, R9, 16777216 ;  /* 0x4b8000000909c820 */ /* 0x000fe20000400000 */
[----:B------:R-:W-:Y:S01]  /*27f90*/  STL [R1+0xd18], R7 ;  /* 0x000d180701007387 */ /* 0x000fe20000100800 */
[----:B------:R-:W-:Y:S02]  /*27fa0*/  @!P4 FMUL R10, R10, 16777216 ;  /* 0x4b8000000a0ac820 */ /* 0x000fe40000400000 */
[----:B------:R-:W-:Y:S01]  /*27fb0*/  @!P4 FMUL R11, R11, 16777216 ;  /* 0x4b8000000b0bc820 */ /* 0x000fe20000400000 */
[----:B------:R0:W-:Y:S01]  /*27fc0*/  STL [R1+0xcf8], R8 ;  /* 0x000cf80801007387 */ /* 0x0001e20000100800 */
[----:B------:R-:W-:Y:S02]  /*27fd0*/  @!P4 FMUL R12, R12, 16777216 ;  /* 0x4b8000000c0cc820 */ /* 0x000fe40000400000 */
[----:B------:R-:W-:-:S02]  /*27fe0*/  @!P4 FMUL R13, R13, 16777216 ;  /* 0x4b8000000d0dc820 */ /* 0x000fc40000400000 */
[----:B------:R-:W-:Y:S02]  /*27ff0*/  @!P4 FMUL R14, R14, 16777216 ;  /* 0x4b8000000e0ec820 */ /* 0x000fe40000400000 */
[----:B------:R-:W-:Y:S01]  /*28000*/  @!P4 FMUL R15, R15, 16777216 ;  /* 0x4b8000000f0fc820 */ /* 0x000fe20000400000 */
[----:B0-----:R-:W4:Y:S01]  /*28010*/  LDL.LU R8, [R1+0x10] ;  /* 0x0000100001087983 */ /* 0x001f220000300800 */
[----:B------:R-:W-:-:S03]  /*28020*/  @!P4 FMUL R16, R16, 16777216 ;  /* 0x4b8000001010c820 */ /* 0x000fc60000400000 */
[----:B------:R-:W-:Y:S01]  /*28030*/  STL [R1+0xd1c], R9 ;  /* 0x000d1c0901007387 */ /* 0x000fe20000100800 */
        /* <DEDUP_REMOVED lines=14> */
[----:B-----5:R-:W-:-:S03]  /*28120*/  @!P4 FMUL R24, R24, 16777216 ;  /* 0x4b8000001818c820 */ /* 0x020fc60000400000 */
[----:B------:R-:W-:Y:S01]  /*28130*/  STL [R1+0xd3c], R17 ;  /* 0x000d3c1101007387 */ /* 0x000fe20000100800 */
[----:B------:R-:W-:-:S03]  /*28140*/  @!P4 FMUL R25, R25, 16777216 ;  /* 0x4b8000001919c820 */ /* 0x000fc60000400000 */
[----:B------:R-:W-:Y:S01]  /*28150*/  STL [R1+0xd40], R18 ;  /* 0x000d401201007387 */ /* 0x000fe20000100800 */
[----:B------:R-:W-:-:S03]  /*28160*/  @!P4 FMUL R26, R26, 16777216 ;  /* 0x4b8000001a1ac820 */ /* 0x000fc60000400000 */
[----:B------:R-:W-:Y:S01]  /*28170*/  STL [R1+0xd44], R19 ;  /* 0x000d441301007387 */ /* 0x000fe20000100800 */
[----:B------:R-:W-:-:S03]  /*28180*/  @!P4 FMUL R27, R27, 16777216 ;  /* 0x4b8000001b1bc820 */ /* 0x000fc60000400000 */
[----:B------:R-:W-:Y:S04]  /*28190*/  STL [R1+0xd4c], R20 ;  /* 0x000d4c1401007387 */ /* 0x000fe80000100800 */
[----:B------:R-:W-:Y:S04]  /*281a0*/  STL [R1+0xd50], R21 ;  /* 0x000d501501007387 */ /* 0x000fe80000100800 */
[----:B------:R-:W-:Y:S04]  /*281b0*/  STL [R1+0xd54], R22 ;  /* 0x000d541601007387 */ /* 0x000fe80000100800 */
[----:B------:R-:W-:Y:S04]  /*281c0*/  STL [R1+0xd58], R23 ;  /* 0x000d581701007387 */ /* 0x000fe80000100800 */
[----:B------:R-:W-:Y:S04]  /*281d0*/  STL [R1+0xd5c], R24 ;  /* 0x000d5c1801007387 */ /* 0x000fe80000100800 */
[----:B------:R-:W-:Y:S04]  /*281e0*/  STL [R1+0xd60], R25 ;  /* 0x000d601901007387 */ /* 0x000fe80000100800 */
[----:B------:R-:W-:Y:S04]  /*281f0*/  STL [R1+0xd64], R26 ;  /* 0x000d641a01007387 */ /* 0x000fe80000100800 */
[----:B------:R0:W-:Y:S01]  /*28200*/  STL [R1+0xd68], R27 ;  /* 0x000d681b01007387 */ /* 0x0001e20000100800 */
[----:B--2---:R-:W-:-:S02]  /*28210*/  @!P4 FMUL R3, R3, 16777216 ;  /* 0x4b8000000303c820 */ /* 0x004fc40000400000 */
[----:B---3--:R-:W-:Y:S02]  /*28220*/  @!P4 FMUL R28, R28, 16777216 ;  /* 0x4b8000001c1cc820 */ /* 0x008fe40000400000 */
[----:B----4-:R-:W-:Y:S02]  /*28230*/  @!P4 FMUL R0, R0, 16777216 ;  /* 0x4b8000000000c820 */ /* 0x010fe40000400000 */
[----:B------:R-:W-:Y:S02]  /*28240*/  @!P4 FMUL R4, R4, 16777216 ;  /* 0x4b8000000404c820 */ /* 0x000fe40000400000 */
[----:B------:R-:W-:Y:S02]  /*28250*/  @!P4 FMUL R5, R5, 16777216 ;  /* 0x4b8000000505c820 */ /* 0x000fe40000400000 */
[----:B------:R-:W-:-:S05]  /*28260*/  @!P4 FMUL R6, R6, 16777216 ;  /* 0x4b8000000606c820 */ /* 0x000fca0000400000 */
[----:B------:R-:W-:Y:S04]  /*28270*/  @!P4 STL [R1+0xc], R6 ;  /* 0x00000c060100c387 */ /* 0x000fe80000100800 */
[----:B0-----:R-:W2:Y:S04]  /*28280*/  LDL R27, [R1+0x28] ;  /* 0x00002800011b7983 */ /* 0x001ea80000100800 */
[----:B------:R-:W-:Y:S04]  /*28290*/  @!P4 STL [R1+0x14], R5 ;  /* 0x000014050100c387 */ /* 0x000fe80000100800 */
[----:B------:R-:W3:Y:S04]  /*282a0*/  LDL R26, [R1+0x2c] ;  /* 0x00002c00011a7983 */ /* 0x000ee80000100800 */
[----:B------:R0:W-:Y:S04]  /*282b0*/  @!P4 STL [R1+0x18], R3 ;  /* 0x000018030100c387 */ /* 0x0001e80000100800 */
[----:B------:R-:W4:Y:S04]  /*282c0*/  LDL R25, [R1+0x34] ;  /* 0x0000340001197983 */ /* 0x000f280000100800 */
[----:B------:R-:W5:Y:S04]  /*282d0*/  LDL R24, [R1+0x38] ;  /* 0x0000380001187983 */ /* 0x000f680000100800 */
[----:B0-----:R-:W5:Y:S04]  /*282e0*/  LDL R3, [R1+0x30] ;  /* 0x0000300001037983 */ /* 0x001f680000100800 */
        /* <DEDUP_REMOVED lines=24> */
[----:B------:R-:W-:-:S02]  /*28470*/  @!P4 FMUL R29, R29, 16777216 ;  /* 0x4b8000001d1dc820 */ /* 0x000fc40000400000 */
[----:B------:R-:W-:Y:S02]  /*28480*/  @!P4 FMUL R2, R2, 16777216 ;  /* 0x4b8000000202c820 */ /* 0x000fe40000400000 */
        /* <DEDUP_REMOVED lines=11> */
[----:B------:R-:W-:-:S03]  /*28540*/  @!P4 FMUL R22, R22, 16777216 ;  /* 0x4b8000001616c820 */ /* 0x000fc60000400000 */
[----:B0-----:R-:W4:Y:S01]  /*28550*/  LDL.LU R3, [R1+0x4] ;  /* 0x0000040001037983 */ /* 0x001f220000300800 */
[----:B------:R-:W-:-:S03]  /*28560*/  @!P4 FMUL R21, R21, 16777216 ;  /* 0x4b8000001515c820 */ /* 0x000fc60000400000 */
        /* <DEDUP_REMOVED lines=67> */
[----:B0-----:R-:W3:Y:S01]  /*289a0*/  LDL.LU R2, [R1+0xd00] ;  /* 0x000d000001027983 */ /* 0x001ee20000300800 */
[----:B--2---:R-:W-:-:S06]  /*289b0*/  @!P4 FMUL R29, R29, 16777216 ;  /* 0x4b8000001d1dc820 */ /* 0x004fcc0000400000 */
[----:B------:R-:W4:Y:S02]  /*289c0*/  MUFU.RCP R29, R29 ;  /* 0x0000001d001d7308 */ /* 0x000f240000001000 */
[C---:B----4-:R-:W-:Y:S02]  /*289d0*/  FMUL R3, R29.reuse, R3 ;  /* 0x000000031d037220 */ /* 0x050fe40000400000 */
[----:B---3--:R-:W-:-:S05]  /*289e0*/  FMUL R2, R29, R2 ;  /* 0x000000021d027220 */ /* 0x008fca0000400000 */
[----:B------:R0:W-:Y:S04]  /*289f0*/  STL [R1+0xbe4], R2 ;  /* 0x000be40201007387 */ /* 0x0001e80000100800 */
[----:B0-----:R-:W2:Y:S04]  /*28a00*/  LDL.LU R2, [R1+0xc] ;  /* 0x00000c0001027983 */ /* 0x001ea80000300800 */
[----:B------:R0:W-:Y:S04]  /*28a10*/  STL [R1+0x1c0], R3 ;  /* 0x0001c00301007387 */ /* 0x0001e80000100800 */
[----:B0-----:R-:W3:Y:S01]  /*28a20*/  LDL.LU R3, [R1+0xcfc] ;  /* 0x000cfc0001037983 */ /* 0x001ee20000300800 */
[----:B------:R-:W-:-:S02]  /*28a30*/  @!P4 FMUL R8, R8, 16777216 ;  /* 0x4b8000000808c820 */ /* 0x000fc40000400000 */
[C---:B------:R-:W-:Y:S02]  /*28a40*/  FMUL R28, R29.reuse, R28 ;  /* 0x0000001c1d1c7220 */ /* 0x040fe40000400000 */
[----:B---3--:R-:W-:-:S05]  /*28a50*/  FMUL R3, R29, R3 ;  /* 0x000000031d037220 */ /* 0x008fca0000400000 */
[----:B------:R0:W-:Y:S02]  /*28a60*/  STL [R1+0xbe8], R3 ;  /* 0x000be80301007387 */ /* 0x0001e40000100800 */
[----:B0-----:R-:W-:Y:S02]  /*28a70*/  MOV R3, R8 ;  /* 0x0000000800037202 */ /* 0x001fe40000000f00 */
[----:B------:R-:W3:Y:S04]  /*28a80*/  LDL.LU R8, [R1+0xcf8] ;  /* 0x000cf80001087983 */ /* 0x000ee80000300800 */
[----:B------:R0:W-:Y:S02]  /*28a90*/  STL [R1+0x1a8], R28 ;  /* 0x0001a81c01007387 */ /* 0x0001e40000100800 */
[----:B0-----:R-:W-:Y:S01]  /*28aa0*/  MOV R28, R3 ;  /* 0x00000003001c7202 */ /* 0x001fe20000000f00 */
[----:B------:R-:W-:-:S05]  /*28ab0*/  FMUL R3, R29, R0 ;  /* 0x000000001d037220 */ /* 0x000fca0000400000 */
[----:B------:R0:W-:Y:S01]  /*28ac0*/  STL [R1+0xbec], R3 ;  /* 0x000bec0301007387 */ /* 0x0001e20000100800 */
[C---:B------:R-:W-:Y:S02]  /*28ad0*/  FMUL R0, R29.reuse, R6 ;  /* 0x000000061d007220 */ /* 0x040fe40000400000 */
[C---:B0-----:R-:W-:Y:S02]  /*28ae0*/  FMUL R3, R29.reuse, R4 ;  /* 0x000000041d037220 */ /* 0x041fe40000400000 */
[----:B------:R-:W-:-:S03]  /*28af0*/  FMUL R4, R29, R5 ;  /* 0x000000051d047220 */ /* 0x000fc60000400000 */
[----:B------:R0:W-:Y:S04]  /*28b00*/  STL [R1+0x19c], R3 ;  /* 0x00019c0301007387 */ /* 0x0001e80000100800 */
[----:B------:R-:W-:Y:S01]  /*28b10*/  STL [R1+0x194], R4 ;  /* 0x0001940401007387 */ /* 0x000fe20000100800 */
[----:B0-----:R-:W-:-:S03]  /*28b20*/  FMUL R3, R29, R7 ;  /* 0x000000071d037220 */ /* 0x001fc60000400000 */
[----:B------:R0:W-:Y:S04]  /*28b30*/  STL [R1+0x190], R0 ;  /* 0x0001900001007387 */ /* 0x0001e80000100800 */
[----:B------:R1:W-:Y:S01]  /*28b40*/  STL [R1+0x174], R3 ;  /* 0x0001740301007387 */ /* 0x0003e20000100800 */
[C---:B0-----:R-:W-:Y:S02]  /*28b50*/  FMUL R0, R29.reuse, R9 ;  /* 0x000000091d007220 */ /* 0x041fe40000400000 */
[C---:B-1----:R-:W-:Y:S02]  /*28b60*/  FMUL R3, R29.reuse, R10 ;  /* 0x0000000a1d037220 */ /* 0x042fe40000400000 */
[C---:B------:R-:W-:Y:S02]  /*28b70*/  FMUL R5, R29.reuse, R15 ;  /* 0x0000000f1d057220 */ /* 0x040fe40000400000 */
[----:B---3--:R-:W-:-:S05]  /*28b80*/  FMUL R4, R29, R8 ;  /* 0x000000081d047220 */ /* 0x008fca0000400000 */
[----:B------:R0:W-:Y:S04]  /*28b90*/  STL [R1+0x170], R4 ;  /* 0x0001700401007387 */ /* 0x0001e80000100800 */
[----:B------:R-:W-:Y:S04]  /*28ba0*/  STL [R1+0x164], R0 ;  /* 0x0001640001007387 */ /* 0x000fe80000100800 */
[----:B------:R1:W-:Y:S01]  /*28bb0*/  STL [R1+0x160], R3 ;  /* 0x0001600301007387 */ /* 0x0003e20000100800 */
[----:B0-----:R-:W-:-:S05]  /*28bc0*/  FMUL R4, R29, R11 ;  /* 0x0000000b1d047220 */ /* 0x001fca0000400000 */
[----:B------:R0:W-:Y:S01]  /*28bd0*/  STL [R1+0x15c], R4 ;  /* 0x00015c0401007387 */ /* 0x0001e20000100800 */
[----:B-1----:R-:W-:-:S05]  /*28be0*/  FMUL R3, R29, R12 ;  /* 0x0000000c1d037220 */ /* 0x002fca0000400000 */
[----:B------:R1:W-:Y:S01]  /*28bf0*/  STL [R1+0x158], R3 ;  /* 0x0001580301007387 */ /* 0x0003e20000100800 */
[----:B0-----:R-:W-:-:S05]  /*28c00*/  FMUL R4, R29, R13 ;  /* 0x0000000d1d047220 */ /* 0x001fca0000400000 */
[----:B------:R0:W-:Y:S01]  /*28c10*/  STL [R1+0x154], R4 ;  /* 0x0001540401007387 */ /* 0x0001e20000100800 */
[----:B-1----:R-:W-:-:S05]  /*28c20*/  FMUL R3, R29, R14 ;  /* 0x0000000e1d037220 */ /* 0x002fca0000400000 */
        /* <DEDUP_REMOVED lines=8> */
[----:B------:R-:W-:Y:S01]  /*28cb0*/  STL [R1+0x130], R5 ;  /* 0x0001300501007387 */ /* 0x000fe20000100800 */
[----:B0-----:R-:W-:-:S03]  /*28cc0*/  FMUL R3, R29, R20 ;  /* 0x000000141d037220 */ /* 0x001fc60000400000 */
[----:B------:R-:W3:Y:S04]  /*28cd0*/  LDL.LU R20, [R1+0x18] ;  /* 0x0000180001147983 */ /* 0x000ee80000300800 */
[----:B------:R-:W-:Y:S04]  /*28ce0*/  STL [R1+0x12c], R4 ;  /* 0x00012c0401007387 */ /* 0x000fe80000100800 */
[----:B------:R-:W4:Y:S04]  /*28cf0*/  LDL.LU R19, [R1+0x1c] ;  /* 0x00001c0001137983 */ /* 0x000f280000300800 */
[----:B------:R0:W-:Y:S04]  /*28d00*/  STL [R1+0x128], R3 ;  /* 0x0001280301007387 */ /* 0x0001e80000100800 */
        /* <DEDUP_REMOVED lines=9> */
[----:B------:R-:W-:-:S03]  /*28da0*/  MOV R0, R28 ;  /* 0x0000001c00007202 */ /* 0x000fc60000000f00 */
[----:B------:R-:W4:Y:S01]  /*28db0*/  LDL.LU R9, [R1+0x44] ;  /* 0x0000440001097983 */ /* 0x000f220000300800 */
[----:B0-----:R-:W-:-:S03]  /*28dc0*/  FMUL R3, R29, R21 ;  /* 0x000000151d037220 */ /* 0x001fc60000400000 */
[----:B------:R-:W4:Y:S04]  /*28dd0*/  LDL.LU R8, [R1+0x48] ;  /* 0x0000480001087983 */ /* 0x000f280000300800 */
[----:B------:R-:W4:Y:S04]  /*28de0*/  LDL.LU R7, [R1+0x4c] ;  /* 0x00004c0001077983 */ /* 0x000f280000300800 */
[----:B------:R-:W4:Y:S04]  /*28df0*/  LDL.LU R6, [R1+0x50] ;  /* 0x0000500001067983 */ /* 0x000f280000300800 */
[----:B------:R-:W4:Y:S04]  /*28e00*/  LDL.LU R28, [R1+0x54] ;  /* 0x00005400011c7983 */ /* 0x000f280000300800 */
[----:B------:R-:W4:Y:S04]  /*28e10*/  LDL.LU R21, [R1+0x14] ;  /* 0x0000140001157983 */ /* 0x000f280000300800 */
[----:B------:R-:W4:Y:S04]  /*28e20*/  LDL.LU R5, [R1+0x58] ;  /* 0x0000580001057983 */ /* 0x000f280000300800 */
[----:B------:R0:W-:Y:S04]  /*28e30*/  STL [R1+0x124], R3 ;  /* 0x0001240301007387 */ /* 0x0001e80000100800 */
[----:B------:R-:W4:Y:S01]  /*28e40*/  LDL.LU R4, [R1+0x5c] ;  /* 0x00005c0001047983 */ /* 0x000f220000300800 */
[----:B0-----:R-:W-:-:S02]  /*28e50*/  FMUL R3, R29, R22 ;  /* 0x000000161d037220 */ /* 0x001fc40000400000 */
[----:B------:R-:W-:Y:S02]  /*28e60*/  IMAD.MOV.U32 R22, RZ, RZ, R0 ;  /* 0x000000ffff167224 */ /* 0x000fe400078e0000 */
[C---:B------:R-:W-:Y:S01]  /*28e70*/  FMUL R0, R29.reuse, R23 ;  /* 0x000000171d007220 */ /* 0x040fe20000400000 */
[----:B------:R0:W-:Y:S04]  /*28e80*/  STL [R1+0x120], R3 ;  /* 0x0001200301007387 */ /* 0x0001e80000100800 */
[----:B0-----:R-:W4:Y:S04]  /*28e90*/  LDL.LU R3, [R1+0x60] ;  /* 0x0000600001037983 */ /* 0x001f280000300800 */
[----:B------:R0:W-:Y:S04]  /*28ea0*/  STL [R1+0x11c], R0 ;  /* 0x00011c0001007387 */ /* 0x0001e80000100800 */
[----:B0-----:R-:W4:Y:S01]  /*28eb0*/  LDL.LU R0, [R1+0x64] ;  /* 0x0000640001007983 */ /* 0x001f220000300800 */
[----:B--2---:R-:W-:Y:S01]  /*28ec0*/  MOV R23, R2 ;  /* 0x0000000200177202 */ /* 0x004fe20000000f00 */
[----:B------:R-:W-:-:S02]  /*28ed0*/  FMUL R2, R29, R24 ;  /* 0x000000181d027220 */ /* 0x000fc40000400000 */
[----:B-----5:R-:W-:-:S03]  /*28ee0*/  FMUL R24, R29, R25 ;  /* 0x000000191d187220 */ /* 0x020fc60000400000 */
[----:B------:R0:W-:Y:S01]  /*28ef0*/  STL [R1+0x118], R2 ;  /* 0x0001180201007387 */ /* 0x0001e20000100800 */
[C---:B------:R-:W-:Y:S02]  /*28f00*/  FMUL R25, R29.reuse, R26 ;  /* 0x0000001a1d197220 */ /* 0x040fe40000400000 */
[C---:B------:R-:W-:Y:S02]  /*28f10*/  FMUL R23, R29.reuse, R23 ;  /* 0x000000171d177220 */ /* 0x040fe40000400000 */
[C---:B------:R-:W-:Y:S01]  /*28f20*/  FMUL R22, R29.reuse, R22 ;  /* 0x000000161d167220 */ /* 0x040fe20000400000 */
[----:B0-----:R-:W2:Y:S04]  /*28f30*/  LDL.LU R2, [R1+0x68] ;  /* 0x0000680001027983 */ /* 0x001ea80000300800 */
[----:B------:R0:W-:Y:S04]  /*28f40*/  STL [R1+0x114], R24 ;  /* 0x0001141801007387 */ /* 0x0001e80000100800 */
[----:B------:R-:W-:Y:S01]  /*28f50*/  STL [R1+0x110], R25 ;  /* 0x0001101901007387 */ /* 0x000fe20000100800 */
[----:B0-----:R-:W-:-:S05]  /*28f60*/  FMUL R24, R29, R27 ;  /* 0x0000001b1d187220 */ /* 0x001fca0000400000 */
[----:B------:R-:W-:Y:S04]  /*28f70*/  STL [R1+0x10c], R24 ;  /* 0x00010c1801007387 */ /* 0x000fe80000100800 */
[----:B------:R-:W-:Y:S04]  /*28f80*/  STL [R1+0x108], R23 ;  /* 0x0001081701007387 */ /* 0x000fe80000100800 */
[----:B------:R-:W-:Y:S01]  /*28f90*/  STL [R1+0x104], R22 ;  /* 0x0001041601007387 */ /* 0x000fe20000100800 */
[C---:B---3--:R-:W-:Y:S02]  /*28fa0*/  FMUL R20, R29.reuse, R20 ;  /* 0x000000141d147220 */ /* 0x048fe40000400000 */
[----:B----4-:R-:W-:-:S02]  /*28fb0*/  FMUL R19, R29, R19 ;  /* 0x000000131d137220 */ /* 0x010fc40000400000 */
[C---:B------:R-:W-:Y:S02]  /*28fc0*/  FMUL R18, R29.reuse, R18 ;  /* 0x000000121d127220 */ /* 0x040fe40000400000 */
[C---:B------:R-:W-:Y:S02]  /*28fd0*/  FMUL R17, R29.reuse, R17 ;  /* 0x000000111d117220 */ /* 0x040fe40000400000 */
[C---:B------:R-:W-:Y:S02]  /*28fe0*/  FMUL R16, R29.reuse, R16 ;  /* 0x000000101d107220 */ /* 0x040fe40000400000 */
[C---:B------:R-:W-:Y:S02]  /*28ff0*/  FMUL R15, R29.reuse, R15 ;  /* 0x0000000f1d0f7220 */ /* 0x040fe40000400000 */
[C---:B------:R-:W-:Y:S02]  /*29000*/  FMUL R14, R29.reuse, R14 ;  /* 0x0000000e1d0e7220 */ /* 0x040fe40000400000 */
[----:B------:R-:W-:-:S02]  /*29010*/  FMUL R13, R29, R13 ;  /* 0x0000000d1d0d7220 */ /* 0x000fc40000400000 */
[C---:B------:R-:W-:Y:S02]  /*29020*/  FMUL R12, R29.reuse, R12 ;  /* 0x0000000c1d0c7220 */ /* 0x040fe40000400000 */
[C---:B------:R-:W-:Y:S02]  /*29030*/  FMUL R11, R29.reuse, R11 ;  /* 0x0000000b1d0b7220 */ /* 0x040fe40000400000 */
[C---:B------:R-:W-:Y:S02]  /*29040*/  FMUL R10, R29.reuse, R10 ;  /* 0x0000000a1d0a7220 */ /* 0x040fe40000400000 */
[C---:B------:R-:W-:Y:S02]  /*29050*/  FMUL R9, R29.reuse, R9 ;  /* 0x000000091d097220 */ /* 0x040fe40000400000 */
[C---:B------:R-:W-:Y:S02]  /*29060*/  FMUL R8, R29.reuse, R8 ;  /* 0x000000081d087220 */ /* 0x040fe40000400000 */
[----:B------:R-:W-:-:S05]  /*29070*/  FMUL R21, R29, R21 ;  /* 0x000000151d157220 */ /* 0x000fca0000400000 */
[----:B------:R-:W-:Y:S04]  /*29080*/  STL [R1+0x100], R21 ;  /* 0x0001001501007387 */ /* 0x000fe80000100800 */
[----:B------:R-:W-:Y:S04]  /*29090*/  STL [R1+0xcc], R20 ;  /* 0x0000cc1401007387 */ /* 0x000fe80000100800 */
[----:B------:R-:W-:Y:S04]  /*290a0*/  STL [R1+0xc8], R19 ;  /* 0x0000c81301007387 */ /* 0x000fe80000100800 */
[----:B------:R-:W-:Y:S04]  /*290b0*/  STL [R1+0xc4], R18 ;  /* 0x0000c41201007387 */ /* 0x000fe80000100800 */
[----:B------:R-:W-:Y:S04]  /*290c0*/  STL [R1+0xc0], R17 ;  /* 0x0000c01101007387 */ /* 0x000fe80000100800 */
[----:B------:R-:W-:Y:S01]  /*290d0*/  STL [R1+0x28], R16 ;  /* 0x0000281001007387 */ /* 0x000fe20000100800 */
[----:B------:R-:W-:-:S03]  /*290e0*/  FMUL R7, R29, R7 ;  /* 0x000000071d077220 */ /* 0x000fc60000400000 */
[----:B------:R0:W-:Y:S04]  /*290f0*/  STL [R1+0x24], R15 ;  /* 0x0000240f01007387 */ /* 0x0001e80000100800 */
[----:B------:R1:W-:Y:S04]  /*29100*/  STL [R1+0x20], R14 ;  /* 0x0000200e01007387 */ /* 0x0003e80000100800 */
[----:B------:R-:W-:Y:S04]  /*29110*/  STL [R1+0x1c], R13 ;  /* 0x00001c0d01007387 */ /* 0x000fe80000100800 */
[----:B------:R-:W-:Y:S01]  /*29120*/  STL [R1+0x18], R12 ;  /* 0x0000180c01007387 */ /* 0x000fe20000100800 */
[----:B------:R-:W-:-:S03]  /*29130*/  FMUL R28, R29, R28 ;  /* 0x0000001c1d1c7220 */ /* 0x000fc60000400000 */
[----:B------:R-:W-:Y:S01]  /*29140*/  STL [R1+0x14], R11 ;  /* 0x0000140b01007387 */ /* 0x000fe20000100800 */
[----:B------:R-:W-:-:S03]  /*29150*/  FMUL R6, R29, R6 ;  /* 0x000000061d067220 */ /* 0x000fc60000400000 */
[----:B------:R-:W-:Y:S04]  /*29160*/  STL [R1+0x10], R10 ;  /* 0x0000100a01007387 */ /* 0x000fe80000100800 */
[----:B------:R-:W-:Y:S01]  /*29170*/  STL [R1+0xc], R9 ;  /* 0x00000c0901007387 */ /* 0x000fe20000100800 */
[----:B0-----:R-:W-:-:S03]  /*29180*/  FMUL R15, R29, R4 ;  /* 0x000000041d0f7220 */ /* 0x001fc60000400000 */
[----:B------:R-:W-:Y:S01]  /*29190*/  STL [R1+0x8], R8 ;  /* 0x0000080801007387 */ /* 0x000fe20000100800 */
[----:B-1----:R-:W-:-:S03]  /*291a0*/  FMUL R14, R29, R3 ;  /* 0x000000031d0e7220 */ /* 0x002fc60000400000 */
[----:B------:R0:W-:Y:S01]  /*291b0*/  STL [R1+0x4], R7 ;  /* 0x0000040701007387 */ /* 0x0001e20000100800 */
[----:B------:R-:W-:-:S03]  /*291c0*/  FMUL R0, R29, R0 ;  /* 0x000000001d007220 */ /* 0x000fc60000400000 */
[----:B------:R-:W-:Y:S01]  /*291d0*/  STL [R1+0xcd0], R28 ;  /* 0x000cd01c01007387 */ /* 0x000fe20000100800 */
[----:B0-----:R-:W-:-:S03]  /*291e0*/  FMUL R7, R29, R5 ;  /* 0x000000051d077220 */ /* 0x001fc60000400000 */
[----:B------:R0:W-:Y:S04]  /*291f0*/  STL [R1], R6 ;  /* 0x0000000601007387 */ /* 0x0001e80000100800 */
[----:B------:R-:W-:Y:S04]  /*29200*/  STL [R1+0xcd4], R7 ;  /* 0x000cd40701007387 */ /* 0x000fe80000100800 */
[----:B------:R-:W-:Y:S04]  /*29210*/  STL [R1+0xcd8], R15 ;  /* 0x000cd80f01007387 */ /* 0x000fe80000100800 */
[----:B------:R-:W-:Y:S04]  /*29220*/  STL [R1+0xcdc], R14 ;  /* 0x000cdc0e01007387 */ /* 0x000fe80000100800 */
[----:B------:R-:W-:Y:S04]  /*29230*/  STL [R1+0xce0], R0 ;  /* 0x000ce00001007387 */ /* 0x000fe80000100800 */
[----:B------:R-:W3:Y:S04]  /*29240*/  LDL.LU R5, [R1+0x6c] ;  /* 0x00006c0001057983 */ /* 0x000ee80000300800 */
[----:B------:R-:W4:Y:S04]  /*29250*/  LDL.LU R4, [R1+0x70] ;  /* 0x0000700001047983 */ /* 0x000f280000300800 */
[----:B------:R-:W5:Y:S04]  /*29260*/  LDL.LU R3, [R1+0x74] ;  /* 0x0000740001037983 */ /* 0x000f680000300800 */
[----:B------:R-:W2:Y:S04]  /*29270*/  LDL.LU R11, [R1+0x78] ;  /* 0x00007800010b7983 */ /* 0x000ea80000300800 */
[----:B0-----:R-:W2:Y:S04]  /*29280*/  LDL.LU R6, [R1+0x7c] ;  /* 0x00007c0001067983 */ /* 0x001ea80000300800 */
[----:B------:R-:W2:Y:S04]  /*29290*/  LDL.LU R8, [R1+0x94] ;  /* 0x0000940001087983 */ /* 0x000ea80000300800 */
[----:B------:R-:W2:Y:S04]  /*292a0*/  LDL.LU R16, [R1+0x98] ;  /* 0x0000980001107983 */ /* 0x000ea80000300800 */
[----:B------:R-:W2:Y:S04]  /*292b0*/  LDL.LU R9, [R1+0x8c] ;  /* 0x00008c0001097983 */ /* 0x000ea80000300800 */
[----:B------:R-:W2:Y:S04]  /*292c0*/  LDL.LU R17, [R1+0x90] ;  /* 0x0000900001117983 */ /* 0x000ea80000300800 */
[----:B------:R-:W2:Y:S04]  /*292d0*/  LDL.LU R10, [R1+0x84] ;  /* 0x00008400010a7983 */ /* 0x000ea80000300800 */
[----:B------:R-:W2:Y:S04]  /*292e0*/  LDL.LU R18, [R1+0xb0] ;  /* 0x0000b00001127983 */ /* 0x000ea80000300800 */
[----:B--2---:R0:W-:Y:S04]  /*292f0*/  STL [R1+0xcec], R18 ;  /* 0x000cec1201007387 */ /* 0x0041e80000100800 */
[----:B0-----:R-:W2:Y:S01]  /*29300*/  LDL.LU R18, [R1+0xac] ;  /* 0x0000ac0001127983 */ /* 0x001ea20000300800 */
[----:B------:R-:W-:-:S03]  /*29310*/  FMUL R13, R29, R2 ;  /* 0x000000021d0d7220 */ /* 0x000fc60000400000 */
[----:B--2---:R0:W-:Y:S04]  /*29320*/  STL [R1+0xcf0], R18 ;  /* 0x000cf01201007387 */ /* 0x0041e80000100800 */
[----:B0-----:R-:W2:Y:S04]  /*29330*/  LDL.LU R18, [R1+0xa0] ;  /* 0x0000a00001127983 */ /* 0x001ea80000300800 */
[----:B--2---:R0:W-:Y:S04]  /*29340*/  STL [R1+0xcf4], R18 ;  /* 0x000cf41201007387 */ /* 0x0041e80000100800 */
[----:B0-----:R-:W2:Y:S04]  /*29350*/  LDL.LU R18, [R1+0x88] ;  /* 0x0000880001127983 */ /* 0x001ea80000300800 */
[----:B------:R0:W-:Y:S04]  /*29360*/  STL [R1+0xce4], R13 ;  /* 0x000ce40d01007387 */ /* 0x0001e80000100800 */
[----:B0-----:R-:W2:Y:S01]  /*29370*/  LDL.LU R13, [R1+0xbc] ;  /* 0x0000bc00010d7983 */ /* 0x001ea20000300800 */
[----:B----4-:R-:W-:-:S02]  /*29380*/  FMUL R12, R29, R4 ;  /* 0x000000041d0c7220 */ /* 0x010fc40000400000 */
[C---:B-----5:R-:W-:Y:S02]  /*29390*/  FMUL R4, R29.reuse, R3 ;  /* 0x000000031d047220 */ /* 0x060fe40000400000 */
[C---:B------:R-:W-:Y:S02]  /*293a0*/  FMUL R8, R29.reuse, R8 ;  /* 0x000000081d087220 */ /* 0x040fe40000400000 */
[C---:B------:R-:W-:Y:S02]  /*293b0*/  FMUL R16, R29.reuse, R16 ;  /* 0x000000101d107220 */ /* 0x040fe40000400000 */
[C---:B---3--:R-:W-:Y:S02]  /*293c0*/  FMUL R5, R29.reuse, R5 ;  /* 0x000000051d057220 */ /* 0x048fe40000400000 */
[C---:B------:R-:W-:Y:S02]  /*293d0*/  FMUL R11, R29.reuse, R11 ;  /* 0x0000000b1d0b7220 */ /* 0x040fe40000400000 */
[----:B------:R-:W-:-:S02]  /*293e0*/  FMUL R6, R29, R6 ;  /* 0x000000061d067220 */ /* 0x000fc40000400000 */
[C---:B------:R-:W-:Y:S02]  /*293f0*/  FMUL R9, R29.reuse, R9 ;  /* 0x000000091d097220 */ /* 0x040fe40000400000 */
[C---:B------:R-:W-:Y:S02]  /*29400*/  FMUL R17, R29.reuse, R17 ;  /* 0x000000111d117220 */ /* 0x040fe40000400000 */
[C---:B------:R-:W-:Y:S01]  /*29410*/  FMUL R10, R29.reuse, R10 ;  /* 0x0000000a1d0a7220 */ /* 0x040fe20000400000 */
[----:B------:R-:W-:Y:S01]  /*29420*/  F2FP.PACK_AB R8, R8, R16 ;  /* 0x000000100808723e */ /* 0x000fe200000000ff */
[----:B--2---:R0:W-:Y:S04]  /*29430*/  STL [R1+0xce8], R13 ;  /* 0x000ce80d01007387 */ /* 0x0041e80000100800 */
[----:B0-----:R-:W2:Y:S04]  /*29440*/  LDL.LU R13, [R1+0xb4] ;  /* 0x0000b400010d7983 */ /* 0x001ea80000300800 */
[----:B------:R-:W3:Y:S04]  /*29450*/  LDL.LU R19, [R1+0xb8] ;  /* 0x0000b80001137983 */ /* 0x000ee80000300800 */
[----:B------:R-:W4:Y:S04]  /*29460*/  LDL.LU R0, [R1+0x1a4] ;  /* 0x0001a40001007983 */ /* 0x000f280000300800 */
        /* <DEDUP_REMOVED lines=10> */
[----:B------:R-:W-:-:S03]  /*29510*/  FMUL R29, R29, R18 ;  /* 0x000000121d1d7220 */ /* 0x000fc60000400000 */
[----:B------:R-:W2:Y:S04]  /*29520*/  LDL.LU R3, [R1+0x1d8] ;  /* 0x0001d80001037983 */ /* 0x000ea80000300800 */
[----:B------:R-:W2:Y:S04]  /*29530*/  LDL.LU R14, [R1+0x2d8] ;  /* 0x0002d800010e7983 */ /* 0x000ea80000300800 */
[----:B------:R-:W2:Y:S04]  /*29540*/  LDL.LU R27, [R1+0x2cc] ;  /* 0x0002cc00011b7983 */ /* 0x000ea80000300800 */
[----:B------:R-:W2:Y:S04]  /*29550*/  LDL R15, [R1+0x80] ;  /* 0x00008000010f7983 */ /* 0x000ea80000100800 */
[----:B------:R-:W2:Y:S04]  /*29560*/  LDL.LU R18, [R1+0xcf4] ;  /* 0x000cf40001127983 */ /* 0x000ea80000300800 */
[----:B------:R-:W2:Y:S01]  /*29570*/  LDL.LU R16, [R1+0x9c] ;  /* 0x00009c0001107983 */ /* 0x000ea20000300800 */
[----:B------:R-:W-:-:S02]  /*29580*/  F2FP.PACK_AB R9, R9, R17 ;  /* 0x000000110909723e */ /* 0x000fc400000000ff */
[----:B--2---:R-:W-:Y:S02]  /*29590*/  F2FP.PACK_AB R16, R18, R16 ;  /* 0x000000101210723e */ /* 0x004fe400000000ff */
[----:B------:R-:W2:Y:S04]  /*295a0*/  LDL.LU R18, [R1+0xcf0] ;  /* 0x000cf00001127983 */ /* 0x000ea80000300800 */
[----:B------:R-:W2:Y:S02]  /*295b0*/  LDL.LU R17, [R1+0xa8] ;  /* 0x0000a80001117983 */ /* 0x000ea40000300800 */
[----:B--2---:R-:W-:Y:S02]  /*295c0*/  F2FP.PACK_AB R17, R18, R17 ;  /* 0x000000111211723e */ /* 0x004fe400000000ff */
[----:B------:R-:W2:Y:S01]  /*295d0*/  LDL.LU R18, [R1+0xcec] ;  /* 0x000cec0001127983 */ /* 0x000ea20000300800 */
[----:B------:R-:W-:-:S03]  /*295e0*/  F2FP.PACK_AB R10, R10, R29 ;  /* 0x0000001d0a0a723e */ /* 0x000fc600000000ff */
[----:B------:R-:W5:Y:S01]  /*295f0*/  LDL.LU R29, [R1+0x2a8] ;  /* 0x0002a800011d7983 */ /* 0x000f620000300800 */
[----:B------:R-:W-:Y:S02]  /*29600*/  F2FP.PACK_AB R11, R11, R6 ;  /* 0x000000060b0b723e */ /* 0x000fe400000000ff */
[----:B--2---:R-:W-:Y:S02]  /*29610*/  F2FP.PACK_AB R18, R13, R18 ;  /* 0x000000120d12723e */ /* 0x004fe400000000ff */
[----:B------:R-:W3:Y:S04]  /*29620*/  LDL.LU R13, [R1+0xce8] ;  /* 0x000ce800010d7983 */ /* 0x000ee80000300800 */
[----:B------:R-:W2:Y:S01]  /*29630*/  LDL.LU R6, [R1+0x2c8] ;  /* 0x0002c80001067983 */ /* 0x000ea20000300800 */
[----:B----4-:R-:W-:-:S02]  /*29640*/  F2FP.PACK_AB R20, R0, R20 ;  /* 0x000000140014723e */ /* 0x010fc400000000ff */
[----:B------:R-:W-:Y:S02]  /*29650*/  F2FP.PACK_AB R21, R7, R21 ;  /* 0x000000150715723e */ /* 0x000fe400000000ff */
[----:B------:R-:W-:Y:S02]  /*29660*/  F2FP.PACK_AB R25, R28, R25 ;  /* 0x000000191c19723e */ /* 0x000fe400000000ff */
[----:B-----5:R-:W-:Y:S02]  /*29670*/  F2FP.PACK_AB R24, R29, R24 ;  /* 0x000000181d18723e */ /* 0x020fe400000000ff */
[----:B------:R-:W-:Y:S02]  /*29680*/  F2FP.PACK_AB R22, R22, R2 ;  /* 0x000000021616723e */ /* 0x000fe400000000ff */
[----:B------:R-:W-:Y:S01]  /*29690*/  F2FP.PACK_AB R23, R23, R3 ;  /* 0x000000031717723e */ /* 0x000fe200000000ff */
[----:B------:R0:W-:Y:S01]  /*296a0*/  STS.128 [R15], R8 ;  /* 0x000000080f007388 */ /* 0x0001e20000000c00 */
[----:B------:R-:W-:-:S02]  /*296b0*/  F2FP.PACK_AB R27, R14, R27 ;  /* 0x0000001b0e1b723e */ /* 0x000fc400000000ff */
[----:B------:R-:W-:Y:S02]  /*296c0*/  F2FP.PACK_AB R12, R12, R4 ;  /* 0x000000040c0c723e */ /* 0x000fe400000000ff */
[----:B---3--:R-:W-:Y:S02]  /*296d0*/  F2FP.PACK_AB R19, R13, R19 ;  /* 0x000000130d13723e */ /* 0x008fe400000000ff */
[----:B------:R-:W3:Y:S04]  /*296e0*/  LDL.LU R13, [R1+0xce4] ;  /* 0x000ce400010d7983 */ /* 0x000ee80000300800 */
[----:B------:R-:W4:Y:S01]  /*296f0*/  LDL.LU R0, [R1+0xce0] ;  /* 0x000ce00001007983 */ /* 0x000f220000300800 */
[----:B--2---:R-:W-:-:S03]  /*29700*/  F2FP.PACK_AB R26, R6, R26 ;  /* 0x0000001a061a723e */ /* 0x004fc600000000ff */
[----:B------:R-:W2:Y:S04]  /*29710*/  LDL.LU R7, [R1+0xd4] ;  /* 0x0000d40001077983 */ /* 0x000ea80000300800 */
[----:B------:R-:W5:Y:S04]  /*29720*/  LDL.LU R28, [R1+0xdc] ;  /* 0x0000dc00011c7983 */ /* 0x000f680000300800 */
[----:B------:R-:W2:Y:S04]  /*29730*/  LDL.LU R29, [R1+0x31c] ;  /* 0x00031c00011d7983 */ /* 0x000ea80000300800 */
[----:B------:R-:W2:Y:S04]  /*29740*/  LDL.LU R2, [R1+0x318] ;  /* 0x0003180001027983 */ /* 0x000ea80000300800 */
[----:B------:R-:W2:Y:S04]  /*29750*/  LDL.LU R6, [R1+0xe0] ;  /* 0x0000e00001067983 */ /* 0x000ea80000300800 */
[----:B------:R-:W2:Y:S04]  /*29760*/  LDL.LU R3, [R1+0x1f0] ;  /* 0x0001f00001037983 */ /* 0x000ea80000300800 */
[----:B------:R-:W4:Y:S04]  /*29770*/  LDL.LU R14, [R1+0xcdc] ;  /* 0x000cdc00010e7983 */ /* 0x000f280000300800 */
[----:B0-----:R-:W2:Y:S04]  /*29780*/  LDL.LU R8, [R1+0x1f4] ;  /* 0x0001f40001087983 */ /* 0x001ea80000300800 */
[----:B------:R-:W2:Y:S04]  /*29790*/  LDL.LU R9, [R1+0x1f8] ;  /* 0x0001f80001097983 */ /* 0x000ea80000300800 */
[----:B------:R-:W2:Y:S04]  /*297a0*/  LDL.LU R10, [R1+0x200] ;  /* 0x00020000010a7983 */ /* 0x000ea80000300800 */
[----:B------:R-:W2:Y:S04]  /*297b0*/  LDL.LU R11, [R1+0x208] ;  /* 0x00020800010b7983 */ /* 0x000ea80000300800 */
[----:B------:R0:W-:Y:S04]  /*297c0*/  STS.128 [R15+0x80], R16 ;  /* 0x000080100f007388 */ /* 0x0001e80000000c00 */
[----:B------:R1:W-:Y:S04]  /*297d0*/  STS.128 [R15+0x800], R20 ;  /* 0x000800140f007388 */ /* 0x0003e80000000c00 */
[----:B------:R1:W-:Y:S04]  /*297e0*/  STS.128 [R15+0x880], R24 ;  /* 0x000880180f007388 */ /* 0x0003e80000000c00 */
[----:B0-----:R-:W2:Y:S04]  /*297f0*/  LDL.LU R16, [R1+0x2e8] ;  /* 0x0002e80001107983 */ /* 0x001ea80000300800 */
[----:B------:R-:W2:Y:S04]  /*29800*/  LDL.LU R17, [R1+0x2f8] ;  /* 0x0002f80001117983 */ /* 0x000ea80000300800 */
[----:B------:R-:W2:Y:S04]  /*29810*/  LDL.LU R18, [R1+0x310] ;  /* 0x0003100001127983 */ /* 0x000ea80000300800 */
[----:B------:R-:W2:Y:S04]  /*29820*/  LDL.LU R19, [R1+0x20c] ;  /* 0x00020c0001137983 */ /* 0x000ea80000300800 */
[----:B-1----:R-:W2:Y:S04]  /*29830*/  LDL.LU R20, [R1+0x1fc] ;  /* 0x0001fc0001147983 */ /* 0x002ea80000300800 */
        /* <DEDUP_REMOVED lines=9> */
[----:B---3--:R-:W-:-:S02]  /*298d0*/  F2FP.PACK_AB R13, R13, R5 ;  /* 0x000000050d0d723e */ /* 0x008fc400000000ff */
[----:B--2---:R-:W-:Y:S02]  /*298e0*/  F2FP.PACK_AB R4, R7, R4 ;  /* 0x000000040704723e */ /* 0x004fe400000000ff */
[----:B------:R-:W2:Y:S04]  /*298f0*/  LDL.LU R7, [R1+0xcd4] ;  /* 0x000cd40001077983 */ /* 0x000ea80000300800 */
[----:B------:R-:W5:Y:S01]  /*29900*/  LDL.LU R5, [R1+0xd8] ;  /* 0x0000d80001057983 */ /* 0x000f620000300800 */
[----:B------:R-:W-:-:S03]  /*29910*/  F2FP.PACK_AB R8, R8, R3 ;  /* 0x000000030808723e */ /* 0x000fc600000000ff */
[----:B------:R-:W0:Y:S01]  /*29920*/  S2R R3, SR_TID.X ;  /* 0x0000000000037919 */ /* 0x000e220000002100 */
[----:B------:R-:W-:Y:S02]  /*29930*/  F2FP.PACK_AB R9, R20, R9 ;  /* 0x000000091409723e */ /* 0x000fe400000000ff */
[----:B------:R-:W-:Y:S02]  /*29940*/  F2FP.PACK_AB R17, R21, R17 ;  /* 0x000000111511723e */ /* 0x000fe400000000ff */
[----:B------:R-:W-:Y:S02]  /*29950*/  F2FP.PACK_AB R10, R22, R10 ;  /* 0x0000000a160a723e */ /* 0x000fe400000000ff */
[----:B------:R-:W-:Y:S02]  /*29960*/  F2FP.PACK_AB R18, R23, R18 ;  /* 0x000000121712723e */ /* 0x000fe400000000ff */
[C---:B0-----:R-:W-:Y:S02]  /*29970*/  LOP3.LUT R20, R3.reuse, 0xff, RZ, 0xc0, !PT ;  /* 0x000000ff03147812 */ /* 0x041fe400078ec0ff */
[----:B------:R-:W-:-:S04]  /*29980*/  SHF.L.U32 R3, R3, 0xb, RZ ;  /* 0x0000000b03037819 */ /* 0x000fc800000006ff */
[----:B------:R-:W-:-:S04]  /*29990*/  LOP3.LUT R3, R3, 0x3000, RZ, 0xc0, !PT ;  /* 0x0000300003037812 */ /* 0x000fc800078ec0ff */
[----:B------:R-:W-:Y:S01]  /*299a0*/  LEA R3, R20, R3, 0x4 ;  /* 0x0000000314037211 */ /* 0x000fe200078e20ff */
[----:B------:R-:W-:Y:S06]  /*299b0*/  BAR.SYNC.DEFER_BLOCKING 0x0 ;  /* 0x0000000000007b1d */ /* 0x000fec0000010000 */
[----:B------:R-:W0:Y:S01]  /*299c0*/  LDS.128 R20, [R3] ;  /* 0x0000000003147984 */ /* 0x000e220000000c00 */
[----:B----4-:R-:W-:Y:S02]  /*299d0*/  F2FP.PACK_AB R14, R14, R0 ;  /* 0x000000000e0e723e */ /* 0x010fe400000000ff */
[----:B------:R-:W-:-:S02]  /*299e0*/  F2FP.PACK_AB R11, R19, R11 ;  /* 0x0000000b130b723e */ /* 0x000fc400000000ff */
[----:B------:R-:W-:Y:S02]  /*299f0*/  F2FP.PACK_AB R19, R29, R2 ;  /* 0x000000021d13723e */ /* 0x000fe400000000ff */
[----:B------:R-:W-:Y:S02]  /*29a00*/  LOP3.LUT R2, R3, 0x20, RZ, 0x3c, !PT ;  /* 0x0000002003027812 */ /* 0x000fe400078e3cff */
[----:B0-----:R-:W-:Y:S02]  /*29a10*/  MOV R29, R23 ;  /* 0x00000017001d7202 */ /* 0x001fe40000000f00 */
[----:B--2---:R-:W-:Y:S02]  /*29a20*/  F2FP.PACK_AB R15, R7, R15 ;  /* 0x0000000f070f723e */ /* 0x004fe400000000ff */
[----:B-----5:R-:W-:Y:S02]  /*29a30*/  F2FP.PACK_AB R5, R28, R5 ;  /* 0x000000051c05723e */ /* 0x020fe400000000ff */
[----:B------:R-:W2:Y:S04]  /*29a40*/  LDL.LU R28, [R1+0xcd0] ;  /* 0x000cd000011c7983 */ /* 0x000ea80000300800 */
[----:B------:R0:W-:Y:S04]  /*29a50*/  STL [R1+0xbf0], R0 ;  /* 0x000bf00001007387 */ /* 0x0001e80000100800 */
[----:B0-----:R-:W3:Y:S04]  /*29a60*/  LDL R0, [R1+0x80] ;  /* 0x0000800001007983 */ /* 0x001ee80000100800 */
[----:B------:R-:W-:Y:S04]  /*29a70*/  STL.64 [R1+0xcc8], R14 ;  /* 0x000cc80e01007387 */ /* 0x000fe80000100a00 */
[----:B------:R-:W-:Y:S04]  /*29a80*/  STL.64 [R1+0xcc0], R12 ;  /* 0x000cc00c01007387 */ /* 0x000fe80000100a00 */
[----:B------:R-:W-:Y:S04]  /*29a90*/  STL.64 [R1+0x40], R20 ;  /* 0x0000401401007387 */ /* 0x000fe80000100a00 */
[----:B------:R-:W-:Y:S04]  /*29aa0*/  STL [R1+0x48], R22 ;  /* 0x0000481601007387 */ /* 0x000fe80000100800 */
[----:B------:R-:W-:Y:S04]  /*29ab0*/  STL [R1+0xba8], R29 ;  /* 0x000ba81d01007387 */ /* 0x000fe80000100800 */
[----:B------:R0:W1:Y:S04]  /*29ac0*/  LDS.128 R20, [R2] ;  /* 0x0000000002147984 */ /* 0x0000680000000c00 */
[----:B0-----:R-:W4:Y:S01]  /*29ad0*/  LDL.LU R2, [R1+0x378] ;  /* 0x0003780001027983 */ /* 0x001f220000300800 */
[----:B------:R-:W-:-:S02]  /*29ae0*/  LOP3.LUT R13, R3, 0x40, RZ, 0x3c, !PT ;  /* 0x00000040030d7812 */ /* 0x000fc400078e3cff */
[----:B------:R-:W-:Y:S01]  /*29af0*/  F2FP.PACK_AB R6, R24, R6 ;  /* 0x000000061806723e */ /* 0x000fe200000000ff */
[----:B----4-:R-:W-:Y:S04]  /*29b00*/  STL [R1+0xcb0], R2 ;  /* 0x000cb00201007387 */ /* 0x010fe80000100800 */
[----:B-1----:R-:W-:Y:S04]  /*29b10*/  STL.64 [R1+0x60], R20 ;  /* 0x0000601401007387 */ /* 0x002fe80000100a00 */
[----:B------:R-:W-:Y:S04]  /*29b20*/  STL.64 [R1+0x68], R22 ;  /* 0x0000681601007387 */ /* 0x000fe80000100a00 */
[----:B------:R-:W0:Y:S04]  /*29b30*/  LDS.128 R20, [R13] ;  /* 0x000000000d147984 */ /* 0x000e280000000c00 */
[----:B0-----:R0:W-:Y:S04]  /*29b40*/  STL.64 [R1+0x50], R20 ;  /* 0x0000501401007387 */ /* 0x0011e80000100a00 */
[----:B------:R-:W-:Y:S04]  /*29b50*/  STL [R1+0x5c], R23 ;  /* 0x00005c1701007387 */ /* 0x000fe80000100800 */
[----:B0-----:R-:W2:Y:S04]  /*29b60*/  LDL.LU R20, [R1] ;  /* 0x0000000001147983 */ /* 0x001ea80000300800 */
[----:B------:R-:W4:Y:S04]  /*29b70*/  LDL.LU R24, [R1+0xf0] ;  /* 0x0000f00001187983 */ /* 0x000f280000300800 */
[----:B------:R-:W5:Y:S01]  /*29b80*/  LDL.LU R21, [R1+0x4] ;  /* 0x0000040001157983 */ /* 0x000f620000300800 */
[----:B------:R-:W-:-:S03]  /*29b90*/  F2FP.PACK_AB R7, R25, R26 ;  /* 0x0000001a1907723e */ /* 0x000fc600000000ff */
[----:B-----5:R0:W-:Y:S04]  /*29ba0*/  STL [R1+0xcbc], R21 ;  /* 0x000cbc1501007387 */ /* 0x0201e80000100800 */
[----:B0-----:R-:W4:Y:S04]  /*29bb0*/  LDL.LU R21, [R1+0xf4] ;  /* 0x0000f40001157983 */ /* 0x001f280000300800 */
[----:B------:R-:W5:Y:S01]  /*29bc0*/  LDL.LU R25, [R1+0xf8] ;  /* 0x0000f80001197983 */ /* 0x000f620000300800 */
[----:B------:R-:W-:-:S06]  /*29bd0*/  LOP3.LUT R12, R3, 0x60, RZ, 0x3c, !PT ;  /* 0x00000060030c7812 */ /* 0x000fcc00078e3cff */
[----:B------:R-:W0:Y:S01]  /*29be0*/  LDS.128 R12, [R12] ;  /* 0x000000000c0c7984 */ /* 0x000e220000000c00 */
[----:B------:R-:W-:Y:S01]  /*29bf0*/  IMAD.MOV.U32 R29, RZ, RZ, R22 ;  /* 0x000000ffff1d7224 */ /* 0x000fe200078e0016 */
[----:B------:R-:W-:Y:S02]  /*29c00*/  F2FP.PACK_AB R16, R27, R16 ;  /* 0x000000101b10723e */ /* 0x000fe400000000ff */
[----:B--2---:R-:W-:Y:S01]  /*29c10*/  F2FP.PACK_AB R20, R20, R28 ;  /* 0x0000001c1414723e */ /* 0x004fe200000000ff */
[----:B------:R-:W-:Y:S06]  /*29c20*/  BAR.SYNC.DEFER_BLOCKING 0x0 ;  /* 0x0000000000007b1d */ /* 0x000fec0000010000 */
[----:B-----5:R1:W-:Y:S04]  /*29c30*/  STL [R1+0xcb8], R25 ;  /* 0x000cb81901007387 */ /* 0x0203e80000100800 */
[----:B-1----:R-:W2:Y:S04]  /*29c40*/  LDL.LU R25, [R1+0x8] ;  /* 0x0000080001197983 */ /* 0x002ea80000300800 */
[----:B------:R-:W5:Y:S04]  /*29c50*/  LDL.LU R2, [R1+0x10] ;  /* 0x0000100001027983 */ /* 0x000f680000300800 */
[----:B-----5:R1:W-:Y:S04]  /*29c60*/  STL [R1+0xcb4], R2 ;  /* 0x000cb40201007387 */ /* 0x0203e80000100800 */
[----:B-1----:R-:W5:Y:S04]  /*29c70*/  LDL.LU R2, [R1+0xfc] ;  /* 0x0000fc0001027983 */ /* 0x002f680000300800 */
[----:B------:R-:W2:Y:S04]  /*29c80*/  LDL.LU R22, [R1+0xc] ;  /* 0x00000c0001167983 */ /* 0x000ea80000300800 */
[----:B------:R-:W2:Y:S04]  /*29c90*/  LDL.LU R26, [R1+0x140] ;  /* 0x00014000011a7983 */ /* 0x000ea80000300800 */
[----:B------:R-:W2:Y:S04]  /*29ca0*/  LDL.LU R23, [R1+0x14] ;  /* 0x0000140001177983 */ /* 0x000ea80000300800 */
[----:B------:R-:W2:Y:S04]  /*29cb0*/  LDL.LU R27, [R1+0x148] ;  /* 0x00014800011b7983 */ /* 0x000ea80000300800 */
[----:B------:R1:W-:Y:S04]  /*29cc0*/  STL [R1+0xc08], R29 ;  /* 0x000c081d01007387 */ /* 0x0003e80000100800 */
[----:B-1----:R-:W2:Y:S04]  /*29cd0*/  LDL.LU R29, [R1+0x37c] ;  /* 0x00037c00011d7983 */ /* 0x002ea80000300800 */
[----:B0-----:R-:W-:Y:S04]  /*29ce0*/  STL.64 [R1+0x30], R12 ;  /* 0x0000300c01007387 */ /* 0x001fe80000100a00 */
[----:B------:R0:W-:Y:S04]  /*29cf0*/  STL.64 [R1+0x38], R14 ;  /* 0x0000380e01007387 */ /* 0x0001e80000100a00 */
[----:B0-----:R-:W3:Y:S04]  /*29d00*/  LDL.LU.64 R14, [R1+0xcc8] ;  /* 0x000cc800010e7983 */ /* 0x001ee80000300a00 */
[----:B------:R-:W3:Y:S01]  /*29d10*/  LDL.LU.64 R12, [R1+0xcc0] ;  /* 0x000cc000010c7983 */ /* 0x000ee20000300a00 */
[----:B----4-:R-:W-:-:S03]  /*29d20*/  F2FP.PACK_AB R24, R21, R24 ;  /* 0x000000181518723e */ /* 0x010fc600000000ff */
[----:B---3--:R0:W-:Y:S04]  /*29d30*/  STS.128 [R0], R12 ;  /* 0x0000000c00007388 */ /* 0x0081e80000000c00 */
[----:B------:R1:W-:Y:S04]  /*29d40*/  STS.128 [R0+0x80], R4 ;  /* 0x0000800400007388 */ /* 0x0003e80000000c00 */
[----:B------:R3:W-:Y:S04]  /*29d50*/  STS.128 [R0+0x800], R8 ;  /* 0x0008000800007388 */ /* 0x0007e80000000c00 */
[----:B0-----:R-:W4:Y:S04]  /*29d60*/  LDL.LU R12, [R1+0x24c] ;  /* 0x00024c00010c7983 */ /* 0x001f280000300800 */
[----:B------:R-:W4:Y:S04]  /*29d70*/  LDL.LU R13, [R1+0x248] ;  /* 0x00024800010d7983 */ /* 0x000f280000300800 */
[----:B------:R-:W2:Y:S04]  /*29d80*/  LDL.LU R14, [R1+0x3b4] ;  /* 0x0003b400010e7983 */ /* 0x000ea80000300800 */
[----:B------:R-:W2:Y:S04]  /*29d90*/  LDL.LU R15, [R1+0x3b0] ;  /* 0x0003b000010f7983 */ /* 0x000ea80000300800 */
[----:B-1----:R-:W2:Y:S04]  /*29da0*/  LDL.LU R4, [R1+0x230] ;  /* 0x0002300001047983 */ /* 0x002ea80000300800 */
[----:B------:R-:W2:Y:S04]  /*29db0*/  LDL.LU R5, [R1+0x238] ;  /* 0x0002380001057983 */ /* 0x000ea80000300800 */
[----:B------:R-:W2:Y:S04]  /*29dc0*/  LDL.LU R6, [R1+0x240] ;  /* 0x0002400001067983 */ /* 0x000ea80000300800 */
[----:B------:R-:W2:Y:S04]  /*29dd0*/  LDL.LU R7, [R1+0x398] ;  /* 0x0003980001077983 */ /* 0x000ea80000300800 */
[----:B---3--:R-:W3:Y:S04]  /*29de0*/  LDL.LU R8, [R1+0x358] ;  /* 0x0003580001087983 */ /* 0x008ee80000300800 */
[----:B------:R-:W2:Y:S04]  /*29df0*/  LDL.LU R9, [R1+0x23c] ;  /* 0x00023c0001097983 */ /* 0x000ea80000300800 */
[----:B------:R-:W2:Y:S04]  /*29e00*/  LDL.LU R10, [R1+0x244] ;  /* 0x00024400010a7983 */ /* 0x000ea80000300800 */
[----:B------:R-:W2:Y:S04]  /*29e10*/  LDL.LU R11, [R1+0x39c] ;  /* 0x00039c00010b7983 */ /* 0x000ea80000300800 */
[----:B------:R0:W-:Y:S04]  /*29e20*/  STS.128 [R0+0x880], R16 ;  /* 0x0008801000007388 */ /* 0x0001e80000000c00 */
[----:B0-----:R-:W2:Y:S04]  /*29e30*/  LDL.LU R16, [R1+0x18] ;  /* 0x0000180001107983 */ /* 0x001ea80000300800 */
[----:B------:R-:W2:Y:S04]  /*29e40*/  LDL.LU R17, [R1+0x14c] ;  /* 0x00014c0001117983 */ /* 0x000ea80000300800 */
[----:B------:R-:W2:Y:S04]  /*29e50*/  LDL.LU R18, [R1+0x234] ;  /* 0x0002340001127983 */ /* 0x000ea80000300800 */
[----:B------:R-:W3:Y:S04]  /*29e60*/  LDL.LU R19, [R1+0x35c] ;  /* 0x00035c0001137983 */ /* 0x000ee80000300800 */
[----:B------:R-:W2:Y:S04]  /*29e70*/  LDL.LU R28, [R1+0x144] ;  /* 0x00014400011c7983 */ /* 0x000ea80000300800 */
[----:B------:R-:W2:Y:S04]  /*29e80*/  LDL.LU R21, [R1+0xcbc] ;  /* 0x000cbc0001157983 */ /* 0x000ea80000300800 */
[----:B------:R-:W-:Y:S01]  /*29e90*/  BAR.SYNC.DEFER_BLOCKING 0x0 ;  /* 0x0000000000007b1d */ /* 0x000fe20000010000 */
[----:B--2---:R-:W-:-:S05]  /*29ea0*/  F2FP.PACK_AB R21, R25, R21 ;  /* 0x000000151915723e */ /* 0x004fca00000000ff */
[----:B------:R-:W5:Y:S02]  /*29eb0*/  LDL.LU R25, [R1+0xcb8] ;  /* 0x000cb80001197983 */ /* 0x000f640000300800 */
[----:B-----5:R-:W-:Y:S02]  /*29ec0*/  F2FP.PACK_AB R25, R2, R25 ;  /* 0x000000190219723e */ /* 0x020fe400000000ff */
[----:B------:R-:W2:Y:S01]  /*29ed0*/  LDL.LU R2, [R1+0xcb4] ;  /* 0x000cb40001027983 */ /* 0x000ea20000300800 */
[----:B------:R-:W-:Y:S02]  /*29ee0*/  F2FP.PACK_AB R23, R16, R23 ;  /* 0x000000171017723e */ /* 0x000fe400000000ff */
[----:B------:R-:W-:Y:S02]  /*29ef0*/  F2FP.PACK_AB R27, R17, R27 ;  /* 0x0000001b111b723e */ /* 0x000fe400000000ff */
[----:B--2---:R-:W-:Y:S02]  /*29f00*/  F2FP.PACK_AB R22, R2, R22 ;  /* 0x000000160216723e */ /* 0x004fe400000000ff */
[----:B------:R-:W2:Y:S01]  /*29f10*/  LDL.LU R2, [R1+0xcb0] ;  /* 0x000cb00001027983 */ /* 0x000ea20000300800 */
[----:B------:R-:W-:-:S02]  /*29f20*/  F2FP.PACK_AB R4, R18, R4 ;  /* 0x000000041204723e */ /* 0x000fc400000000ff */
[----:B---3--:R-:W-:Y:S02]  /*29f30*/  F2FP.PACK_AB R8, R19, R8 ;  /* 0x000000081308723e */ /* 0x008fe400000000ff */
[----:B------:R-:W0:Y:S01]  /*29f40*/  LDS.128 R16, [R3] ;  /* 0x0000000003107984 */ /* 0x000e220000000c00 */
[----:B------:R-:W-:Y:S02]  /*29f50*/  F2FP.PACK_AB R5, R9, R5 ;  /* 0x000000050905723e */ /* 0x000fe400000000ff */
[----:B------:R-:W-:Y:S01]  /*29f60*/  F2FP.PACK_AB R26, R28, R26 ;  /* 0x0000001a1c1a723e */ /* 0x000fe200000000ff */
[----:B------:R-:W-:Y:S01]  /*29f70*/  STL.64 [R1+0xca8], R22 ;  /* 0x000ca81601007387 */ /* 0x000fe20000100a00 */
[----:B------:R-:W-:-:S03]  /*29f80*/  F2FP.PACK_AB R6, R10, R6 ;  /* 0x000000060a06723e */ /* 0x000fc600000000ff */
[----:B------:R-:W-:Y:S01]  /*29f90*/  STL.64 [R1+0xca0], R20 ;  /* 0x000ca01401007387 */ /* 0x000fe20000100a00 */
[----:B------:R-:W-:Y:S02]  /*29fa0*/  F2FP.PACK_AB R10, R11, R7 ;  /* 0x000000070b0a723e */ /* 0x000fe400000000ff */
[----:B----4-:R-:W-:Y:S02]  /*29fb0*/  F2FP.PACK_AB R7, R12, R13 ;  /* 0x0000000d0c07723e */ /* 0x010fe400000000ff */
[----:B--2---:R-:W-:Y:S02]  /*29fc0*/  F2FP.PACK_AB R9, R29, R2 ;  /* 0x000000021d09723e */ /* 0x004fe400000000ff */
[----:B------:R-:W1:Y:S04]  /*29fd0*/  S2R R2, SR_TID.X ;  /* 0x0000000000027919 */ /* 0x000e680000002100 */
[----:B------:R-:W2:Y:S01]  /*29fe0*/  S2R R29, SR_TID.X ;  /* 0x00000000001d7919 */ /* 0x000ea20000002100 */
[----:B-1----:R-:W-:-:S03]  /*29ff0*/  SHF.L.U32 R28, R2, 0xb, RZ ;  /* 0x0000000b021c7819 */ /* 0x002fc600000006ff */
[----:B------:R1:W-:Y:S01]  /*2a000*/  STL [R1+0xc38], R2 ;  /* 0x000c380201007387 */ /* 0x0003e20000100800 */
[C---:B--2---:R-:W-:Y:S02]  /*2a010*/  LOP3.LUT R12, R29.reuse, 0xff, RZ, 0xc0, !PT ;  /* 0x000000ff1d0c7812 */ /* 0x044fe400078ec0ff */
[----:B------:R-:W-:Y:S02]  /*2a020*/  LOP3.LUT R28, R28, 0x3000, RZ, 0xc0, !PT ;  /* 0x000030001c1c7812 */ /* 0x000fe400078ec0ff */
[----:B-1----:R-:W-:-:S04]  /*2a030*/  SHF.L.U32 R2, R29, 0xb, RZ ;  /* 0x0000000b1d027819 */ /* 0x002fc800000006ff */
[----:B------:R-:W-:Y:S02]  /*2a040*/  LOP3.LUT R2, R2, 0x3000, RZ, 0xc0, !PT ;  /* 0x0000300002027812 */ /* 0x000fe400078ec0ff */
[C---:B------:R-:W-:Y:S02]  /*2a050*/  LEA R28, R12.reuse, R28, 0x4 ;  /* 0x0000001c0c1c7211 */ /* 0x040fe400078e20ff */
[----:B------:R-:W-:Y:S02]  /*2a060*/  LEA R2, R12, R2, 0x4 ;  /* 0x000000020c027211 */ /* 0x000fe400078e20ff */
[----:B------:R-:W2:Y:S04]  /*2a070*/  LDL.LU R12, [R1+0x1c] ;  /* 0x00001c00010c7983 */ /* 0x000ea80000300800 */
[----:B0-----:R0:W-:Y:S04]  /*2a080*/  STL.64 [R1+0x90], R16 ;  /* 0x0000901001007387 */ /* 0x0011e80000100a00 */
[----:B------:R-:W-:Y:S04]  /*2a090*/  STL.64 [R1+0x98], R18 ;  /* 0x0000981201007387 */ /* 0x000fe80000100a00 */
[----:B0-----:R-:W3:Y:S01]  /*2a0a0*/  LDL.LU R16, [R1+0x168] ;  /* 0x0001680001107983 */ /* 0x001ee20000300800 */
[----:B------:R-:W-:-:S05]  /*2a0b0*/  LOP3.LUT R28, R28, 0x20, RZ, 0x3c, !PT ;  /* 0x000000201c1c7812 */ /* 0x000fca00078e3cff */
[----:B------:R-:W0:Y:S04]  /*2a0c0*/  LDS.128 R20, [R28] ;  /* 0x000000001c147984 */ /* 0x000e280000000c00 */
[----:B0-----:R-:W-:Y:S04]  /*2a0d0*/  STL.64 [R1+0xb0], R20 ;  /* 0x0000b01401007387 */ /* 0x001fe80000100a00 */
[----:B------:R-:W-:Y:S04]  /*2a0e0*/  STL.64 [R1+0xb8], R22 ;  /* 0x0000b81601007387 */ /* 0x000fe80000100a00 */
[----:B---3--:R0:W-:Y:S04]  /*2a0f0*/  STL [R1+0xc9c], R16 ;  /* 0x000c9c1001007387 */ /* 0x0081e80000100800 */
[----:B0-----:R-:W2:Y:S04]  /*2a100*/  LDL.LU R16, [R1+0x20] ;  /* 0x0000200001107983 */ /* 0x001ea80000300800 */
[----:B------:R-:W3:Y:S04]  /*2a110*/  LDL.LU R13, [R1+0x24] ;  /* 0x00002400010d7983 */ /* 0x000ee80000300800 */
[----:B---3--:R0:W-:Y:S04]  /*2a120*/  STL [R1+0xc98], R13 ;  /* 0x000c980d01007387 */ /* 0x0081e80000100800 */
[----:B0-----:R-:W3:Y:S04]  /*2a130*/  LDL.LU R13, [R1+0x16c] ;  /* 0x00016c00010d7983 */ /* 0x001ee80000300800 */
[----:B------:R-:W4:Y:S01]  /*2a140*/  LDL.LU R17, [R1+0x178] ;  /* 0x0001780001117983 */ /* 0x000f220000300800 */
[----:B------:R-:W-:-:S03]  /*2a150*/  F2FP.PACK_AB R11, R14, R15 ;  /* 0x0000000f0e0b723e */ /* 0x000fc600000000ff */
[----:B----4-:R0:W-:Y:S04]  /*2a160*/  STL [R1+0xc94], R17 ;  /* 0x000c941101007387 */ /* 0x0101e80000100800 */
[----:B0-----:R-:W4:Y:S04]  /*2a170*/  LDL.LU R17, [R1+0x28] ;  /* 0x0000280001117983 */ /* 0x001f280000300800 */
[----:B------:R-:W5:Y:S01]  /*2a180*/  LDL.LU R14, [R1+0xc0] ;  /* 0x0000c000010e7983 */ /* 0x000f620000300800 */
[C---:B------:R-:W-:Y:S01]  /*2a190*/  IMAD.SHL.U32 R23, R29.reuse, 0x800, RZ ;  /* 0x000008001d177824 */ /* 0x040fe200078e00ff */
[----:B------:R-:W-:-:S04]  /*2a1a0*/  LOP3.LUT R3, R29, 0xff, RZ, 0xc0, !PT ;  /* 0x000000ff1d037812 */ /* 0x000fc800078ec0ff */
[----:B------:R-:W-:-:S04]  /*2a1b0*/  LOP3.LUT R23, R23, 0x3000, RZ, 0xc0, !PT ;  /* 0x0000300017177812 */ /* 0x000fc800078ec0ff */
[----:B------:R-:W-:-:S04]  /*2a1c0*/  LEA R23, R3, R23, 0x4 ;  /* 0x0000001703177211 */ /* 0x000fc800078e20ff */
[----:B------:R-:W-:-:S06]  /*2a1d0*/  LOP3.LUT R23, R23, 0x40, RZ, 0x3c, !PT ;  /* 0x0000004017177812 */ /* 0x000fcc00078e3cff */
[----:B------:R-:W0:Y:S04]  /*2a1e0*/  LDS.128 R20, [R23] ;  /* 0x0000000017147984 */ /* 0x000e280000000c00 */
[----:B-----5:R1:W-:Y:S04]  /*2a1f0*/  STL [R1+0xc90], R14 ;  /* 0x000c900e01007387 */ /* 0x0203e80000100800 */
[----:B-1----:R-:W5:Y:S04]  /*2a200*/  LDL.LU R14, [R1+0x17c] ;  /* 0x00017c00010e7983 */ /* 0x002f680000300800 */
[----:B------:R1:W-:Y:S04]  /*2a210*/  STL [R1+0xc88], R28 ;  /* 0x000c881c01007387 */ /* 0x0003e80000100800 */
[----:B-1----:R-:W2:Y:S01]  /*2a220*/  LDL.LU R28, [R1+0x184] ;  /* 0x00018400011c7983 */ /* 0x002ea20000300800 */
[----:B------:R-:W-:-:S03]  /*2a230*/  LOP3.LUT R2, R2, 0x60, RZ, 0x3c, !PT ;  /* 0x0000006002027812 */ /* 0x000fc600078e3cff */
[----:B--2---:R1:W-:Y:S04]  /*2a240*/  STL [R1+0xc8c], R28 ;  /* 0x000c8c1c01007387 */ /* 0x0043e80000100800 */
[----:B-1----:R-:W2:Y:S04]  /*2a250*/  LDL.LU R28, [R1+0xc4] ;  /* 0x0000c400011c7983 */ /* 0x002ea80000300800 */
[----:B------:R-:W2:Y:S04]  /*2a260*/  LDL.LU R18, [R1+0x180] ;  /* 0x0001800001127983 */ /* 0x000ea80000300800 */
[----:B------:R-:W2:Y:S04]  /*2a270*/  LDL.LU R15, [R1+0xc8] ;  /* 0x0000c800010f7983 */ /* 0x000ea80000300800 */
[----:B------:R-:W2:Y:S04]  /*2a280*/  LDL.LU R19, [R1+0x188] ;  /* 0x0001880001137983 */ /* 0x000ea80000300800 */
[----:B------:R-:W2:Y:S04]  /*2a290*/  LDL.LU R29, [R1+0x404] ;  /* 0x00040400011d7983 */ /* 0x000ea80000300800 */
[----:B------:R-:W2:Y:S04]  /*2a2a0*/  LDL.LU R3, [R1+0x400] ;  /* 0x0004000001037983 */ /* 0x000ea80000300800 */
[----:B0-----:R-:W-:Y:S04]  /*2a2b0*/  STL.64 [R1+0xa0], R20 ;  /* 0x0000a01401007387 */ /* 0x001fe80000100a00 */
[----:B------:R-:W-:Y:S04]  /*2a2c0*/  STL.64 [R1+0xa8], R22 ;  /* 0x0000a81601007387 */ /* 0x000fe80000100a00 */
[----:B------:R-:W0:Y:S04]  /*2a2d0*/  LDS.128 R20, [R2] ;  /* 0x0000000002147984 */ /* 0x000e280000000c00 */
[----:B0-----:R-:W-:Y:S04]  /*2a2e0*/  STL.64 [R1+0x70], R20 ;  /* 0x0000701401007387 */ /* 0x001fe80000100a00 */
[----:B------:R0:W-:Y:S04]  /*2a2f0*/  STL.64 [R1+0x78], R22 ;  /* 0x0000781601007387 */ /* 0x0001e80000100a00 */
[----:B0-----:R-:W2:Y:S04]  /*2a300*/  LDL.LU.64 R22, [R1+0xca8] ;  /* 0x000ca80001167983 */ /* 0x001ea80000300a00 */
[----:B------:R-:W2:Y:S04]  /*2a310*/  LDL.LU.64 R20, [R1+0xca0] ;  /* 0x000ca00001147983 */ /* 0x000ea80000300a00 */
[----:B------:R-:W-:Y:S01]  /*2a320*/  BAR.SYNC.DEFER_BLOCKING 0x0 ;  /* 0x0000000000007b1d */ /* 0x000fe20000010000 */
[----:B------:R-:W-:-:S05]  /*2a330*/  F2FP.PACK_AB R12, R16, R12 ;  /* 0x0000000c100c723e */ /* 0x000fca00000000ff */
[----:B--2---:R0:W-:Y:S04]  /*2a340*/  STS.128 [R0], R20 ;  /* 0x0000001400007388 */ /* 0x0041e80000000c00 */
[----:B------:R1:W-:Y:S04]  /*2a350*/  STS.128 [R0+0x80], R24 ;  /* 0x0000801800007388 */ /* 0x0003e80000000c00 */
[----:B------:R2:W-:Y:S04]  /*2a360*/  STS.128 [R0+0x800], R4 ;  /* 0x0008000400007388 */ /* 0x0005e80000000c00 */
[----:B0-----:R-:W3:Y:S04]  /*2a370*/  LDL.LU R20, [R1+0x28c] ;  /* 0x00028c0001147983 */ /* 0x001ee80000300800 */
[----:B------:R-:W3:Y:S04]  /*2a380*/  LDL.LU R21, [R1+0x288] ;  /* 0x0002880001157983 */ /* 0x000ee80000300800 */
[----:B------:R-:W3:Y:S04]  /*2a390*/  LDL.LU R22, [R1+0x414] ;  /* 0x0004140001167983 */ /* 0x000ee80000300800 */
[----:B------:R-:W3:Y:S04]  /*2a3a0*/  LDL.LU R23, [R1+0x410] ;  /* 0x0004100001177983 */ /* 0x000ee80000300800 */
[----:B-1----:R-:W3:Y:S04]  /*2a3b0*/  LDL.LU R24, [R1+0x270] ;  /* 0x0002700001187983 */ /* 0x002ee80000300800 */
[----:B------:R-:W3:Y:S04]  /*2a3c0*/  LDL.LU R25, [R1+0x278] ;  /* 0x0002780001197983 */ /* 0x000ee80000300800 */
[----:B------:R-:W3:Y:S04]  /*2a3d0*/  LDL.LU R26, [R1+0x280] ;  /* 0x00028000011a7983 */ /* 0x000ee80000300800 */
[----:B------:R-:W3:Y:S04]  /*2a3e0*/  LDL.LU R27, [R1+0x408] ;  /* 0x00040800011b7983 */ /* 0x000ee80000300800 */
[----:B--2---:R-:W2:Y:S04]  /*2a3f0*/  LDL.LU R4, [R1+0x3f0] ;  /* 0x0003f00001047983 */ /* 0x004ea80000300800 */
[----:B------:R-:W2:Y:S04]  /*2a400*/  LDL.LU R5, [R1+0x27c] ;  /* 0x00027c0001057983 */ /* 0x000ea80000300800 */
[----:B------:R-:W2:Y:S04]  /*2a410*/  LDL.LU R6, [R1+0x284] ;  /* 0x0002840001067983 */ /* 0x000ea80000300800 */
[----:B------:R-:W2:Y:S04]  /*2a420*/  LDL.LU R7, [R1+0x40c] ;  /* 0x00040c0001077983 */ /* 0x000ea80000300800 */
[----:B------:R0:W-:Y:S04]  /*2a430*/  STS.128 [R0+0x880], R8 ;  /* 0x0008800800007388 */ /* 0x0001e80000000c00 */
[----:B0-----:R-:W2:Y:S04]  /*2a440*/  LDL.LU R8, [R1+0xcc] ;  /* 0x0000cc0001087983 */ /* 0x001ea80000300800 */
[----:B------:R-:W2:Y:S04]  /*2a450*/  LDL.LU R9, [R1+0x18c] ;  /* 0x00018c0001097983 */ /* 0x000ea80000300800 */
[----:B------:R-:W2:Y:S04]  /*2a460*/  LDL.LU R10, [R1+0x274] ;  /* 0x00027400010a7983 */ /* 0x000ea80000300800 */
[----:B------:R-:W2:Y:S04]  /*2a470*/  LDL.LU R11, [R1+0x3f4] ;  /* 0x0003f400010b7983 */ /* 0x000ea80000300800 */
[----:B------:R-:W3:Y:S04]  /*2a480*/  LDL.LU R16, [R1+0xc9c] ;  /* 0x000c9c0001107983 */ /* 0x000ee80000300800 */
[----:B------:R-:W-:Y:S01]  /*2a490*/  BAR.SYNC.DEFER_BLOCKING 0x0 ;  /* 0x0000000000007b1d */ /* 0x000fe20000010000 */
[----:B---3--:R-:W-:-:S05]  /*2a4a0*/  F2FP.PACK_AB R16, R13, R16 ;  /* 0x000000100d10723e */ /* 0x008fca00000000ff */
[----:B------:R-:W4:Y:S02]  /*2a4b0*/  LDL.LU R13, [R1+0xc98] ;  /* 0x000c9800010d7983 */ /* 0x000f240000300800 */
[----:B----4-:R-:W-:Y:S02]  /*2a4c0*/  F2FP.PACK_AB R13, R17, R13 ;  /* 0x0000000d110d723e */ /* 0x010fe400000000ff */
[----:B------:R-:W5:Y:S02]  /*2a4d0*/  LDL.LU R17, [R1+0xc94] ;  /* 0x000c940001117983 */ /* 0x000f640000300800 */
[----:B-----5:R-:W-:Y:S02]  /*2a4e0*/  F2FP.PACK_AB R17, R14, R17 ;  /* 0x000000110e11723e */ /* 0x020fe400000000ff */
[----:B------:R-:W3:Y:S01]  /*2a4f0*/  LDL.LU R14, [R1+0xc90] ;  /* 0x000c9000010e7983 */ /* 0x000ee20000300800 */
[----:B--2---:R-:W-:Y:S02]  /*2a500*/  F2FP.PACK_AB R15, R8, R15 ;  /* 0x0000000f080f723e */ /* 0x004fe400000000ff */
[----:B---3--:R-:W-:-:S02]  /*2a510*/  F2FP.PACK_AB R14, R28, R14 ;  /* 0x0000000e1c0e723e */ /* 0x008fc400000000ff */
[----:B------:R-:W2:Y:S01]  /*2a520*/  LDL.LU R28, [R1+0xc8c] ;  /* 0x000c8c00011c7983 */ /* 0x000ea20000300800 */
[----:B------:R-:W-:Y:S02]  /*2a530*/  F2FP.PACK_AB R19, R9, R19 ;  /* 0x000000130913723e */ /* 0x000fe400000000ff */
[----:B------:R-:W-:Y:S02]  /*2a540*/  F2FP.PACK_AB R25, R5, R25 ;  /* 0x000000190519723e */ /* 0x000fe400000000ff */
[----:B------:R-:W-:Y:S02]  /*2a550*/  F2FP.PACK_AB R5, R29, R3 ;  /* 0x000000031d05723e */ /* 0x000fe400000000ff */
[----:B--2---:R-:W-:Y:S02]  /*2a560*/  F2FP.PACK_AB R18, R28, R18 ;  /* 0x000000121c12723e */ /* 0x004fe400000000ff */
[----:B------:R-:W2:Y:S04]  /*2a570*/  LDL.LU R28, [R1+0xc88] ;  /* 0x000c8800011c7983 */ /* 0x000ea80000300800 */
[----:B------:R-:W-:Y:S04]  /*2a580*/  STL.64 [R1+0xc70], R14 ;  /* 0x000c700e01007387 */ /* 0x000fe80000100a00 */
[----:B------:R-:W-:Y:S04]  /*2a590*/  STL.64 [R1+0xc68], R12 ;  /* 0x000c680c01007387 */ /* 0x000fe80000100a00 */
[----:B------:R-:W-:Y:S04]  /*2a5a0*/  STL.64 [R1+0xc80], R18 ;  /* 0x000c801201007387 */ /* 0x000fe80000100a00 */
[----:B------:R-:W-:Y:S04]  /*2a5b0*/  STL.64 [R1+0xc78], R16 ;  /* 0x000c781001007387 */ /* 0x000fe80000100a00 */
[----:B------:R-:W3:Y:S04]  /*2a5c0*/  LDL.LU R29, [R1+0x2f4] ;  /* 0x0002f400011d7983 */ /* 0x000ee80000300800 */
[----:B---3--:R-:W-:Y:S04]  /*2a5d0*/  STL [R1+0xc50], R29 ;  /* 0x000c501d01007387 */ /* 0x008fe80000100800 */
[----:B------:R-:W3:Y:S01]  /*2a5e0*/  LDL.LU R3, [R1+0x2f0] ;  /* 0x0002f00001037983 */ /* 0x000ee20000300800 */
[----:B------:R-:W-:-:S02]  /*2a5f0*/  F2FP.PACK_AB R26, R6, R26 ;  /* 0x0000001a061a723e */ /* 0x000fc400000000ff */
[----:B------:R-:W-:Y:S02]  /*2a600*/  F2FP.PACK_AB R6, R7, R27 ;  /* 0x0000001b0706723e */ /* 0x000fe400000000ff */
[----:B------:R-:W-:Y:S01]  /*2a610*/  F2FP.PACK_AB R27, R20, R21 ;  /* 0x00000015141b723e */ /* 0x000fe200000000ff */
[----:B---3--:R-:W-:Y:S04]  /*2a620*/  STL [R1+0xc54], R3 ;  /* 0x000c540301007387 */ /* 0x008fe80000100800 */
[----:B------:R-:W3:Y:S04]  /*2a630*/  LDL.LU R8, [R1+0x100] ;  /* 0x0001000001087983 */ /* 0x000ee80000300800 */
[----:B------:R-:W4:Y:S04]  /*2a640*/  LDL.LU R20, [R1+0x1b8] ;  /* 0x0001b80001147983 */ /* 0x000f280000300800 */
[----:B----4-:R0:W-:Y:S04]  /*2a650*/  STL [R1+0xc64], R20 ;  /* 0x000c641401007387 */ /* 0x0101e80000100800 */
[----:B0-----:R-:W3:Y:S04]  /*2a660*/  LDL.LU R20, [R1+0x104] ;  /* 0x0001040001147983 */ /* 0x001ee80000300800 */
[----:B------:R-:W4:Y:S04]  /*2a670*/  LDL.LU R9, [R1+0x108] ;  /* 0x0001080001097983 */ /* 0x000f280000300800 */
[----:B----4-:R0:W-:Y:S04]  /*2a680*/  STL [R1+0xc60], R9 ;  /* 0x000c600901007387 */ /* 0x0101e80000100800 */
[----:B0-----:R-:W4:Y:S04]  /*2a690*/  LDL.LU R9, [R1+0x1bc] ;  /* 0x0001bc0001097983 */ /* 0x001f280000300800 */
[----:B------:R-:W5:Y:S04]  /*2a6a0*/  LDL.LU R21, [R1+0x1d0] ;  /* 0x0001d00001157983 */ /* 0x000f680000300800 */
[----:B------:R-:W0:Y:S02]  /*2a6b0*/  S2R R14, SR_TID.X ;  /* 0x00000000000e7919 */ /* 0x000e240000002100 */
[----:B0-----:R-:W-:-:S02]  /*2a6c0*/  SHF.L.U32 R15, R14, 0xb, RZ ;  /* 0x0000000b0e0f7819 */ /* 0x001fc400000006ff */
[C---:B------:R-:W-:Y:S02]  /*2a6d0*/  LOP3.LUT R12, R14.reuse, 0xff, RZ, 0xc0, !PT ;  /* 0x000000ff0e0c7812 */ /* 0x040fe400078ec0ff */
[----:B------:R-:W-:-:S04]  /*2a6e0*/  SHF.L.U32 R14, R14, 0xb, RZ ;  /* 0x0000000b0e0e7819 */ /* 0x000fc800000006ff */
[----:B------:R-:W-:Y:S01]  /*2a6f0*/  LOP3.LUT R14, R14, 0x3000, RZ, 0xc0, !PT ;  /* 0x000030000e0e7812 */ /* 0x000fe200078ec0ff */
[----:B-----5:R0:W-:Y:S04]  /*2a700*/  STL [R1+0xc5c], R21 ;  /* 0x000c5c1501007387 */ /* 0x0201e80000100800 */
[----:B0-----:R-:W5:Y:S04]  /*2a710*/  LDL.LU R21, [R1+0x10c] ;  /* 0x00010c0001157983 */ /* 0x001f680000300800 */
[----:B------:R-:W2:Y:S01]  /*2a720*/  LDL.LU R3, [R1+0x114] ;  /* 0x0001140001037983 */ /* 0x000ea20000300800 */
[----:B------:R-:W-:-:S05]  /*2a730*/  LEA R14, R12, R14, 0x4 ;  /* 0x0000000e0c0e7211 */ /* 0x000fca00078e20ff */
[----:B------:R-:W0:Y:S01]  /*2a740*/  LDS.128 R16, [R14] ;  /* 0x000000000e107984 */ /* 0x000e220000000c00 */
[----:B------:R-:W-:Y:S02]  /*2a750*/  LOP3.LUT R15, R15, 0x3000, RZ, 0xc0, !PT ;  /* 0x000030000f0f7812 */ /* 0x000fe400078ec0ff */
[----:B------:R-:W-:Y:S02]  /*2a760*/  F2FP.PACK_AB R24, R10, R24 ;  /* 0x000000180a18723e */ /* 0x000fe400000000ff */
[----:B------:R-:W-:Y:S01]  /*2a770*/  F2FP.PACK_AB R7, R22, R23 ;  /* 0x000000171607723e */ /* 0x000fe200000000ff */
[----:B------:R-:W-:Y:S01]  /*2a780*/  IMAD R15, R12, 0x10, R15 ;  /* 0x000000100c0f7824 */ /* 0x000fe200078e020f */
[----:B------:R-:W-:-:S04]  /*2a790*/  F2FP.PACK_AB R4, R11, R4 ;  /* 0x000000040b04723e */ /* 0x000fc800000000ff */
[----:B------:R-:W-:-:S06]  /*2a7a0*/  LOP3.LUT R15, R15, 0x40, RZ, 0x3c, !PT ;  /* 0x000000400f0f7812 */ /* 0x000fcc00078e3cff */
[----:B------:R-:W-:Y:S04]  /*2a7b0*/  LDS.128 R12, [R15] ;  /* 0x000000000f0c7984 */ /* 0x000fe80000000c00 */
        /* <DEDUP_REMOVED lines=14> */
[----:B------:R-:W-:Y:S04]  /*2a8a0*/  STL.64 [R1+0xd0], R12 ;  /* 0x0000d00c01007387 */ /* 0x000fe80000100a00 */
[----:B------:R-:W-:Y:S04]  /*2a8b0*/  STL.64 [R1+0xd8], R14 ;  /* 0x0000d80e01007387 */ /* 0x000fe80000100a00 */
[----:B------:R-:W0:Y:S04]  /*2a8c0*/  LDS.128 R12, [R2] ;  /* 0x00000000020c7984 */ /* 0x000e280000000c00 */
[----:B0-----:R-:W-:Y:S04]  /*2a8d0*/  STL.64 [R1+0xf0], R12 ;  /* 0x0000f00c01007387 */ /* 0x001fe80000100a00 */
[----:B------:R0:W-:Y:S04]  /*2a8e0*/  STL.64 [R1+0xf8], R14 ;  /* 0x0000f80e01007387 */ /* 0x0001e80000100a00 */
[----:B0-----:R-:W2:Y:S04]  /*2a8f0*/  LDL.LU.64 R14, [R1+0xc70] ;  /* 0x000c7000010e7983 */ /* 0x001ea80000300a00 */
[----:B------:R-:W2:Y:S04]  /*2a900*/  LDL.LU.64 R12, [R1+0xc68] ;  /* 0x000c6800010c7983 */ /* 0x000ea80000300a00 */
[----:B------:R-:W-:Y:S01]  /*2a910*/  BAR.SYNC.DEFER_BLOCKING 0x0 ;  /* 0x0000000000007b1d */ /* 0x000fe20000010000 */
[----:B---3--:R-:W-:-:S05]  /*2a920*/  F2FP.PACK_AB R8, R20, R8 ;  /* 0x000000081408723e */ /* 0x008fca00000000ff */
        /* <DEDUP_REMOVED lines=20> */
[----:B------:R-:W4:Y:S01]  /*2aa70*/  LDL.LU R20, [R1+0xc64] ;  /* 0x000c640001147983 */ /* 0x000f220000300800 */
[----:B------:R-:W-:-:S03]  /*2aa80*/  F2FP.PACK_AB R22, R29, R22 ;  /* 0x000000161d16723e */ /* 0x000fc600000000ff */
[----:B------:R-:W-:Y:S01]  /*2aa90*/  BAR.SYNC.DEFER_BLOCKING 0x0 ;  /* 0x0000000000007b1d */ /* 0x000fe20000010000 */
[----:B----4-:R-:W-:-:S05]  /*2aaa0*/  F2FP.PACK_AB R20, R9, R20 ;  /* 0x000000140914723e */ /* 0x010fca00000000ff */
[----:B------:R-:W5:Y:S02]  /*2aab0*/  LDL.LU R9, [R1+0xc60] ;  /* 0x000c600001097983 */ /* 0x000f640000300800 */
[----:B-----5:R-:W-:Y:S02]  /*2aac0*/  F2FP.PACK_AB R9, R21, R9 ;  /* 0x000000091509723e */ /* 0x020fe400000000ff */
[----:B------:R-:W4:Y:S02]  /*2aad0*/  LDL.LU R21, [R1+0xc5c] ;  /* 0x000c5c0001157983 */ /* 0x000f240000300800 */
[----:B----4-:R-:W-:Y:S02]  /*2aae0*/  F2FP.PACK_AB R21, R3, R21 ;  /* 0x000000150315723e */ /* 0x010fe400000000ff */
[----:B------:R-:W4:Y:S02]  /*2aaf0*/  LDL.LU R3, [R1+0xc58] ;  /* 0x000c580001037983 */ /* 0x000f240000300800 */
[----:B----4-:R-:W-:-:S02]  /*2ab00*/  F2FP.PACK_AB R10, R3, R10 ;  /* 0x0000000a030a723e */ /* 0x010fc400000000ff */
[----:B------:R-:W4:Y:S04]  /*2ab10*/  LDL.LU R3, [R1+0xc54] ;  /* 0x000c540001037983 */ /* 0x000f280000300800 */
[----:B------:R-:W4:Y:S01]  /*2ab20*/  LDL.LU R29, [R1+0xc50] ;  /* 0x000c5000011d7983 */ /* 0x000f220000300800 */
[----:B---3--:R-:W-:Y:S02]  /*2ab30*/  F2FP.PACK_AB R14, R19, R14 ;  /* 0x0000000e130e723e */ /* 0x008fe400000000ff */
[----:B----4-:R-:W-:Y:S02]  /*2ab40*/  F2FP.PACK_AB R19, R29, R3 ;  /* 0x000000031d13723e */ /* 0x010fe400000000ff */
[----:B------:R-:W3:Y:S01]  /*2ab50*/  LDL.LU R29, [R1+0x53c] ;  /* 0x00053c00011d7983 */ /* 0x000ee20000300800 */
[----:B--2---:R-:W-:-:S03]  /*2ab60*/  F2FP.PACK_AB R18, R26, R18 ;  /* 0x000000121a12723e */ /* 0x004fc600000000ff */
[----:B------:R-:W0:Y:S01]  /*2ab70*/  S2R R26, SR_TID.X ;  /* 0x00000000001a7919 */ /* 0x000e220000002100 */
[----:B------:R-:W-:Y:S02]  /*2ab80*/  F2FP.PACK_AB R11, R4, R11 ;  /* 0x0000000b040b723e */ /* 0x000fe400000000ff */
[----:B------:R-:W-:Y:S02]  /*2ab90*/  F2FP.PACK_AB R15, R27, R15 ;  /* 0x0000000f1b0f723e */ /* 0x000fe400000000ff */
[----:B------:R-:W-:Y:S02]  /*2aba0*/  F2FP.PACK_AB R23, R5, R23 ;  /* 0x000000170517723e */ /* 0x000fe400000000ff */
[----:B------:R-:W-:Y:S02]  /*2abb0*/  F2FP.PACK_AB R16, R6, R16 ;  /* 0x000000100610723e */ /* 0x000fe400000000ff */
[----:B------:R-:W-:Y:S02]  /*2abc0*/  F2FP.PACK_AB R12, R7, R12 ;  /* 0x0000000c070c723e */ /* 0x000fe400000000ff */
[----:B0-----:R-:W-:-:S02]  /*2abd0*/  LOP3.LUT R4, R26, 0xff, RZ, 0xc0, !PT ;  /* 0x000000ff1a047812 */ /* 0x001fc400078ec0ff */
[C---:B------:R-:W-:Y:S02]  /*2abe0*/  SHF.L.U32 R27, R26.reuse, 0xb, RZ ;  /* 0x0000000b1a1b7819 */ /* 0x040fe400000006ff */
[----:B------:R-:W-:-:S04]  /*2abf0*/  SHF.L.U32 R26, R26, 0xb, RZ ;  /* 0x0000000b1a1a7819 */ /* 0x000fc800000006ff */
[----:B------:R-:W-:Y:S02]  /*2ac00*/  LOP3.LUT R26, R26, 0x3000, RZ, 0xc0, !PT ;  /* 0x000030001a1a7812 */ /* 0x000fe400078ec0ff */
[----:B------:R-:W-:Y:S02]  /*2ac10*/  LOP3.LUT R27, R27, 0x3000, RZ, 0xc0, !PT ;  /* 0x000030001b1b7812 */ /* 0x000fe400078ec0ff */
[C---:B------:R-:W-:Y:S01]  /*2ac20*/  LEA R26, R4.reuse, R26, 0x4 ;  /* 0x0000001a041a7211 */ /* 0x040fe200078e20ff */
[----:B---3--:R-:W-:Y:S04]  /*2ac30*/  STL [R1+0xc3c], R29 ;  /* 0x000c3c1d01007387 */ /* 0x008fe80000100800 */
[----:B------:R-:W2:Y:S01]  /*2ac40*/  LDL.LU R3, [R1+0x538] ;  /* 0x0005380001037983 */ /* 0x000ea20000300800 */
[----:B------:R-:W-:-:S03]  /*2ac50*/  LEA R27, R4, R27, 0x4 ;  /* 0x0000001b041b7211 */ /* 0x000fc600078e20ff */
[----:B------:R-:W0:Y:S01]  /*2ac60*/  LDS.128 R4, [R26] ;  /* 0x000000001a047984 */ /* 0x000e220000000c00 */
[----:B------:R-:W-:-:S03]  /*2ac70*/  LOP3.LUT R27, R27, 0x40, RZ, 0x3c, !PT ;  /* 0x000000401b1b7812 */ /* 0x000fc600078e3cff */
[----:B--2---:R-:W-:Y:S04]  /*2ac80*/  STL [R1+0xc40], R3 ;  /* 0x000c400301007387 */ /* 0x004fe80000100800 */
[----:B0-----:R-:W-:Y:S04]  /*2ac90*/  STL.64 [R1+0x20], R4 ;  /* 0x0000200401007387 */ /* 0x001fe80000100a00 */
[----:B------:R-:W-:Y:S04]  /*2aca0*/  STL.64 [R1+0x28], R6 ;  /* 0x0000280601007387 */ /* 0x000fe80000100a00 */
[----:B------:R-:W0:Y:S04]  /*2acb0*/  LDS.128 R4, [R28] ;  /* 0x000000001c047984 */ /* 0x000e280000000c00 */
[----:B------:R-:W-:Y:S04]  /*2acc0*/  STL [R1+0xc44], R28 ;  /* 0x000c441c01007387 */ /* 0x000fe80000100800 */
[----:B0-----:R-:W-:Y:S04]  /*2acd0*/  STL.64 [R1+0x10], R4 ;  /* 0x0000100401007387 */ /* 0x001fe80000100a00 */
[----:B------:R-:W-:Y:S04]  /*2ace0*/  STL.64 [R1+0x18], R6 ;  /* 0x0000180601007387 */ /* 0x000fe80000100a00 */
[----:B------:R0:W1:Y:S04]  /*2acf0*/  LDS.128 R4, [R27] ;  /* 0x000000001b047984 */ /* 0x0000680000000c00 */
[----:B0-----:R-:W2:Y:S01]  /*2ad00*/  LDL.LU R27, [R1+0x138] ;  /* 0x00013800011b7983 */ /* 0x001ea20000300800 */
[----:B------:R-:W-:-:S03]  /*2ad10*/  F2FP.PACK_AB R17, R24, R17 ;  /* 0x000000111811723e */ /* 0x000fc600000000ff */
[----:B--2---:R0:W-:Y:S04]  /*2ad20*/  STL [R1+0xc48], R27 ;  /* 0x000c481b01007387 */ /* 0x0041e80000100800 */
[----:B-1----:R-:W-:Y:S04]  /*2ad30*/  STL.64 [R1], R4 ;  /* 0x0000000401007387 */ /* 0x002fe80000100a00 */
[----:B------:R-:W-:Y:S04]  /*2ad40*/  STL.64 [R1+0x8], R6 ;  /* 0x0000080601007387 */ /* 0x000fe80000100a00 */
[----:B------:R-:W2:Y:S04]  /*2ad50*/  LDL.LU R24, [R1+0x120] ;  /* 0x0001200001187983 */ /* 0x000ea80000300800 */
[----:B0-----:R-:W3:Y:S04]  /*2ad60*/  LDL.LU R27, [R1+0x214] ;  /* 0x00021400011b7983 */ /* 0x001ee80000300800 */
[----:B------:R-:W0:Y:S04]  /*2ad70*/  LDS.128 R4, [R2] ;  /* 0x0000000002047984 */ /* 0x000e280000000c00 */
[----:B------:R-:W-:Y:S01]  /*2ad80*/  BAR.SYNC.DEFER_BLOCKING 0x0 ;  /* 0x0000000000007b1d */ /* 0x000fe20000010000 */
[----:B------:R-:W-:-:S05]  /*2ad90*/  F2FP.PACK_AB R13, R25, R13 ;  /* 0x0000000d190d723e */ /* 0x000fca00000000ff */
[----:B---3--:R1:W-:Y:S04]  /*2ada0*/  STL [R1+0xc4c], R27 ;  /* 0x000c4c1b01007387 */ /* 0x0083e80000100800 */
[----:B-1----:R-:W2:Y:S04]  /*2adb0*/  LDL.LU R27, [R1+0x124] ;  /* 0x00012400011b7983 */ /* 0x002ea80000300800 */
[----:B------:R-:W3:Y:S04]  /*2adc0*/  LDL.LU R28, [R1+0x12c] ;  /* 0x00012c00011c7983 */ /* 0x000ee80000300800 */
[----:B------:R-:W3:Y:S04]  /*2add0*/  LDL.LU R25, [R1+0x128] ;  /* 0x0001280001197983 */ /* 0x000ee80000300800 */
[----:B------:R-:W4:Y:S04]  /*2ade0*/  LDL.LU R3, [R1+0x21c] ;  /* 0x00021c0001037983 */ /* 0x000f280000300800 */
[----:B------:R-:W5:Y:S04]  /*2adf0*/  LDL.LU R29, [R1+0x134] ;  /* 0x00013400011d7983 */ /* 0x000f680000300800 */
[----:B------:R-:W5:Y:S04]  /*2ae00*/  LDL.LU R26, [R1+0x130] ;  /* 0x00013000011a7983 */ /* 0x000f680000300800 */
[----:B------:R-:W4:Y:S04]  /*2ae10*/  LDL.LU R2, [R1+0x224] ;  /* 0x0002240001027983 */ /* 0x000f280000300800 */
[----:B0-----:R0:W-:Y:S04]  /*2ae20*/  STL.64 [R1+0xbb8], R6 ;  /* 0x000bb80601007387 */ /* 0x0011e80000100a00 */
[----:B------:R-:W-:Y:S04]  /*2ae30*/  STS.128 [R0], R8 ;  /* 0x0000000800007388 */ /* 0x000fe80000000c00 */
[----:B0-----:R-:W4:Y:S04]  /*2ae40*/  LDL.LU R6, [R1+0x374] ;  /* 0x0003740001067983 */ /* 0x001f280000300800 */
[----:B------:R-:W4:Y:S04]  /*2ae50*/  LDL.LU R7, [R1+0x370] ;  /* 0x0003700001077983 */ /* 0x000f280000300800 */
[----:B------:R0:W-:Y:S04]  /*2ae60*/  STL.64 [R1+0xbb0], R4 ;  /* 0x000bb00401007387 */ /* 0x0001e80000100a00 */
[----:B------:R1:W-:Y:S04]  /*2ae70*/  STS.128 [R0+0x80], R20 ;  /* 0x0000801400007388 */ /* 0x0003e80000000c00 */
[----:B0-----:R-:W4:Y:S04]  /*2ae80*/  LDL.LU R4, [R1+0x52c] ;  /* 0x00052c0001047983 */ /* 0x001f280000300800 */
[----:B------:R-:W4:Y:S04]  /*2ae90*/  LDL.LU R5, [R1+0x528] ;  /* 0x0005280001057983 */ /* 0x000f280000300800 */
[----:B------:R-:W4:Y:S04]  /*2aea0*/  LDL.LU R8, [R1+0x210] ;  /* 0x0002100001087983 */ /* 0x000f280000300800 */
[----:B------:R-:W4:Y:S04]  /*2aeb0*/  LDL.LU R9, [R1+0x218] ;  /* 0x0002180001097983 */ /* 0x000f280000300800 */
[----:B------:R-:W4:Y:S04]  /*2aec0*/  LDL.LU R10, [R1+0x220] ;  /* 0x00022000010a7983 */ /* 0x000f280000300800 */
[----:B------:R-:W4:Y:S04]  /*2aed0*/  LDL.LU R11, [R1+0x228] ;  /* 0x00022800010b7983 */ /* 0x000f280000300800 */
[----:B-1----:R-:W4:Y:S04]  /*2aee0*/  LDL.LU R20, [R1+0x51c] ;  /* 0x00051c0001147983 */ /* 0x002f280000300800 */
[----:B------:R-:W4:Y:S04]  /*2aef0*/  LDL.LU R21, [R1+0x518] ;  /* 0x0005180001157983 */ /* 0x000f280000300800 */
[----:B------:R-:W4:Y:S04]  /*2af00*/  LDL.LU R22, [R1+0x354] ;  /* 0x0003540001167983 */ /* 0x000f280000300800 */
[----:B------:R-:W4:Y:S04]  /*2af10*/  LDL.LU R23, [R1+0x350] ;  /* 0x0003500001177983 */ /* 0x000f280000300800 */
[----:B------:R0:W-:Y:S04]  /*2af20*/  STS.128 [R0+0x800], R16 ;  /* 0x0008001000007388 */ /* 0x0001e80000000c00 */
[----:B------:R1:W-:Y:S04]  /*2af30*/  STS.128 [R0+0x880], R12 ;  /* 0x0008800c00007388 */ /* 0x0003e80000000c00 */
[----:B0-----:R-:W4:Y:S04]  /*2af40*/  LDL.LU R16, [R1+0x50c] ;  /* 0x00050c0001107983 */ /* 0x001f280000300800 */
[----:B------:R-:W4:Y:S04]  /*2af50*/  LDL.LU R17, [R1+0x508] ;  /* 0x0005080001117983 */ /* 0x000f280000300800 */
[----:B------:R-:W4:Y:S04]  /*2af60*/  LDL.LU R18, [R1+0x33c] ;  /* 0x00033c0001127983 */ /* 0x000f280000300800 */
[----:B------:R-:W4:Y:S04]  /*2af70*/  LDL.LU R19, [R1+0x338] ;  /* 0x0003380001137983 */ /* 0x000f280000300800 */
[----:B-1----:R-:W4:Y:S04]  /*2af80*/  LDL.LU R12, [R1+0x13c] ;  /* 0x00013c00010c7983 */ /* 0x002f280000300800 */
[----:B------:R-:W4:Y:S04]  /*2af90*/  LDL.LU R13, [R1+0x22c] ;  /* 0x00022c00010d7983 */ /* 0x000f280000300800 */
[----:B------:R-:W4:Y:S04]  /*2afa0*/  LDL.LU R14, [R1+0x334] ;  /* 0x00033400010e7983 */ /* 0x000f280000300800 */
[----:B------:R-:W4:Y:S01]  /*2afb0*/  LDL.LU R15, [R1+0x330] ;  /* 0x00033000010f7983 */ /* 0x000f220000300800 */
[----:B--2---:R-:W-:-:S03]  /*2afc0*/  F2FP.PACK_AB R24, R27, R24 ;  /* 0x000000181b18723e */ /* 0x004fc600000000ff */
[----:B------:R-:W2:Y:S01]  /*2afd0*/  LDL.LU R27, [R1+0xc4c] ;  /* 0x000c4c00011b7983 */ /* 0x000ea20000300800 */
[----:B---3--:R-:W-:Y:S02]  /*2afe0*/  F2FP.PACK_AB R25, R28, R25 ;  /* 0x000000191c19723e */ /* 0x008fe400000000ff */
[----:B-----5:R-:W-:Y:S02]  /*2aff0*/  F2FP.PACK_AB R26, R29, R26 ;  /* 0x0000001a1d1a723e */ /* 0x020fe400000000ff */
[----:B----4-:R-:W-:Y:S02]  /*2b000*/  F2FP.PACK_AB R9, R3, R9 ;  /* 0x000000090309723e */ /* 0x010fe400000000ff */
[----:B------:R-:W-:Y:S01]  /*2b010*/  F2FP.PACK_AB R10, R2, R10 ;  /* 0x0000000a020a723e */ /* 0x000fe200000000ff */
[----:B------:R-:W-:Y:S01]  /*2b020*/  BAR.SYNC.DEFER_BLOCKING 0x0 ;  /* 0x0000000000007b1d */ /* 0x000fe20000010000 */
[----:B--2---:R-:W-:-:S05]  /*2b030*/  F2FP.PACK_AB R8, R27, R8 ;  /* 0x000000081b08723e */ /* 0x004fca00000000ff */
[----:B------:R-:W2:Y:S01]  /*2b040*/  LDL.LU R27, [R1+0xc48] ;  /* 0x000c4800011b7983 */ /* 0x000ea20000300800 */
[----:B------:R-:W-:-:S03]  /*2b050*/  F2FP.PACK_AB R11, R13, R11 ;  /* 0x0000000b0d0b723e */ /* 0x000fc600000000ff */
[----:B------:R-:W3:Y:S01]  /*2b060*/  LDL.LU R28, [R1+0xc44] ;  /* 0x000c4400011c7983 */ /* 0x000ee20000300800 */
[----:B------:R-:W-:-:S03]  /*2b070*/  F2FP.PACK_AB R13, R18, R19 ;  /* 0x00000013120d723e */ /* 0x000fc600000000ff */
[----:B------:R-:W4:Y:S01]  /*2b080*/  LDL.LU R3, [R1+0xc40] ;  /* 0x000c400001037983 */ /* 0x000f220000300800 */
[----:B------:R-:W-:-:S03]  /*2b090*/  F2FP.PACK_AB R18, R4, R5 ;  /* 0x000000050412723e */ /* 0x000fc600000000ff */
[----:B------:R-:W4:Y:S04]  /*2b0a0*/  LDL.LU R29, [R1+0xc3c] ;  /* 0x000c3c00011d7983 */ /* 0x000f280000300800 */
[----:B------:R-:W5:Y:S01]  /*2b0b0*/  LDL.LU R2, [R1+0xc38] ;  /* 0x000c380001027983 */ /* 0x000f620000300800 */
[----:B--2---:R-:W-:-:S05]  /*2b0c0*/  F2FP.PACK_AB R27, R12, R27 ;  /* 0x0000001b0c1b723e */ /* 0x004fca00000000ff */
[----:B------:R-:W-:Y:S04]  /*2b0d0*/  STL.64 [R1+0xc30], R26 ;  /* 0x000c301a01007387 */ /* 0x000fe80000100a00 */
[----:B------:R-:W-:Y:S04]  /*2b0e0*/  STL.64 [R1+0xc28], R24 ;  /* 0x000c281801007387 */ /* 0x000fe80000100a00 */
[----:B------:R-:W2:Y:S01]  /*2b0f0*/  LDL.LU R4, [R1+0x588] ;  /* 0x0005880001047983 */ /* 0x000ea20000300800 */
[----:B----4-:R-:W-:-:S03]  /*2b100*/  F2FP.PACK_AB R19, R29, R3 ;  /* 0x000000031d13723e */ /* 0x010fc600000000ff */
[----:B--2---:R-:W-:Y:S04]  /*2b110*/  STL [R1+0xc0c], R4 ;  /* 0x000c0c0401007387 */ /* 0x004fe80000100800 */
[----:B------:R-:W2:Y:S01]  /*2b120*/  LDL.LU R3, [R1+0x59c] ;  /* 0x00059c0001037983 */ /* 0x000ea20000300800 */
[----:B------:R-:W-:Y:S02]  /*2b130*/  F2FP.PACK_AB R12, R14, R15 ;  /* 0x0000000f0e0c723e */ /* 0x000fe400000000ff */
[----:B------:R-:W-:Y:S02]  /*2b140*/  F2FP.PACK_AB R16, R16, R17 ;  /* 0x000000111010723e */ /* 0x000fe400000000ff */
[----:B------:R-:W-:Y:S02]  /*2b150*/  F2FP.PACK_AB R17, R20, R21 ;  /* 0x000000151411723e */ /* 0x000fe400000000ff */
[----:B------:R-:W-:Y:S01]  /*2b160*/  F2FP.PACK_AB R15, R6, R7 ;  /* 0x00000007060f723e */ /* 0x000fe200000000ff */
[C---:B-----5:R-:W-:Y:S01]  /*2b170*/  IMAD.SHL.U32 R7, R2.reuse, 0x800, RZ ;  /* 0x0000080002077824 */ /* 0x060fe200078e00ff */
[----:B------:R-:W-:-:S02]  /*2b180*/  LOP3.LUT R20, R2, 0xff, RZ, 0xc0, !PT ;  /* 0x000000ff02147812 */ /* 0x000fc400078ec0ff */
[C---:B------:R-:W-:Y:S02]  /*2b190*/  SHF.L.U32 R6, R2.reuse, 0xb, RZ ;  /* 0x0000000b02067819 */ /* 0x040fe400000006ff */
[----:B------:R-:W-:Y:S01]  /*2b1a0*/  SHF.L.U32 R5, R2, 0xb, RZ ;  /* 0x0000000b02057819 */ /* 0x000fe200000006ff */
[----:B--2---:R-:W-:Y:S04]  /*2b1b0*/  STL [R1+0xc10], R3 ;  /* 0x000c100301007387 */ /* 0x004fe80000100800 */
[----:B------:R-:W2:Y:S01]  /*2b1c0*/  LDL.LU R2, [R1+0x598] ;  /* 0x0005980001027983 */ /* 0x000ea20000300800 */
[----:B------:R-:W-:Y:S02]  /*2b1d0*/  LOP3.LUT R6, R6, 0x3000, RZ, 0xc0, !PT ;  /* 0x0000300006067812 */ /* 0x000fe400078ec0ff */
[----:B------:R-:W-:-:S02]  /*2b1e0*/  LOP3.LUT R7, R7, 0x3000, RZ, 0xc0, !PT ;  /* 0x0000300007077812 */ /* 0x000fc400078ec0ff */
[----:B------:R-:W-:Y:S01]  /*2b1f0*/  LOP3.LUT R5, R5, 0x3000, RZ, 0xc0, !PT ;  /* 0x0000300005057812 */ /* 0x000fe200078ec0ff */
[C---:B------:R-:W-:Y:S01]  /*2b200*/  IMAD R6, R20.reuse, 0x10, R6 ;  /* 0x0000001014067824 */ /* 0x040fe200078e0206 */
[C---:B------:R-:W-:Y:S02]  /*2b210*/  LEA R7, R20.reuse, R7, 0x4 ;  /* 0x0000000714077211 */ /* 0x040fe400078e20ff */
[----:B------:R-:W-:-:S05]  /*2b220*/  LEA R5, R20, R5, 0x4 ;  /* 0x0000000514057211 */ /* 0x000fca00078e20ff */
[----:B------:R-:W0:Y:S04]  /*2b230*/  LDS.128 R24, [R5] ;  /* 0x0000000005187984 */ /* 0x000e280000000c00 */
[----:B--2---:R-:W-:Y:S04]  /*2b240*/  STL [R1+0xc14], R2 ;  /* 0x000c140201007387 */ /* 0x004fe80000100800 */
[----:B------:R-:W2:Y:S04]  /*2b250*/  LDL.LU R20, [R1+0x150] ;  /* 0x0001500001147983 */ /* 0x000ea80000300800 */
[----:B------:R-:W4:Y:S04]  /*2b260*/  LDL.LU R21, [R1+0x158] ;  /* 0x0001580001157983 */ /* 0x000f280000300800 */
[----:B----4-:R1:W-:Y:S04]  /*2b270*/  STL [R1+0xc1c], R21 ;  /* 0x000c1c1501007387 */ /* 0x0103e80000100800 */
[----:B-1----:R-:W4:Y:S04]  /*2b280*/  LDL.LU R21, [R1+0x254] ;  /* 0x0002540001157983 */ /* 0x002f280000300800 */
[----:B----4-:R1:W-:Y:S04]  /*2b290*/  STL [R1+0xc20], R21 ;  /* 0x000c201501007387 */ /* 0x0103e80000100800 */
[----:B-1----:R-:W2:Y:S04]  /*2b2a0*/  LDL.LU R21, [R1+0x154] ;  /* 0x0001540001157983 */ /* 0x002ea80000300800 */
[----:B------:R-:W4:Y:S01]  /*2b2b0*/  LDL.LU R2, [R1+0x25c] ;  /* 0x00025c0001027983 */ /* 0x000f220000300800 */
[----:B------:R-:W-:-:S02]  /*2b2c0*/  F2FP.PACK_AB R14, R22, R23 ;  /* 0x00000017160e723e */ /* 0x000fc400000000ff */
[----:B------:R-:W-:Y:S02]  /*2b2d0*/  LOP3.LUT R6, R6, 0x40, RZ, 0x3c, !PT ;  /* 0x0000004006067812 */ /* 0x000fe400078e3cff */
[----:B------:R-:W-:Y:S01]  /*2b2e0*/  LOP3.LUT R7, R7, 0x60, RZ, 0x3c, !PT ;  /* 0x0000006007077812 */ /* 0x000fe200078e3cff */
[----:B----4-:R1:W-:Y:S04]  /*2b2f0*/  STL [R1+0xc18], R2 ;  /* 0x000c180201007387 */ /* 0x0103e80000100800 */
[----:B-1----:R-:W4:Y:S04]  /*2b300*/  LDL.LU R2, [R1+0x15c] ;  /* 0x00015c0001027983 */ /* 0x002f280000300800 */
[----:B------:R-:W5:Y:S04]  /*2b310*/  LDL.LU R3, [R1+0x164] ;  /* 0x0001640001037983 */ /* 0x000f680000300800 */
[----:B------:R-:W5:Y:S04]  /*2b320*/  LDL.LU R22, [R1+0x160] ;  /* 0x0001600001167983 */ /* 0x000f680000300800 */
[----:B------:R-:W4:Y:S04]  /*2b330*/  LDL.LU R4, [R1+0x264] ;  /* 0x0002640001047983 */ /* 0x000f280000300800 */
[----:B------:R-:W4:Y:S04]  /*2b340*/  LDL.LU R29, [R1+0x174] ;  /* 0x00017400011d7983 */ /* 0x000f280000300800 */
[----:B------:R-:W4:Y:S04]  /*2b350*/  LDL.LU R23, [R1+0x170] ;  /* 0x0001700001177983 */ /* 0x000f280000300800 */
[----:B0-----:R-:W-:Y:S04]  /*2b360*/  STL.64 [R1+0x370], R24 ;  /* 0x0003701801007387 */ /* 0x001fe80000100a00 */
[----:B------:R-:W-:Y:S04]  /*2b370*/  STL.64 [R1+0x378], R26 ;  /* 0x0003781a01007387 */ /* 0x000fe80000100a00 */
[----:B---3--:R-:W0:Y:S04]  /*2b380*/  LDS.128 R24, [R28] ;  /* 0x000000001c187984 */ /* 0x008e280000000c00 */
[----:B0-----:R-:W-:Y:S04]  /*2b390*/  STL.64 [R1+0x360], R24 ;  /* 0x0003601801007387 */ /* 0x001fe80000100a00 */
[----:B------:R-:W-:Y:S04]  /*2b3a0*/  STL.64 [R1+0x368], R26 ;  /* 0x0003681a01007387 */ /* 0x000fe80000100a00 */
[----:B------:R-:W0:Y:S04]  /*2b3b0*/  LDS.128 R24, [R6] ;  /* 0x0000000006187984 */ /* 0x000e280000000c00 */
[----:B0-----:R-:W-:Y:S04]  /*2b3c0*/  STL.64 [R1+0x350], R24 ;  /* 0x0003501801007387 */ /* 0x001fe80000100a00 */
[----:B------:R-:W-:Y:S04]  /*2b3d0*/  STL.64 [R1+0x358], R26 ;  /* 0x0003581a01007387 */ /* 0x000fe80000100a00 */
[----:B------:R-:W0:Y:S04]  /*2b3e0*/  LDS.128 R24, [R7] ;  /* 0x0000000007187984 */ /* 0x000e280000000c00 */
[----:B0-----:R-:W-:Y:S04]  /*2b3f0*/  STL.64 [R1+0x2c0], R24 ;  /* 0x0002c01801007387 */ /* 0x001fe80000100a00 */
[----:B------:R0:W-:Y:S04]  /*2b400*/  STL.64 [R1+0x2c8], R26 ;  /* 0x0002c81a01007387 */ /* 0x0001e80000100a00 */
[----:B0-----:R-:W3:Y:S04]  /*2b410*/  LDL.LU.64 R26, [R1+0xc30] ;  /* 0x000c3000011a7983 */ /* 0x001ee80000300a00 */
[----:B------:R-:W3:Y:S04]  /*2b420*/  LDL.LU.64 R24, [R1+0xc28] ;  /* 0x000c280001187983 */ /* 0x000ee80000300a00 */
[----:B------:R-:W-:Y:S01]  /*2b430*/  BAR.SYNC.DEFER_BLOCKING 0x0 ;  /* 0x0000000000007b1d */ /* 0x000fe20000010000 */
[----:B--2---:R-:W-:-:S05]  /*2b440*/  F2FP.PACK_AB R20, R21, R20 ;  /* 0x000000141514723e */ /* 0x004fca00000000ff */
[----:B---3--:R0:W-:Y:S04]  /*2b450*/  STS.128 [R0], R24 ;  /* 0x0000001800007388 */ /* 0x0081e80000000c00 */
        /* <DEDUP_REMOVED lines=19> */
[----:B------:R-:W3:Y:S01]  /*2b590*/  LDL.LU R21, [R1+0xc20] ;  /* 0x000c200001157983 */ /* 0x000ee20000300800 */
[----:B-----5:R-:W-:-:S02]  /*2b5a0*/  F2FP.PACK_AB R22, R3, R22 ;  /* 0x000000160316723e */ /* 0x020fc400000000ff */
[----:B----4-:R-:W-:Y:S01]  /*2b5b0*/  F2FP.PACK_AB R23, R29, R23 ;  /* 0x000000171d17723e */ /* 0x010fe200000000ff */
[----:B------:R-:W-:Y:S01]  /*2b5c0*/  BAR.SYNC.DEFER_BLOCKING 0x0 ;  /* 0x0000000000007b1d */ /* 0x000fe20000010000 */
[----:B---3--:R-:W-:-:S05]  /*2b5d0*/  F2FP.PACK_AB R24, R21, R24 ;  /* 0x000000181518723e */ /* 0x008fca00000000ff */
[----:B------:R-:W3:Y:S02]  /*2b5e0*/  LDL.LU R21, [R1+0xc1c] ;  /* 0x000c1c0001157983 */ /* 0x000ee40000300800 */
[----:B---3--:R-:W-:Y:S02]  /*2b5f0*/  F2FP.PACK_AB R21, R2, R21 ;  /* 0x000000150215723e */ /* 0x008fe400000000ff */
[----:B------:R-:W3:Y:S01]  /*2b600*/  LDL.LU R2, [R1+0xc18] ;  /* 0x000c180001027983 */ /* 0x000ee20000300800 */
[----:B------:R-:W-:Y:S02]  /*2b610*/  F2FP.PACK_AB R26, R4, R26 ;  /* 0x0000001a041a723e */ /* 0x000fe400000000ff */
[----:B---3--:R-:W-:Y:S02]  /*2b620*/  F2FP.PACK_AB R25, R2, R25 ;  /* 0x000000190219723e */ /* 0x008fe400000000ff */
[----:B------:R-:W3:Y:S04]  /*2b630*/  LDL.LU R2, [R1+0xc14] ;  /* 0x000c140001027983 */ /* 0x000ee80000300800 */
[----:B------:R-:W3:Y:S04]  /*2b640*/  LDL.LU R3, [R1+0xc10] ;  /* 0x000c100001037983 */ /* 0x000ee80000300800 */
[----:B------:R-:W4:Y:S04]  /*2b650*/  LDL.LU R4, [R1+0xc0c] ;  /* 0x000c0c0001047983 */ /* 0x000f280000300800 */
[----:B------:R-:W5:Y:S04]  /*2b660*/  LDL.LU R29, [R1+0xc08] ;  /* 0x000c0800011d7983 */ /* 0x000f680000300800 */
[----:B------:R0:W-:Y:S04]  /*2b670*/  STL.64 [R1+0xc00], R22 ;  /* 0x000c001601007387 */ /* 0x0001e80000100a00 */
[----:B0-----:R-:W3:Y:S04]  /*2b680*/  LDL.LU R22, [R1+0x26c] ;  /* 0x00026c0001167983 */ /* 0x001ee80000300800 */
[----:B------:R-:W4:Y:S01]  /*2b690*/  LDL.LU R23, [R1+0x3bc] ;  /* 0x0003bc0001177983 */ /* 0x000f220000300800 */
[----:B--2---:R-:W-:-:S02]  /*2b6a0*/  F2FP.PACK_AB R12, R16, R12 ;  /* 0x0000000c100c723e */ /* 0x004fc400000000ff */
[----:B------:R-:W-:Y:S02]  /*2b6b0*/  F2FP.PACK_AB R9, R17, R9 ;  /* 0x000000091109723e */ /* 0x000fe400000000ff */
[----:B------:R-:W-:Y:S02]  /*2b6c0*/  F2FP.PACK_AB R13, R18, R13 ;  /* 0x0000000d120d723e */ /* 0x000fe400000000ff */
[----:B------:R-:W-:Y:S02]  /*2b6d0*/  F2FP.PACK_AB R10, R19, R10 ;  /* 0x0000000a130a723e */ /* 0x000fe400000000ff */
[----:B------:R-:W0:Y:S04]  /*2b6e0*/  LDS.128 R16, [R5] ;  /* 0x0000000005107984 */ /* 0x000e280000000c00 */
[----:B------:R-:W-:Y:S01]  /*2b6f0*/  STL.64 [R1+0xbf8], R20 ;  /* 0x000bf81401007387 */ /* 0x000fe20000100a00 */
[----:B------:R-:W-:-:S02]  /*2b700*/  F2FP.PACK_AB R11, R15, R11 ;  /* 0x0000000b0f0b723e */ /* 0x000fc400000000ff */
[----:B---3--:R-:W-:Y:S02]  /*2b710*/  F2FP.PACK_AB R27, R22, R27 ;  /* 0x0000001b161b723e */ /* 0x008fe400000000ff */
[----:B----4-:R-:W-:Y:S02]  /*2b720*/  F2FP.PACK_AB R8, R23, R8 ;  /* 0x000000081708723e */ /* 0x010fe400000000ff */
[----:B------:R-:W1:Y:S01]  /*2b730*/  LDS.128 R20, [R28] ;  /* 0x000000001c147984 */ /* 0x000e620000000c00 */
[----:B------:R-:W-:-:S03]  /*2b740*/  F2FP.PACK_AB R14, R14, R4 ;  /* 0x000000040e0e723e */ /* 0x000fc600000000ff */
[----:B------:R-:W2:Y:S01]  /*2b750*/  LDL.LU R4, [R1+0x4c0] ;  /* 0x0004c00001047983 */ /* 0x000ea20000300800 */
[----:B------:R-:W-:-:S03]  /*2b760*/  F2FP.PACK_AB R15, R3, R2 ;  /* 0x00000002030f723e */ /* 0x000fc600000000ff */
[----:B0-----:R0:W-:Y:S04]  /*2b770*/  STL.64 [R1+0x340], R16 ;  /* 0x0003401001007387 */ /* 0x0011e80000100a00 */
[----:B------:R3:W-:Y:S04]  /*2b780*/  STL.64 [R1+0x348], R18 ;  /* 0x0003481201007387 */ /* 0x0007e80000100a00 */
[----:B0-----:R-:W4:Y:S04]  /*2b790*/  LDL.LU R16, [R1+0x190] ;  /* 0x0001900001107983 */ /* 0x001f280000300800 */
[----:B------:R-:W2:Y:S04]  /*2b7a0*/  LDL.LU R3, [R1+0x294] ;  /* 0x0002940001037983 */ /* 0x000ea80000300800 */
[----:B-1----:R-:W-:Y:S04]  /*2b7b0*/  STL.64 [R1+0x330], R20 ;  /* 0x0003301401007387 */ /* 0x002fe80000100a00 */
[----:B------:R-:W-:Y:S04]  /*2b7c0*/  STL.64 [R1+0x338], R22 ;  /* 0x0003381601007387 */ /* 0x000fe80000100a00 */
[----:B------:R-:W0:Y:S04]  /*2b7d0*/  LDS.128 R20, [R6] ;  /* 0x0000000006147984 */ /* 0x000e280000000c00 */
[----:B------:R-:W2:Y:S04]  /*2b7e0*/  LDL.LU R17, [R1+0x19c] ;  /* 0x00019c0001117983 */ /* 0x000ea80000300800 */
[----:B------:R-:W2:Y:S04]  /*2b7f0*/  LDL.LU R2, [R1+0x2a0] ;  /* 0x0002a00001027983 */ /* 0x000ea80000300800 */
[----:B---3--:R-:W3:Y:S04]  /*2b800*/  LDL.LU R18, [R1+0x1a8] ;  /* 0x0001a80001127983 */ /* 0x008ee80000300800 */
        /* <DEDUP_REMOVED lines=8> */
[----:B------:R-:W-:Y:S06]  /*2b890*/  BAR.SYNC.DEFER_BLOCKING 0x0 ;  /* 0x0000000000007b1d */ /* 0x000fec0000010000 */
[----:B------:R0:W-:Y:S04]  /*2b8a0*/  STL [R1+0xbc0], R7 ;  /* 0x000bc00701007387 */ /* 0x0001e80000100800 */
[----:B0-----:R-:W3:Y:S04]  /*2b8b0*/  LDL.LU R7, [R1+0x4c4] ;  /* 0x0004c40001077983 */ /* 0x001ee80000300800 */
[----:B------:R0:W-:Y:S04]  /*2b8c0*/  STL [R1+0xbc4], R6 ;  /* 0x000bc40601007387 */ /* 0x0001e80000100800 */
[----:B0-----:R-:W3:Y:S04]  /*2b8d0*/  LDL.LU R6, [R1+0x5f8] ;  /* 0x0005f80001067983 */ /* 0x001ee80000300800 */
[----:B--2---:R0:W-:Y:S04]  /*2b8e0*/  STS.128 [R0], R20 ;  /* 0x0000001400007388 */ /* 0x0041e80000000c00 */
[----:B------:R1:W-:Y:S04]  /*2b8f0*/  STS.128 [R0+0x80], R24 ;  /* 0x0000801800007388 */ /* 0x0003e80000000c00 */
[----:B0-----:R-:W2:Y:S04]  /*2b900*/  LDL.LU R20, [R1+0x290] ;  /* 0x0002900001147983 */ /* 0x001ea80000300800 */
[----:B------:R-:W3:Y:S04]  /*2b910*/  LDL.LU R21, [R1+0x29c] ;  /* 0x00029c0001157983 */ /* 0x000ee80000300800 */
[----:B------:R-:W3:Y:S04]  /*2b920*/  LDL.LU R22, [R1+0x2a4] ;  /* 0x0002a40001167983 */ /* 0x000ee80000300800 */
[----:B------:R-:W3:Y:S04]  /*2b930*/  LDL.LU R23, [R1+0x2b8] ;  /* 0x0002b80001177983 */ /* 0x000ee80000300800 */
[----:B-1----:R-:W3:Y:S04]  /*2b940*/  LDL.LU R0, [R1+0xbf0] ;  /* 0x000bf00001007983 */ /* 0x002ee80000300800 */
[----:B------:R-:W4:Y:S04]  /*2b950*/  LDL.LU R26, [R1+0x194] ;  /* 0x00019400011a7983 */ /* 0x000f280000300800 */
[----:B------:R-:W3:Y:S04]  /*2b960*/  LDL.LU R24, [R1+0x428] ;  /* 0x0004280001187983 */ /* 0x000ee80000300800 */
[----:B------:R-:W3:Y:S04]  /*2b970*/  LDL.LU R27, [R1+0x5fc] ;  /* 0x0005fc00011b7983 */ /* 0x000ee80000300800 */
[----:B------:R-:W3:Y:S01]  /*2b980*/  LDL.LU R25, [R1+0x80] ;  /* 0x0000800001197983 */ /* 0x000ee20000300800 */
[----:B--2---:R-:W-:-:S02]  /*2b990*/  F2FP.PACK_AB R20, R3, R20 ;  /* 0x000000140314723e */ /* 0x004fc400000000ff */
[----:B----4-:R-:W-:Y:S01]  /*2b9a0*/  F2FP.PACK_AB R16, R26, R16 ;  /* 0x000000101a10723e */ /* 0x010fe200000000ff */
[----:B---3--:R0:W-:Y:S04]  /*2b9b0*/  STS.128 [R25+0x800], R8 ;  /* 0x0008000819007388 */ /* 0x0081e80000000c00 */
[----:B------:R1:W-:Y:S04]  /*2b9c0*/  STS.128 [R25+0x880], R12 ;  /* 0x0008800c19007388 */ /* 0x0003e80000000c00 */
[----:B0-----:R-:W2:Y:S04]  /*2b9d0*/  LDL.LU R8, [R1+0x418] ;  /* 0x0004180001087983 */ /* 0x001ea80000300800 */
[----:B------:R-:W3:Y:S04]  /*2b9e0*/  LDL.LU R9, [R1+0x420] ;  /* 0x0004200001097983 */ /* 0x000ee80000300800 */
[----:B------:R-:W4:Y:S04]  /*2b9f0*/  LDL.LU R10, [R1+0x5d8] ;  /* 0x0005d800010a7983 */ /* 0x000f280000300800 */
[----:B------:R-:W2:Y:S04]  /*2ba00*/  LDL.LU R11, [R1+0x42c] ;  /* 0x00042c00010b7983 */ /* 0x000ea80000300800 */
[----:B-1----:R-:W2:Y:S04]  /*2ba10*/  LDL.LU R12, [R1+0x5cc] ;  /* 0x0005cc00010c7983 */ /* 0x002ea80000300800 */
[----:B------:R-:W2:Y:S04]  /*2ba20*/  LDL.LU R13, [R1+0x5c8] ;  /* 0x0005c800010d7983 */ /* 0x000ea80000300800 */
[----:B------:R-:W3:Y:S04]  /*2ba30*/  LDL.LU R14, [R1+0x424] ;  /* 0x00042400010e7983 */ /* 0x000ee80000300800 */
[----:B------:R-:W4:Y:S04]  /*2ba40*/  LDL.LU R15, [R1+0x5dc] ;  /* 0x0005dc00010f7983 */ /* 0x000f280000300800 */
[----:B------:R-:W2:Y:S04]  /*2ba50*/  LDL.LU R26, [R1+0x40] ;  /* 0x00004000011a7983 */ /* 0x000ea80000300800 */
[----:B------:R-:W2:Y:S01]  /*2ba60*/  LDL.LU R3, [R1+0xbec] ;  /* 0x000bec0001037983 */ /* 0x000ea20000300800 */
[----:B------:R-:W-:-:S03]  /*2ba70*/  F2FP.PACK_AB R21, R2, R21 ;  /* 0x000000150215723e */ /* 0x000fc600000000ff */
[----:B------:R-:W-:Y:S01]  /*2ba80*/  BAR.SYNC.DEFER_BLOCKING 0x0 ;  /* 0x0000000000007b1d */ /* 0x000fe20000010000 */
[----:B--2---:R-:W-:-:S05]  /*2ba90*/  F2FP.PACK_AB R17, R3, R17 ;  /* 0x000000110311723e */ /* 0x004fca00000000ff */
[----:B------:R-:W2:Y:S04]  /*2baa0*/  LDL.LU R3, [R1+0xbe8] ;  /* 0x000be80001037983 */ /* 0x000ea80000300800 */
[----:B------:R-:W3:Y:S01]  /*2bab0*/  LDL.LU R2, [R1+0xbe4] ;  /* 0x000be40001027983 */ /* 0x000ee20000300800 */
[----:B--2---:R-:W-:-:S03]  /*2bac0*/  F2FP.PACK_AB R18, R3, R18 ;  /* 0x000000120312723e */ /* 0x004fc600000000ff */
[----:B------:R-:W2:Y:S01]  /*2bad0*/  LDL.LU R3, [R1+0xbe0] ;  /* 0x000be00001037983 */ /* 0x000ea20000300800 */
[----:B---3--:R-:W-:Y:S02]  /*2bae0*/  F2FP.PACK_AB R19, R2, R19 ;  /* 0x000000130213723e */ /* 0x008fe400000000ff */
[----:B--2---:R-:W-:Y:S02]  /*2baf0*/  F2FP.PACK_AB R22, R3, R22 ;  /* 0x000000160316723e */ /* 0x004fe400000000ff */
[----:B------:R-:W2:Y:S04]  /*2bb00*/  LDL.LU R3, [R1+0xbdc] ;  /* 0x000bdc0001037983 */ /* 0x000ea80000300800 */
[----:B------:R-:W3:Y:S01]  /*2bb10*/  LDL.LU R2, [R1+0xbd8] ;  /* 0x000bd80001027983 */ /* 0x000ee20000300800 */
[----:B------:R-:W-:-:S02]  /*2bb20*/  F2FP.PACK_AB R12, R12, R13 ;  /* 0x0000000d0c0c723e */ /* 0x000fc400000000ff */
[----:B----4-:R-:W-:Y:S02]  /*2bb30*/  F2FP.PACK_AB R13, R15, R10 ;  /* 0x0000000a0f0d723e */ /* 0x010fe400000000ff */
[----:B------:R-:W-:Y:S02]  /*2bb40*/  F2FP.PACK_AB R9, R14, R9 ;  /* 0x000000090e09723e */ /* 0x000fe400000000ff */
[----:B------:R-:W-:Y:S02]  /*2bb50*/  F2FP.PACK_AB R10, R11, R24 ;  /* 0x000000180b0a723e */ /* 0x000fe400000000ff */
[----:B------:R-:W-:Y:S02]  /*2bb60*/  F2FP.PACK_AB R14, R27, R6 ;  /* 0x000000061b0e723e */ /* 0x000fe400000000ff */
[----:B------:R-:W-:Y:S02]  /*2bb70*/  F2FP.PACK_AB R11, R7, R4 ;  /* 0x00000004070b723e */ /* 0x000fe400000000ff */
[----:B------:R-:W0:Y:S01]  /*2bb80*/  LDS.128 R4, [R5] ;  /* 0x0000000005047984 */ /* 0x000e220000000c00 */
[----:B--2---:R-:W-:-:S03]  /*2bb90*/  F2FP.PACK_AB R23, R3, R23 ;  /* 0x000000170317723e */ /* 0x004fc600000000ff */
[----:B------:R-:W2:Y:S01]  /*2bba0*/  LDL.LU R3, [R1+0xbd4] ;  /* 0x000bd40001037983 */ /* 0x000ea20000300800 */
[----:B---3--:R-:W-:-:S03]  /*2bbb0*/  F2FP.PACK_AB R8, R2, R8 ;  /* 0x000000080208723e */ /* 0x008fc600000000ff */
[----:B------:R-:W2:Y:S04]  /*2bbc0*/  LDL.LU R2, [R1+0xbd0] ;  /* 0x000bd00001027983 */ /* 0x000ea80000300800 */
[----:B------:R-:W3:Y:S01]  /*2bbd0*/  LDL.LU R24, [R1+0x60] ;  /* 0x0000600001187983 */ /* 0x000ee20000300800 */
[----:B--2---:R-:W-:-:S03]  /*2bbe0*/  F2FP.PACK_AB R15, R2, R3 ;  /* 0x00000003020f723e */ /* 0x004fc600000000ff */
[----:B------:R-:W2:Y:S04]  /*2bbf0*/  LDL.LU R2, [R1+0xbcc] ;  /* 0x000bcc0001027983 */ /* 0x000ea80000300800 */
[----:B------:R-:W4:Y:S04]  /*2bc00*/  LDL.LU R3, [R1+0xbc8] ;  /* 0x000bc80001037983 */ /* 0x000f280000300800 */
[----:B0-----:R-:W-:Y:S04]  /*2bc10*/  STL.64 [R1+0x300], R4 ;  /* 0x0003000401007387 */ /* 0x001fe80000100a00 */
[----:B------:R-:W-:Y:S04]  /*2bc20*/  STL.64 [R1+0x308], R6 ;  /* 0x0003080601007387 */ /* 0x000fe80000100a00 */
[----:B------:R-:W0:Y:S04]  /*2bc30*/  LDS.128 R4, [R28] ;  /* 0x000000001c047984 */ /* 0x000e280000000c00 */
[----:B0-----:R-:W-:Y:S04]  /*2bc40*/  STL.64 [R1+0x2f0], R4 ;  /* 0x0002f00401007387 */ /* 0x001fe80000100a00 */
[----:B------:R0:W-:Y:S04]  /*2bc50*/  STL.64 [R1+0x2f8], R6 ;  /* 0x0002f80601007387 */ /* 0x0001e80000100a00 */
[----:B0-----:R-:W2:Y:S04]  /*2bc60*/  LDL.LU R6, [R1+0xbc4] ;  /* 0x000bc40001067983 */ /* 0x001ea80000300800 */
[----:B------:R-:W3:Y:S04]  /*2bc70*/  LDL.LU R28, [R1+0x50] ;  /* 0x00005000011c7983 */ /* 0x000ee80000300800 */
[----:B--2---:R-:W0:Y:S04]  /*2bc80*/  LDS.128 R4, [R6] ;  /* 0x0000000006047984 */ /* 0x004e280000000c00 */
[----:B0-----:R-:W-:Y:S04]  /*2bc90*/  STL.64 [R1+0x2e0], R4 ;  /* 0x0002e00401007387 */ /* 0x001fe80000100a00 */
[----:B------:R0:W-:Y:S04]  /*2bca0*/  STL.64 [R1+0x2e8], R6 ;  /* 0x0002e80601007387 */ /* 0x0001e80000100a00 */
[----:B0-----:R-:W2:Y:S01]  /*2bcb0*/  LDL.LU R7, [R1+0xbc0] ;  /* 0x000bc00001077983 */ /* 0x001ea20000300800 */
[----:B------:R-:W-:-:S02]  /*2bcc0*/  MOV R27, c[0x0][0x1c8] ;  /* 0x00007200001b7a02 */ /* 0x000fc40000000f00 */
[----:B------:R-:W-:Y:S01]  /*2bcd0*/  PRMT R0, R26, 0x7632, R0 ;  /* 0x000076321a007816 */ /* 0x000fe20000000000 */
[----:B--2---:R-:W0:Y:S04]  /*2bce0*/  LDS.128 R4, [R7] ;  /* 0x0000000007047984 */ /* 0x004e280000000c00 */
[----:B------:R-:W-:Y:S06]  /*2bcf0*/  BAR.SYNC.DEFER_BLOCKING 0x0 ;  /* 0x0000000000007b1d */ /* 0x000fec0000010000 */
[----:B------:R-:W-:Y:S04]  /*2bd00*/  STS.128 [R25], R16 ;  /* 0x0000001019007388 */ /* 0x000fe80000000c00 */
[----:B------:R-:W-:Y:S04]  /*2bd10*/  STS.128 [R25+0x80], R20 ;  /* 0x0000801419007388 */ /* 0x000fe80000000c00 */
[----:B------:R1:W-:Y:S04]  /*2bd20*/  STS.128 [R25+0x800], R8 ;  /* 0x0008000819007388 */ /* 0x0003e80000000c00 */
[----:B------:R-:W-:Y:S04]  /*2bd30*/  STS.128 [R25+0x880], R12 ;  /* 0x0008800c19007388 */ /* 0x000fe80000000c00 */
[----:B------:R-:W-:Y:S06]  /*2bd40*/  BAR.SYNC.DEFER_BLOCKING 0x0 ;  /* 0x0000000000007b1d */ /* 0x000fec0000010000 */
[----:B0-----:R-:W-:Y:S01]  /*2bd50*/  STL.64 [R1+0x2d0], R4 ;  /* 0x0002d00401007387 */ /* 0x001fe20000100a00 */
[----:B-1----:R-:W-:-:S03]  /*2bd60*/  SHF.L.U32 R11, R27, 0x1, RZ ;  /* 0x000000011b0b7819 */ /* 0x002fc600000006ff */
[----:B------:R0:W-:Y:S01]  /*2bd70*/  STL.64 [R1+0x2d8], R6 ;  /* 0x0002d80601007387 */ /* 0x0001e20000100a00 */
[----:B------:R-:W-:Y:S01]  /*2bd80*/  IMAD R18, R27, 0x6, RZ ;  /* 0x000000061b127824 */ /* 0x000fe200078e02ff */
[-C--:B------:R-:W-:Y:S02]  /*2bd90*/  IADD3 R8, P0, R11, R2.reuse, RZ ;  /* 0x000000020b087210 */ /* 0x080fe40007f1e0ff */
[CC--:B------:R-:W-:Y:S01]  /*2bda0*/  LEA R10, P4, R27.reuse, R2.reuse, 0x2 ;  /* 0x000000021b0a7211 */ /* 0x0c0fe200078810ff */
[----:B0-----:R-:W2:Y:S04]  /*2bdb0*/  LDL.LU.64 R6, [R1+0xbb8] ;  /* 0x000bb80001067983 */ /* 0x001ea80000300a00 */
[----:B------:R-:W2:Y:S04]  /*2bdc0*/  LDL.LU.64 R4, [R1+0xbb0] ;  /* 0x000bb00001047983 */ /* 0x000ea80000300a00 */
[----:B------:R-:W2:Y:S01]  /*2bdd0*/  LDL.LU R25, [R1+0x30] ;  /* 0x0000300001197983 */ /* 0x000ea20000300800 */
[CC--:B----4-:R-:W-:Y:S01]  /*2bde0*/  LEA.HI.X.SX32 R9, R27.reuse, R3.reuse, 0x1, P0 ;  /* 0x000000031b097211 */ /* 0x0d0fe200000f0eff */
[----:B------:R-:W-:Y:S01]  /*2bdf0*/  IMAD R13, R27, 0x3, RZ ;  /* 0x000000031b0d7824 */ /* 0x000fe200078e02ff */
[----:B------:R-:W-:Y:S01]  /*2be00*/  LEA.HI.X.SX32 R11, R11, R3, 0x1, P4 ;  /* 0x000000030b0b7211 */ /* 0x000fe200020f0eff */
[----:B------:R0:W-:Y:S01]  /*2be10*/  STG.E.U16 [R2.64], R26 ;  /* 0x0000001a02007986 */ /* 0x0001e2000c101506 */
[----:B------:R-:W-:-:S02]  /*2be20*/  IADD3 R12, P0, R18, R2, RZ ;  /* 0x00000002120c7210 */ /* 0x000fc40007f1e0ff */
[C---:B------:R-:W-:Y:S02]  /*2be30*/  SHF.L.U32 R15, R27.reuse, 0x2, RZ ;  /* 0x000000021b0f7819 */ /* 0x040fe400000006ff */
[----:B------:R-:W-:Y:S01]  /*2be40*/  LEA R14, P5, R27, R2, 0x3 ;  /* 0x000000021b0e7211 */ /* 0x000fe200078a18ff */
[----:B------:R1:W-:Y:S01]  /*2be50*/  STG.E.U16 [R8.64], R0 ;  /* 0x0000000008007986 */ /* 0x0003e2000c101506 */
[----:B------:R-:W-:-:S03]  /*2be60*/  LEA.HI.X.SX32 R13, R13, R3, 0x1, P0 ;  /* 0x000000030d0d7211 */ /* 0x000fc600000f0eff */
[----:B0-----:R-:W4:Y:S01]  /*2be70*/  LDL.LU R26, [R1+0x44] ;  /* 0x00004400011a7983 */ /* 0x001f220000300800 */
[----:B------:R-:W-:-:S03]  /*2be80*/  LEA.HI.X.SX32 R15, R15, R3, 0x1, P5 ;  /* 0x000000030f0f7211 */ /* 0x000fc600028f0eff */
[----:B---3--:R0:W-:Y:S01]  /*2be90*/  STG.E.U16 [R10.64], R24 ;  /* 0x000000180a007986 */ /* 0x0081e2000c101506 */
[----:B-1----:R-:W-:-:S05]  /*2bea0*/  PRMT R0, R24, 0x7632, R0 ;  /* 0x0000763218007816 */ /* 0x002fca0000000000 */
[----:B------:R1:W-:Y:S04]  /*2beb0*/  STG.E.U16 [R12.64], R0 ;  /* 0x000000000c007986 */ /* 0x0003e8000c101506 */
[----:B0-----:R-:W3:Y:S04]  /*2bec0*/  LDL.LU R24, [R1+0x64] ;  /* 0x0000640001187983 */ /* 0x001ee80000300800 */
[----:B------:R0:W-:Y:S01]  /*2bed0*/  STG.E.U16 [R14.64], R28 ;  /* 0x0000001c0e007986 */ /* 0x0001e2000c101506 */
[----:B-1----:R-:W-:-:S03]  /*2bee0*/  PRMT R0, R28, 0x7632, R0 ;  /* 0x000076321c007816 */ /* 0x002fc60000000000 */
[----:B0-----:R-:W5:Y:S01]  /*2bef0*/  LDL.LU R28, [R1+0x54] ;  /* 0x00005400011c7983 */ /* 0x001f620000300800 */
[C---:B------:R-:W-:Y:S02]  /*2bf00*/  IMAD R17, R27.reuse, 0xa, RZ ;  /* 0x0000000a1b117824 */ /* 0x040fe400078e02ff */
[C---:B------:R-:W-:Y:S02]  /*2bf10*/  IMAD R9, R27.reuse, 0x5, RZ ;  /* 0x000000051b097824 */ /* 0x040fe400078e02ff */
[----:B------:R-:W-:Y:S01]  /*2bf20*/  IMAD R16, R27, 0xc, RZ ;  /* 0x0000000c1b107824 */ /* 0x000fe200078e02ff */
[----:B------:R-:W-:Y:S01]  /*2bf30*/  IADD3 R8, P0, R17, R2, RZ ;  /* 0x0000000211087210 */ /* 0x000fe20007f1e0ff */
[C---:B------:R-:W-:Y:S02]  /*2bf40*/  IMAD R20, R27.reuse, 0xe, RZ ;  /* 0x0000000e1b147824 */ /* 0x040fe400078e02ff */
[----:B------:R-:W-:Y:S01]  /*2bf50*/  IMAD R13, R27, 0x7, RZ ;  /* 0x000000071b0d7824 */ /* 0x000fe200078e02ff */
[----:B------:R-:W-:-:S02]  /*2bf60*/  LEA.HI.X.SX32 R9, R9, R3, 0x1, P0 ;  /* 0x0000000309097211 */ /* 0x000fc400000f0eff */
[-C--:B------:R-:W-:Y:S01]  /*2bf70*/  IADD3 R10, P4, R16, R2.reuse, RZ ;  /* 0x00000002100a7210 */ /* 0x080fe20007f9e0ff */
[C---:B------:R-:W-:Y:S01]  /*2bf80*/  IMAD R19, R27.reuse, 0x12, RZ ;  /* 0x000000121b137824 */ /* 0x040fe200078e02ff */
[-C--:B------:R-:W-:Y:S01]  /*2bf90*/  IADD3 R12, P0, R20, R2.reuse, RZ ;  /* 0x00000002140c7210 */ /* 0x080fe20007f1e0ff */
[----:B------:R0:W-:Y:S01]  /*2bfa0*/  STG.E.U16 [R8.64], R0 ;  /* 0x0000000008007986 */ /* 0x0001e2000c101506 */
[C---:B------:R-:W-:Y:S02]  /*2bfb0*/  SHF.L.U32 R15, R27.reuse, 0x3, RZ ;  /* 0x000000031b0f7819 */ /* 0x040fe400000006ff */
[----:B------:R-:W-:Y:S02]  /*2bfc0*/  LEA R14, P5, R27, R2, 0x4 ;  /* 0x000000021b0e7211 */ /* 0x000fe400078a20ff */
[-C--:B------:R-:W-:Y:S02]  /*2bfd0*/  LEA.HI.X.SX32 R11, R18, R3.reuse, 0x1, P4 ;  /* 0x00000003120b7211 */ /* 0x080fe400020f0eff */
[-C--:B------:R-:W-:Y:S01]  /*2bfe0*/  LEA.HI.X.SX32 R13, R13, R3.reuse, 0x1, P0 ;  /* 0x000000030d0d7211 */ /* 0x080fe200000f0eff */
[----:B------:R-:W-:Y:S01]  /*2bff0*/  IMAD R18, R27, 0x14, RZ ;  /* 0x000000141b127824 */ /* 0x000fe200078e02ff */
[----:B------:R-:W-:Y:S01]  /*2c000*/  LEA.HI.X.SX32 R15, R15, R3, 0x1, P5 ;  /* 0x000000030f0f7211 */ /* 0x000fe200028f0eff */
[----:B------:R-:W-:-:S02]  /*2c010*/  IMAD R21, R27, 0x16, RZ ;  /* 0x000000161b157824 */ /* 0x000fc400078e02ff */
[----:B0-----:R-:W-:Y:S01]  /*2c020*/  IMAD R9, R27, 0x9, RZ ;  /* 0x000000091b097824 */ /* 0x001fe200078e02ff */
[----:B------:R-:W-:Y:S01]  /*2c030*/  IADD3 R8, P0, R19, R2, RZ ;  /* 0x0000000213087210 */ /* 0x000fe20007f1e0ff */
[----:B------:R-:W-:-:S03]  /*2c040*/  IMAD R22, R27, 0x18, RZ ;  /* 0x000000181b167824 */ /* 0x000fc600078e02ff */
[----:B------:R-:W-:Y:S02]  /*2c050*/  LEA.HI.X.SX32 R9, R9, R3, 0x1, P0 ;  /* 0x0000000309097211 */ /* 0x000fe400000f0eff */
[----:B--2---:R-:W-:Y:S01]  /*2c060*/  PRMT R0, R25, 0x7632, R0 ;  /* 0x0000763219007816 */ /* 0x004fe20000000000 */
[----:B------:R0:W-:Y:S04]  /*2c070*/  STG.E.U16 [R10.64], R25 ;  /* 0x000000190a007986 */ /* 0x0001e8000c101506 */
[----:B------:R4:W-:Y:S04]  /*2c080*/  STG.E.U16 [R12.64], R0 ;  /* 0x000000000c007986 */ /* 0x0009e8000c101506 */
[----:B0-----:R-:W2:Y:S01]  /*2c090*/  LDL.LU R25, [R1+0x34] ;  /* 0x0000340001197983 */ /* 0x001ea20000300800 */
[----:B------:R-:W-:-:S02]  /*2c0a0*/  IADD3 R10, P4, R18, R2, RZ ;  /* 0x00000002120a7210 */ /* 0x000fc40007f9e0ff */
[----:B----4-:R-:W-:Y:S01]  /*2c0b0*/  PRMT R0, R26, 0x7632, R0 ;  /* 0x000076321a007816 */ /* 0x010fe20000000000 */
[----:B------:R-:W-:Y:S01]  /*2c0c0*/  IMAD R13, R27, 0xb, RZ ;  /* 0x0000000b1b0d7824 */ /* 0x000fe200078e02ff */
[----:B------:R0:W-:Y:S01]  /*2c0d0*/  STG.E.U16 [R14.64], R26 ;  /* 0x0000001a0e007986 */ /* 0x0001e2000c101506 */
[-C--:B------:R-:W-:Y:S02]  /*2c0e0*/  IADD3 R12, P0, R21, R2.reuse, RZ ;  /* 0x00000002150c7210 */ /* 0x080fe40007f1e0ff */
[-C--:B------:R-:W-:Y:S01]  /*2c0f0*/  LEA.HI.X.SX32 R11, R17, R3.reuse, 0x1, P4 ;  /* 0x00000003110b7211 */ /* 0x080fe200020f0eff */
[----:B------:R3:W-:Y:S01]  /*2c100*/  STG.E.U16 [R8.64], R0 ;  /* 0x0000000008007986 */ /* 0x0007e2000c101506 */
[----:B------:R-:W-:Y:S02]  /*2c110*/  LEA.HI.X.SX32 R13, R13, R3, 0x1, P0 ;  /* 0x000000030d0d7211 */ /* 0x000fe400000f0eff */
[----:B0-----:R-:W-:Y:S01]  /*2c120*/  IADD3 R14, P5, R22, R2, RZ ;  /* 0x00000002160e7210 */ /* 0x001fe20007fbe0ff */
[----:B------:R-:W4:Y:S01]  /*2c130*/  LDL.LU R26, [R1+0x48] ;  /* 0x00004800011a7983 */ /* 0x000f220000300800 */
[----:B---3--:R-:W-:-:S02]  /*2c140*/  PRMT R0, R24, 0x7632, R0 ;  /* 0x0000763218007816 */ /* 0x008fc40000000000 */
[----:B------:R-:W-:Y:S01]  /*2c150*/  LEA.HI.X.SX32 R15, R16, R3, 0x1, P5 ;  /* 0x00000003100f7211 */ /* 0x000fe200028f0eff */
[----:B------:R-:W-:Y:S04]  /*2c160*/  STG.E.U16 [R10.64], R24 ;  /* 0x000000180a007986 */ /* 0x000fe8000c101506 */
[----:B------:R0:W-:Y:S04]  /*2c170*/  STG.E.U16 [R12.64], R0 ;  /* 0x000000000c007986 */ /* 0x0001e8000c101506 */
[----:B-----5:R1:W-:Y:S01]  /*2c180*/  STG.E.U16 [R14.64], R28 ;  /* 0x0000001c0e007986 */ /* 0x0203e2000c101506 */
[----:B0-----:R-:W-:-:S03]  /*2c190*/  PRMT R0, R28, 0x7632, R0 ;  /* 0x000076321c007816 */ /* 0x001fc60000000000 */
[----:B-1----:R-:W3:Y:S01]  /*2c1a0*/  LDL.LU R28, [R1+0x68] ;  /* 0x00006800011c7983 */ /* 0x002ee20000300800 */
[C---:B------:R-:W-:Y:S02]  /*2c1b0*/  IMAD R17, R27.reuse, 0x1a, RZ ;  /* 0x0000001a1b117824 */ /* 0x040fe400078e02ff */
[C---:B------:R-:W-:Y:S02]  /*2c1c0*/  IMAD R16, R27.reuse, 0x1c, RZ ;  /* 0x0000001c1b107824 */ /* 0x040fe400078e02ff */
[----:B------:R-:W-:Y:S01]  /*2c1d0*/  IMAD R9, R27, 0xd, RZ ;  /* 0x0000000d1b097824 */ /* 0x000fe200078e02ff */
[-C--:B------:R-:W-:Y:S01]  /*2c1e0*/  IADD3 R8, P0, R17, R2.reuse, RZ ;  /* 0x0000000211087210 */ /* 0x080fe20007f1e0ff */
[C---:B------:R-:W-:Y:S01]  /*2c1f0*/  IMAD R24, R27.reuse, 0x1e, RZ ;  /* 0x0000001e1b187824 */ /* 0x040fe200078e02ff */
[-C--:B------:R-:W-:Y:S01]  /*2c200*/  IADD3 R10, P4, R16, R2.reuse, RZ ;  /* 0x00000002100a7210 */ /* 0x080fe20007f9e0ff */
[----:B------:R-:W-:Y:S01]  /*2c210*/  IMAD R13, R27, 0xf, RZ ;  /* 0x0000000f1b0d7824 */ /* 0x000fe200078e02ff */
[----:B------:R-:W-:Y:S01]  /*2c220*/  LEA.HI.X.SX32 R9, R9, R3, 0x1, P0 ;  /* 0x0000000309097211 */ /* 0x000fe200000f0eff */
[----:B------:R-:W-:Y:S01]  /*2c230*/  IMAD R23, R27, 0x22, RZ ;  /* 0x000000221b177824 */ /* 0x000fe200078e02ff */
[----:B------:R-:W-:-:S02]  /*2c240*/  IADD3 R12, P0, R24, R2, RZ ;  /* 0x00000002180c7210 */ /* 0x000fc40007f1e0ff */
[-C--:B------:R-:W-:Y:S01]  /*2c250*/  LEA.HI.X.SX32 R11, R20, R3.reuse, 0x1, P4 ;  /* 0x00000003140b7211 */ /* 0x080fe200020f0eff */
[----:B------:R0:W-:Y:S01]  /*2c260*/  STG.E.U16 [R8.64], R0 ;  /* 0x0000000008007986 */ /* 0x0001e2000c101506 */
[----:B------:R-:W-:Y:S01]  /*2c270*/  IMAD.SHL.U32 R15, R27, 0x10, RZ ;  /* 0x000000101b0f7824 */ /* 0x000fe200078e00ff */
[----:B------:R-:W-:Y:S01]  /*2c280*/  LEA.HI.X.SX32 R13, R13, R3, 0x1, P0 ;  /* 0x000000030d0d7211 */ /* 0x000fe200000f0eff */
[C---:B------:R-:W-:Y:S01]  /*2c290*/  IMAD R20, R27.reuse, 0x24, RZ ;  /* 0x000000241b147824 */ /* 0x040fe200078e02ff */
[----:B------:R-:W-:-:S04]  /*2c2a0*/  LEA R14, P5, R27, R2, 0x5 ;  /* 0x000000021b0e7211 */ /* 0x000fc800078a28ff */
[----:B------:R-:W-:Y:S01]  /*2c2b0*/  LEA.HI.X.SX32 R15, R15, R3, 0x1, P5 ;  /* 0x000000030f0f7211 */ /* 0x000fe200028f0eff */
[----:B0-----:R-:W-:Y:S01]  /*2c2c0*/  IMAD R9, R27, 0x11, RZ ;  /* 0x000000111b097824 */ /* 0x001fe200078e02ff */
[----:B------:R-:W-:-:S04]  /*2c2d0*/  IADD3 R8, P0, R23, R2, RZ ;  /* 0x0000000217087210 */ /* 0x000fc80007f1e0ff */
[----:B------:R-:W-:Y:S02]  /*2c2e0*/  LEA.HI.X.SX32 R9, R9, R3, 0x1, P0 ;  /* 0x0000000309097211 */ /* 0x000fe400000f0eff */
[----:B--2---:R-:W-:Y:S01]  /*2c2f0*/  PRMT R0, R25, 0x7632, R0 ;  /* 0x0000763219007816 */ /* 0x004fe20000000000 */
[----:B------:R0:W-:Y:S04]  /*2c300*/  STG.E.U16 [R10.64], R25 ;  /* 0x000000190a007986 */ /* 0x0001e8000c101506 */
[----:B------:R1:W-:Y:S01]  /*2c310*/  STG.E.U16 [R12.64], R0 ;  /* 0x000000000c007986 */ /* 0x0003e2000c101506 */
[C---:B0-----:R-:W-:Y:S01]  /*2c320*/  IMAD R25, R27.reuse, 0x26, RZ ;  /* 0x000000261b197824 */ /* 0x041fe200078e02ff */
[----:B------:R-:W-:Y:S01]  /*2c330*/  IADD3 R10, P4, R20, R2, RZ ;  /* 0x00000002140a7210 */ /* 0x000fe20007f9e0ff */
[----:B-1----:R-:W-:Y:S01]  /*2c340*/  IMAD R13, R27, 0x13, RZ ;  /* 0x000000131b0d7824 */ /* 0x002fe200078e02ff */
[----:B----4-:R-:W-:-:S02]  /*2c350*/  PRMT R0, R26, 0x7632, R0 ;  /* 0x000076321a007816 */ /* 0x010fc40000000000 */
[----:B------:R-:W-:Y:S01]  /*2c360*/  IADD3 R12, P0, R25, R2, RZ ;  /* 0x00000002190c7210 */ /* 0x000fe20007f1e0ff */
[----:B------:R0:W-:Y:S01]  /*2c370*/  STG.E.U16 [R14.64], R26 ;  /* 0x0000001a0e007986 */ /* 0x0001e2000c101506 */
[-C--:B------:R-:W-:Y:S02]  /*2c380*/  LEA.HI.X.SX32 R11, R19, R3.reuse, 0x1, P4 ;  /* 0x00000003130b7211 */ /* 0x080fe400020f0eff */
[----:B------:R-:W-:Y:S01]  /*2c390*/  LEA.HI.X.SX32 R13, R13, R3, 0x1, P0 ;  /* 0x000000030d0d7211 */ /* 0x000fe200000f0eff */
[----:B------:R3:W-:Y:S01]  /*2c3a0*/  STG.E.U16 [R8.64], R0 ;  /* 0x0000000008007986 */ /* 0x0007e2000c101506 */
[----:B0-----:R-:W-:-:S05]  /*2c3b0*/  IMAD R26, R27, 0x28, RZ ;  /* 0x000000281b1a7824 */ /* 0x001fca00078e02ff */
[----:B------:R-:W-:Y:S02]  /*2c3c0*/  IADD3 R14, P5, R26, R2, RZ ;  /* 0x000000021a0e7210 */ /* 0x000fe40007fbe0ff */
[----:B---3--:R-:W-:Y:S01]  /*2c3d0*/  PRMT R0, R28, 0x7632, R0 ;  /* 0x000076321c007816 */ /* 0x008fe20000000000 */
[----:B------:R-:W-:Y:S04]  /*2c3e0*/  STG.E.U16 [R10.64], R28 ;  /* 0x0000001c0a007986 */ /* 0x000fe8000c101506 */
[----:B------:R0:W-:Y:S01]  /*2c3f0*/  STG.E.U16 [R12.64], R0 ;  /* 0x000000000c007986 */ /* 0x0001e2000c101506 */
[----:B------:R-:W-:Y:S02]  /*2c400*/  LEA.HI.X.SX32 R15, R18, R3, 0x1, P5 ;  /* 0x00000003120f7211 */ /* 0x000fe400028f0eff */
[----:B0-----:R-:W-:-:S05]  /*2c410*/  MOV R13, c[0x0][0x1c8] ;  /* 0x00007200000d7a02 */ /* 0x001fca0000000f00 */
[----:B------:R-:W-:Y:S01]  /*2c420*/  IMAD R18, R13, 0x2c, RZ ;  /* 0x0000002c0d127824 */ /* 0x000fe200078e02ff */
[----:B------:R0:W-:Y:S01]  /*2c430*/  STG.E.U16 [R14.64], R29 ;  /* 0x0000001d0e007986 */ /* 0x0001e2000c101506 */
[----:B------:R-:W-:-:S03]  /*2c440*/  PRMT R0, R29, 0x7632, R0 ;  /* 0x000076321d007816 */ /* 0x000fc60000000000 */
[----:B------:R-:W-:-:S04]  /*2c450*/  IADD3 R10, P4, R18, R2, RZ ;  /* 0x00000002120a7210 */ /* 0x000fc80007f9e0ff */
[----:B------:R-:W-:Y:S01]  /*2c460*/  LEA.HI.X.SX32 R11, R21, R3, 0x1, P4 ;  /* 0x00000003150b7211 */ /* 0x000fe200020f0eff */
[----:B0-----:R-:W2:Y:S04]  /*2c470*/  LDL.LU R29, [R1+0xba8] ;  /* 0x000ba800011d7983 */ /* 0x001ea80000300800 */
[----:B------:R-:W3:Y:S01]  /*2c480*/  LDL.LU R21, [R1+0x38] ;  /* 0x0000380001157983 */ /* 0x000ee20000300800 */
[C---:B------:R-:W-:Y:S02]  /*2c490*/  IMAD R19, R13.reuse, 0x2a, RZ ;  /* 0x0000002a0d137824 */ /* 0x040fe400078e02ff */
[C---:B------:R-:W-:Y:S02]  /*2c4a0*/  IMAD R9, R13.reuse, 0x15, RZ ;  /* 0x000000150d097824 */ /* 0x040fe400078e02ff */
[----:B------:R-:W-:Y:S01]  /*2c4b0*/  IMAD R27, R13, 0x2e, RZ ;  /* 0x0000002e0d1b7824 */ /* 0x000fe200078e02ff */
[----:B------:R-:W-:Y:S01]  /*2c4c0*/  IADD3 R8, P0, R19, R2, RZ ;  /* 0x0000000213087210 */ /* 0x000fe20007f1e0ff */
[----:B------:R-:W-:-:S02]  /*2c4d0*/  IMAD R28, R13, 0x30, RZ ;  /* 0x000000300d1c7824 */ /* 0x000fc400078e02ff */
[----:B------:R-:W-:Y:S01]  /*2c4e0*/  IMAD R13, R13, 0x17, RZ ;  /* 0x000000170d0d7824 */ /* 0x000fe200078e02ff */
[----:B------:R-:W-:Y:S02]  /*2c4f0*/  LEA.HI.X.SX32 R9, R9, R3, 0x1, P0 ;  /* 0x0000000309097211 */ /* 0x000fe400000f0eff */
[----:B------:R-:W-:-:S03]  /*2c500*/  IADD3 R12, P0, R27, R2, RZ ;  /* 0x000000021b0c7210 */ /* 0x000fc60007f1e0ff */
[----:B------:R3:W-:Y:S01]  /*2c510*/  STG.E.U16 [R8.64], R0 ;  /* 0x0000000008007986 */ /* 0x0007e2000c101506 */
[----:B------:R-:W-:Y:S02]  /*2c520*/  LEA.HI.X.SX32 R13, R13, R3, 0x1, P0 ;  /* 0x000000030d0d7211 */ /* 0x000fe400000f0eff */
[----:B------:R-:W-:-:S04]  /*2c530*/  IADD3 R14, P5, R28, R2, RZ ;  /* 0x000000021c0e7210 */ /* 0x000fc80007fbe0ff */
[----:B------:R-:W-:Y:S02]  /*2c540*/  LEA.HI.X.SX32 R15, R22, R3, 0x1, P5 ;  /* 0x00000003160f7211 */ /* 0x000fe400028f0eff */
[----:B---3--:R-:W-:Y:S01]  /*2c550*/  PRMT R0, R21, 0x7632, R0 ;  /* 0x0000763215007816 */ /* 0x008fe20000000000 */
[----:B------:R-:W-:Y:S04]  /*2c560*/  STG.E.U16 [R10.64], R21 ;  /* 0x000000150a007986 */ /* 0x000fe8000c101506 */
[----:B------:R0:W-:Y:S02]  /*2c570*/  STG.E.U16 [R12.64], R0 ;  /* 0x000000000c007986 */ /* 0x0001e4000c101506 */
[----:B0-----:R-:W-:-:S05]  /*2c580*/  MOV R13, c[0x0][0x1c8] ;  /* 0x00007200000d7a02 */ /* 0x001fca0000000f00 */
[C---:B------:R-:W-:Y:S02]  /*2c590*/  IMAD R22, R13.reuse, 0x32, RZ ;  /* 0x000000320d167824 */ /* 0x040fe400078e02ff */
[----:B------:R-:W-:-:S03]  /*2c5a0*/  IMAD R9, R13, 0x19, RZ ;  /* 0x000000190d097824 */ /* 0x000fc600078e02ff */
[----:B------:R-:W-:Y:S02]  /*2c5b0*/  IADD3 R8, P0, R22, R2, RZ ;  /* 0x0000000216087210 */ /* 0x000fe40007f1e0ff */
[----:B--2---:R-:W-:Y:S02]  /*2c5c0*/  PRMT R0, R29, 0x7632, R0 ;  /* 0x000076321d007816 */ /* 0x004fe40000000000 */
[----:B------:R-:W-:Y:S01]  /*2c5d0*/  LEA.HI.X.SX32 R9, R9, R3, 0x1, P0 ;  /* 0x0000000309097211 */ /* 0x000fe200000f0eff */
[----:B------:R-:W-:Y:S04]  /*2c5e0*/  STG.E.U16 [R14.64], R29 ;  /* 0x0000001d0e007986 */ /* 0x000fe8000c101506 */
[----:B------:R0:W-:Y:S04]  /*2c5f0*/  STG.E.U16 [R8.64], R0 ;  /* 0x0000000008007986 */ /* 0x0001e8000c101506 */
[----:B0-----:R-:W2:Y:S04]  /*2c600*/  LDL.LU R8, [R1+0x6c] ;  /* 0x00006c0001087983 */ /* 0x001ea80000300800 */
[----:B------:R-:W3:Y:S01]  /*2c610*/  LDL.LU R9, [R1+0x5c] ;  /* 0x00005c0001097983 */ /* 0x000ee20000300800 */
[----:B------:R-:W-:-:S02]  /*2c620*/  IMAD R21, R13, 0x34, RZ ;  /* 0x000000340d157824 */ /* 0x000fc400078e02ff */
[C---:B------:R-:W-:Y:S02]  /*2c630*/  IMAD R29, R13.reuse, 0x36, RZ ;  /* 0x000000360d1d7824 */ /* 0x040fe400078e02ff */
[----:B------:R-:W-:Y:S01]  /*2c640*/  IMAD R15, R13, 0x38, RZ ;  /* 0x000000380d0f7824 */ /* 0x000fe200078e02ff */
[-C--:B------:R-:W-:Y:S01]  /*2c650*/  IADD3 R10, P4, R21, R2.reuse, RZ ;  /* 0x00000002150a7210 */ /* 0x080fe20007f9e0ff */
[----:B------:R-:W-:Y:S01]  /*2c660*/  IMAD R13, R13, 0x1b, RZ ;  /* 0x0000001b0d0d7824 */ /* 0x000fe200078e02ff */
[-C--:B------:R-:W-:Y:S02]  /*2c670*/  IADD3 R12, P0, R29, R2.reuse, RZ ;  /* 0x000000021d0c7210 */ /* 0x080fe40007f1e0ff */
[----:B------:R-:W-:Y:S02]  /*2c680*/  IADD3 R14, P5, R15, R2, RZ ;  /* 0x000000020f0e7210 */ /* 0x000fe40007fbe0ff */
[-C--:B------:R-:W-:Y:S02]  /*2c690*/  LEA.HI.X.SX32 R11, R17, R3.reuse, 0x1, P4 ;  /* 0x00000003110b7211 */ /* 0x080fe400020f0eff */
[----:B------:R-:W-:-:S02]  /*2c6a0*/  LEA.HI.X.SX32 R13, R13, R3, 0x1, P0 ;  /* 0x000000030d0d7211 */ /* 0x000fc400000f0eff */
[----:B------:R-:W-:Y:S02]  /*2c6b0*/  LEA.HI.X.SX32 R15, R16, R3, 0x1, P5 ;  /* 0x00000003100f7211 */ /* 0x000fe400028f0eff */
[----:B------:R-:W-:-:S05]  /*2c6c0*/  MOV R17, c[0x0][0x1c8] ;  /* 0x0000720000117a02 */ /* 0x000fca0000000f00 */
[----:B------:R-:W-:Y:S01]  /*2c6d0*/  IMAD R17, R17, 0x3a, RZ ;  /* 0x0000003a11117824 */ /* 0x000fe200078e02ff */
[----:B--2---:R-:W-:Y:S01]  /*2c6e0*/  PRMT R0, R8, 0x7632, R0 ;  /* 0x0000763208007816 */ /* 0x004fe20000000000 */
[----:B------:R0:W-:Y:S04]  /*2c6f0*/  STG.E.U16 [R10.64], R8 ;  /* 0x000000080a007986 */ /* 0x0001e8000c101506 */
[----:B------:R1:W-:Y:S04]  /*2c700*/  STG.E.U16 [R12.64], R0 ;  /* 0x000000000c007986 */ /* 0x0003e8000c101506 */
[----:B---3--:R2:W-:Y:S01]  /*2c710*/  STG.E.U16 [R14.64], R9 ;  /* 0x000000090e007986 */ /* 0x0085e2000c101506 */
[----:B0-----:R-:W-:-:S02]  /*2c720*/  IADD3 R8, P0, R17, R2, RZ ;  /* 0x0000000211087210 */ /* 0x001fc40007f1e0ff */
[----:B-1----:R-:W-:Y:S02]  /*2c730*/  PRMT R0, R9, 0x7632, R0 ;  /* 0x0000763209007816 */ /* 0x002fe40000000000 */
[----:B--2---:R-:W-:-:S05]  /*2c740*/  MOV R14, c[0x0][0x1c8] ;  /* 0x00007200000e7a02 */ /* 0x004fca0000000f00 */
[C---:B------:R-:W-:Y:S02]  /*2c750*/  IMAD R16, R14.reuse, 0x3c, RZ ;  /* 0x0000003c0e107824 */ /* 0x040fe400078e02ff */
[----:B------:R-:W-:-:S03]  /*2c760*/  IMAD R9, R14, 0x1d, RZ ;  /* 0x0000001d0e097824 */ /* 0x000fc600078e02ff */
[----:B------:R-:W-:Y:S02]  /*2c770*/  IADD3 R10, P4, R16, R2, RZ ;  /* 0x00000002100a7210 */ /* 0x000fe40007f9e0ff */
[-C--:B------:R-:W-:Y:S02]  /*2c780*/  LEA.HI.X.SX32 R9, R9, R3.reuse, 0x1, P0 ;  /* 0x0000000309097211 */ /* 0x080fe400000f0eff */
[----:B------:R-:W-:Y:S02]  /*2c790*/  LEA.HI.X.SX32 R11, R24, R3, 0x1, P4 ;  /* 0x00000003180b7211 */ /* 0x000fe400020f0eff */
[----:B------:R-:W2:Y:S04]  /*2c7a0*/  LDL.LU R24, [R1+0x90] ;  /* 0x0000900001187983 */ /* 0x000ea80000300800 */
[----:B------:R0:W-:Y:S04]  /*2c7b0*/  STG.E.U16 [R8.64], R0 ;  /* 0x0000000008007986 */ /* 0x0001e8000c101506 */
[----:B0-----:R-:W3:Y:S01]  /*2c7c0*/  LDL.LU R9, [R1+0x3c] ;  /* 0x00003c0001097983 */ /* 0x001ee20000300800 */
[----:B------:R-:W-:-:S02]  /*2c7d0*/  IMAD R12, R14, 0x3e, RZ ;  /* 0x0000003e0e0c7824 */ /* 0x000fc400078e02ff */
[----:B------:R-:W-:-:S03]  /*2c7e0*/  IMAD R13, R14, 0x1f, RZ ;  /* 0x0000001f0e0d7824 */ /* 0x000fc600078e02ff */
[-C--:B------:R-:W-:Y:S01]  /*2c7f0*/  IADD3 R12, P0, R12, R2.reuse, RZ ;  /* 0x000000020c0c7210 */ /* 0x080fe20007f1e0ff */
[C---:B------:R-:W-:Y:S01]  /*2c800*/  IMAD.SHL.U32 R15, R14.reuse, 0x20, RZ ;  /* 0x000000200e0f7824 */ /* 0x040fe200078e00ff */
[----:B------:R-:W-:Y:S02]  /*2c810*/  LEA R14, P5, R14, R2, 0x6 ;  /* 0x000000020e0e7211 */ /* 0x000fe400078a30ff */
[-C--:B------:R-:W-:Y:S02]  /*2c820*/  LEA.HI.X.SX32 R13, R13, R3.reuse, 0x1, P0 ;  /* 0x000000030d0d7211 */ /* 0x080fe400000f0eff */
[----:B------:R-:W-:Y:S02]  /*2c830*/  LEA.HI.X.SX32 R15, R15, R3, 0x1, P5 ;  /* 0x000000030f0f7211 */ /* 0x000fe400028f0eff */
[----:B---3--:R-:W-:Y:S01]  /*2c840*/  PRMT R0, R9, 0x7632, R0 ;  /* 0x0000763209007816 */ /* 0x008fe20000000000 */
[----:B------:R-:W-:Y:S04]  /*2c850*/  STG.E.U16 [R10.64], R9 ;  /* 0x000000090a007986 */ /* 0x000fe8000c101506 */
[----:B------:R0:W-:Y:S04]  /*2c860*/  STG.E.U16 [R12.64], R0 ;  /* 0x000000000c007986 */ /* 0x0001e8000c101506 */
[----:B--2---:R1:W-:Y:S01]  /*2c870*/  STG.E.U16 [R14.64], R24 ;  /* 0x000000180e007986 */ /* 0x0043e2000c101506 */
[----:B0-----:R-:W-:-:S02]  /*2c880*/  MOV R13, c[0x0][0x1c8] ;  /* 0x00007200000d7a02 */ /* 0x001fc40000000f00 */
[----:B------:R-:W-:-:S03]  /*2c890*/  PRMT R0, R24, 0x7632, R0 ;  /* 0x0000763218007816 */ /* 0x000fc60000000000 */
[C---:B-1----:R-:W-:Y:S02]  /*2c8a0*/  IMAD R24, R13.reuse, 0x44, RZ ;  /* 0x000000440d187824 */ /* 0x042fe400078e02ff */
[C---:B------:R-:W-:Y:S02]  /*2c8b0*/  IMAD R8, R13.reuse, 0x42, RZ ;  /* 0x000000420d087824 */ /* 0x040fe400078e02ff */
[----:B------:R-:W-:Y:S01]  /*2c8c0*/  IMAD R9, R13, 0x21, RZ ;  /* 0x000000210d097824 */ /* 0x000fe200078e02ff */
[-C--:B------:R-:W-:Y:S02]  /*2c8d0*/  IADD3 R10, P4, R24, R2.reuse, RZ ;  /* 0x00000002180a7210 */ /* 0x080fe40007f9e0ff */
[----:B------:R-:W-:Y:S02]  /*2c8e0*/  IADD3 R8, P0, R8, R2, RZ ;  /* 0x0000000208087210 */ /* 0x000fe40007f1e0ff */
[-C--:B------:R-:W-:Y:S02]  /*2c8f0*/  LEA.HI.X.SX32 R11, R23, R3.reuse, 0x1, P4 ;  /* 0x00000003170b7211 */ /* 0x080fe400020f0eff */
[----:B------:R-:W-:Y:S01]  /*2c900*/  LEA.HI.X.SX32 R9, R9, R3, 0x1, P0 ;  /* 0x0000000309097211 */ /* 0x000fe200000f0eff */
[----:B------:R-:W2:Y:S04]  /*2c910*/  LDL.LU R23, [R1+0xb0] ;  /* 0x0000b00001177983 */ /* 0x000ea80000300800 */
[----:B------:R0:W-:Y:S04]  /*2c920*/  STG.E.U16 [R8.64], R0 ;  /* 0x0000000008007986 */ /* 0x0001e8000c101506 */
[----:B0-----:R-:W3:Y:S01]  /*2c930*/  LDL.LU R8, [R1+0xa0] ;  /* 0x0000a00001087983 */ /* 0x001ee20000300800 */
[----:B------:R-:W-:-:S02]  /*2c940*/  IMAD R12, R13, 0x46, RZ ;  /* 0x000000460d0c7824 */ /* 0x000fc400078e02ff */
[C---:B------:R-:W-:Y:S02]  /*2c950*/  IMAD R14, R13.reuse, 0x48, RZ ;  /* 0x000000480d0e7824 */ /* 0x040fe400078e02ff */
[----:B------:R-:W-:Y:S01]  /*2c960*/  IMAD R13, R13, 0x23, RZ ;  /* 0x000000230d0d7824 */ /* 0x000fe200078e02ff */
[-C--:B------:R-:W-:Y:S02]  /*2c970*/  IADD3 R12, P0, R12, R2.reuse, RZ ;  /* 0x000000020c0c7210 */ /* 0x080fe40007f1e0ff */
[----:B------:R-:W-:Y:S02]  /*2c980*/  IADD3 R14, P5, R14, R2, RZ ;  /* 0x000000020e0e7210 */ /* 0x000fe40007fbe0ff */
[----:B------:R-:W-:Y:S02]  /*2c990*/  MOV R9, c[0x0][0x1c8] ;  /* 0x0000720000097a02 */ /* 0x000fe40000000f00 */
[-C--:B------:R-:W-:Y:S02]  /*2c9a0*/  LEA.HI.X.SX32 R13, R13, R3.reuse, 0x1, P0 ;  /* 0x000000030d0d7211 */ /* 0x080fe400000f0eff */
[----:B------:R-:W-:Y:S01]  /*2c9b0*/  LEA.HI.X.SX32 R15, R20, R3, 0x1, P5 ;  /* 0x00000003140f7211 */ /* 0x000fe200028f0eff */
[----:B------:R-:W-:Y:S01]  /*2c9c0*/  IMAD R20, R9, 0x4c, RZ ;  /* 0x0000004c09147824 */ /* 0x000fe200078e02ff */
[----:B--2---:R-:W-:Y:S01]  /*2c9d0*/  PRMT R0, R23, 0x7632, R0 ;  /* 0x0000763217007816 */ /* 0x004fe20000000000 */
[----:B------:R0:W-:Y:S04]  /*2c9e0*/  STG.E.U16 [R10.64], R23 ;  /* 0x000000170a007986 */ /* 0x0001e8000c101506 */
[----:B------:R1:W-:Y:S01]  /*2c9f0*/  STG.E.U16 [R12.64], R0 ;  /* 0x000000000c007986 */ /* 0x0003e2000c101506 */
[----:B0-----:R-:W-:-:S02]  /*2ca00*/  IMAD R23, R9, 0x4a, RZ ;  /* 0x0000004a09177824 */ /* 0x001fc400078e02ff */
[----:B------:R-:W-:Y:S01]  /*2ca10*/  IMAD R9, R9, 0x25, RZ ;  /* 0x0000002509097824 */ /* 0x000fe200078e02ff */
[----:B---3--:R0:W-:Y:S01]  /*2ca20*/  STG.E.U16 [R14.64], R8 ;  /* 0x000000080e007986 */ /* 0x0081e2000c101506 */
[----:B-1----:R-:W-:Y:S02]  /*2ca30*/  PRMT R0, R8, 0x7632, R0 ;  /* 0x0000763208007816 */ /* 0x002fe40000000000 */
[-C--:B------:R-:W-:Y:S02]  /*2ca40*/  IADD3 R10, P4, R20, R2.reuse, RZ ;  /* 0x00000002140a7210 */ /* 0x080fe40007f9e0ff */
[----:B0-----:R-:W-:-:S04]  /*2ca50*/  IADD3 R8, P0, R23, R2, RZ ;  /* 0x0000000217087210 */ /* 0x001fc80007f1e0ff */
[-C--:B------:R-:W-:Y:S02]  /*2ca60*/  LEA.HI.X.SX32 R9, R9, R3.reuse, 0x1, P0 ;  /* 0x0000000309097211 */ /* 0x080fe400000f0eff */
[----:B------:R-:W-:Y:S02]  /*2ca70*/  LEA.HI.X.SX32 R11, R25, R3, 0x1, P4 ;  /* 0x00000003190b7211 */ /* 0x000fe400020f0eff */
[----:B------:R-:W2:Y:S04]  /*2ca80*/  LDL.LU R25, [R1+0x94] ;  /* 0x0000940001197983 */ /* 0x000ea80000300800 */
[----:B------:R0:W-:Y:S04]  /*2ca90*/  STG.E.U16 [R8.64], R0 ;  /* 0x0000000008007986 */ /* 0x0001e8000c101506 */
[----:B0-----:R-:W3:Y:S01]  /*2caa0*/  LDL.LU R9, [R1+0x70] ;  /* 0x0000700001097983 */ /* 0x001ee20000300800 */
[----:B------:R-:W-:-:S05]  /*2cab0*/  MOV R23, c[0x0][0x1c8] ;  /* 0x0000720000177a02 */ /* 0x000fca0000000f00 */
[C---:B------:R-:W-:Y:S02]  /*2cac0*/  IMAD R12, R23.reuse, 0x4e, RZ ;  /* 0x0000004e170c7824 */ /* 0x040fe400078e02ff */
[C---:B------:R-:W-:Y:S02]  /*2cad0*/  IMAD R14, R23.reuse, 0x50, RZ ;  /* 0x00000050170e7824 */ /* 0x040fe400078e02ff */
[----:B------:R-:W-:Y:S01]  /*2cae0*/  IMAD R13, R23, 0x27, RZ ;  /* 0x00000027170d7824 */ /* 0x000fe200078e02ff */
[-C--:B------:R-:W-:Y:S02]  /*2caf0*/  IADD3 R12, P0, R12, R2.reuse, RZ ;  /* 0x000000020c0c7210 */ /* 0x080fe40007f1e0ff */
[----:B------:R-:W-:Y:S02]  /*2cb00*/  IADD3 R14, P5, R14, R2, RZ ;  /* 0x000000020e0e7210 */ /* 0x000fe40007fbe0ff */
[-C--:B------:R-:W-:Y:S02]  /*2cb10*/  LEA.HI.X.SX32 R13, R13, R3.reuse, 0x1, P0 ;  /* 0x000000030d0d7211 */ /* 0x080fe400000f0eff */
[----:B------:R-:W-:Y:S01]  /*2cb20*/  LEA.HI.X.SX32 R15, R26, R3, 0x1, P5 ;  /* 0x000000031a0f7211 */ /* 0x000fe200028f0eff */
[----:B------:R-:W-:-:S05]  /*2cb30*/  IMAD R26, R23, 0x52, RZ ;  /* 0x00000052171a7824 */ /* 0x000fca00078e02ff */
[----:B------:R-:W-:Y:S02]  /*2cb40*/  IADD3 R8, P0, R26, R2, RZ ;  /* 0x000000021a087210 */ /* 0x000fe40007f1e0ff */
[----:B---3--:R-:W-:Y:S01]  /*2cb50*/  PRMT R0, R9, 0x7632, R0 ;  /* 0x0000763209007816 */ /* 0x008fe20000000000 */
[----:B------:R-:W-:Y:S04]  /*2cb60*/  STG.E.U16 [R10.64], R9 ;  /* 0x000000090a007986 */ /* 0x000fe8000c101506 */
[----:B------:R0:W-:Y:S04]  /*2cb70*/  STG.E.U16 [R12.64], R0 ;  /* 0x000000000c007986 */ /* 0x0001e8000c101506 */
[----:B--2---:R1:W-:Y:S01]  /*2cb80*/  STG.E.U16 [R14.64], R25 ;  /* 0x000000190e007986 */ /* 0x0043e2000c101506 */
[----:B0-----:R-:W-:Y:S01]  /*2cb90*/  PRMT R0, R25, 0x7632, R0 ;  /* 0x0000763219007816 */ /* 0x001fe20000000000 */
[----:B-1----:R-:W-:-:S02]  /*2cba0*/  IMAD R25, R23, 0x54, RZ ;  /* 0x0000005417197824 */ /* 0x002fc400078e02ff */
        /* <DEDUP_REMOVED lines=12> */
[-C--:B------:R-:W-:Y:S02]  /*2cc70*/  LEA.HI.X.SX32 R13, R13, R3.reuse, 0x1, P0 ;  /* 0x000000030d0d7211 */ /* 0x080fe400000f0eff */
[----:B------:R-:W-:Y:S01]  /*2cc80*/  LEA.HI.X.SX32 R15, R18, R3, 0x1, P5 ;  /* 0x00000003120f7211 */ /* 0x000fe200028f0eff */
[----:B------:R-:W-:Y:S01]  /*2cc90*/  IMAD R18, R23, 0x5c, RZ ;  /* 0x0000005c17127824 */ /* 0x000fe200078e02ff */
[----:B--2---:R-:W-:Y:S01]  /*2cca0*/  PRMT R0, R19, 0x7632, R0 ;  /* 0x0000763213007816 */ /* 0x004fe20000000000 */
[----:B------:R0:W-:Y:S04]  /*2ccb0*/  STG.E.U16 [R10.64], R19 ;  /* 0x000000130a007986 */ /* 0x0001e8000c101506 */
[----:B------:R1:W-:Y:S01]  /*2ccc0*/  STG.E.U16 [R12.64], R0 ;  /* 0x000000000c007986 */ /* 0x0003e2000c101506 */
[----:B0-----:R-:W-:-:S03]  /*2ccd0*/  IMAD R19, R23, 0x5a, RZ ;  /* 0x0000005a17137824 */ /* 0x001fc600078e02ff */
[----:B---3--:R0:W-:Y:S01]  /*2cce0*/  STG.E.U16 [R14.64], R9 ;  /* 0x000000090e007986 */ /* 0x0081e2000c101506 */
[----:B-1----:R-:W-:Y:S02]  /*2ccf0*/  PRMT R0, R9, 0x7632, R0 ;  /* 0x0000763209007816 */ /* 0x002fe40000000000 */
[-C--:B------:R-:W-:Y:S02]  /*2cd00*/  IADD3 R8, P0, R19, R2.reuse, RZ ;  /* 0x0000000213087210 */ /* 0x080fe40007f1e0ff */
[----:B------:R-:W-:Y:S01]  /*2cd10*/  IADD3 R10, P4, R18, R2, RZ ;  /* 0x00000002120a7210 */ /* 0x000fe20007f9e0ff */
[----:B0-----:R-:W-:-:S03]  /*2cd20*/  IMAD R9, R23, 0x2d, RZ ;  /* 0x0000002d17097824 */ /* 0x001fc600078e02ff */
[-C--:B------:R-:W-:Y:S01]  /*2cd30*/  LEA.HI.X.SX32 R11, R27, R3.reuse, 0x1, P4 ;  /* 0x000000031b0b7211 */ /* 0x080fe200020f0eff */
[----:B------:R-:W-:Y:S01]  /*2cd40*/  IMAD R12, R23, 0x5e, RZ ;  /* 0x0000005e170c7824 */ /* 0x000fe200078e02ff */
[----:B------:R-:W-:Y:S01]  /*2cd50*/  LEA.HI.X.SX32 R9, R9, R3, 0x1, P0 ;  /* 0x0000000309097211 */ /* 0x000fe200000f0eff */
[C---:B------:R-:W-:Y:S02]  /*2cd60*/  IMAD R14, R23.reuse, 0x60, RZ ;  /* 0x00000060170e7824 */ /* 0x040fe400078e02ff */
[----:B------:R-:W-:Y:S02]  /*2cd70*/  IMAD R13, R23, 0x2f, RZ ;  /* 0x0000002f170d7824 */ /* 0x000fe400078e02ff */
[----:B------:R-:W2:Y:S04]  /*2cd80*/  LDL.LU R23, [R1+0xa8] ;  /* 0x0000a80001177983 */ /* 0x000ea80000300800 */
[----:B------:R-:W3:Y:S04]  /*2cd90*/  LDL.LU R27, [R1+0x98] ;  /* 0x00009800011b7983 */ /* 0x000ee80000300800 */
[----:B------:R0:W-:Y:S04]  /*2cda0*/  STG.E.U16 [R8.64], R0 ;  /* 0x0000000008007986 */ /* 0x0001e8000c101506 */
[----:B0-----:R-:W4:Y:S01]  /*2cdb0*/  LDL.LU R9, [R1+0x74] ;  /* 0x0000740001097983 */ /* 0x001f220000300800 */
[----:B------:R-:W-:-:S02]  /*2cdc0*/  IADD3 R12, P0, R12, R2, RZ ;  /* 0x000000020c0c7210 */ /* 0x000fc40007f1e0ff */
[----:B------:R-:W-:Y:S02]  /*2cdd0*/  IADD3 R14, P5, R14, R2, RZ ;  /* 0x000000020e0e7210 */ /* 0x000fe40007fbe0ff */
[-C--:B------:R-:W-:Y:S02]  /*2cde0*/  LEA.HI.X.SX32 R13, R13, R3.reuse, 0x1, P0 ;  /* 0x000000030d0d7211 */ /* 0x080fe400000f0eff */
[----:B------:R-:W-:Y:S02]  /*2cdf0*/  LEA.HI.X.SX32 R15, R28, R3, 0x1, P5 ;  /* 0x000000031c0f7211 */ /* 0x000fe400028f0eff */
[----:B----4-:R-:W-:Y:S01]  /*2ce00*/  PRMT R0, R9, 0x7632, R0 ;  /* 0x0000763209007816 */ /* 0x010fe20000000000 */
[----:B------:R-:W-:Y:S04]  /*2ce10*/  STG.E.U16 [R10.64], R9 ;  /* 0x000000090a007986 */ /* 0x000fe8000c101506 */
[----:B------:R0:W-:Y:S04]  /*2ce20*/  STG.E.U16 [R12.64], R0 ;  /* 0x000000000c007986 */ /* 0x0001e8000c101506 */
[----:B---3--:R1:W-:Y:S01]  /*2ce30*/  STG.E.U16 [R14.64], R27 ;  /* 0x0000001b0e007986 */ /* 0x0083e2000c101506 */
[----:B0-----:R-:W-:-:S02]  /*2ce40*/  MOV R13, c[0x0][0x1c8] ;  /* 0x00007200000d7a02 */ /* 0x001fc40000000f00 */
[----:B------:R-:W-:-:S03]  /*2ce50*/  PRMT R0, R27, 0x7632, R0 ;  /* 0x000076321b007816 */ /* 0x000fc60000000000 */
[----:B-1----:R-:W-:-:S05]  /*2ce60*/  IMAD R27, R13, 0x64, RZ ;  /* 0x000000640d1b7824 */ /* 0x002fca00078e02ff */
[----:B------:R-:W-:-:S04]  /*2ce70*/  IADD3 R10, P4, R27, R2, RZ ;  /* 0x000000021b0a7210 */ /* 0x000fc80007f9e0ff */
[-C--:B------:R-:W-:Y:S02]  /*2ce80*/  LEA.HI.X.SX32 R11, R22, R3.reuse, 0x1, P4 ;  /* 0x00000003160b7211 */ /* 0x080fe400020f0eff */
[----:B------:R-:W3:Y:S01]  /*2ce90*/  LDL.LU R22, [R1+0xb8] ;  /* 0x0000b80001167983 */ /* 0x000ee20000300800 */
[C---:B------:R-:W-:Y:S02]  /*2cea0*/  IMAD R28, R13.reuse, 0x62, RZ ;  /* 0x000000620d1c7824 */ /* 0x040fe400078e02ff */
[C---:B------:R-:W-:Y:S02]  /*2ceb0*/  IMAD R9, R13.reuse, 0x31, RZ ;  /* 0x000000310d097824 */ /* 0x040fe400078e02ff */
[C---:B------:R-:W-:Y:S01]  /*2cec0*/  IMAD R12, R13.reuse, 0x66, RZ ;  /* 0x000000660d0c7824 */ /* 0x040fe200078e02ff */
[-C--:B------:R-:W-:Y:S01]  /*2ced0*/  IADD3 R8, P0, R28, R2.reuse, RZ ;  /* 0x000000021c087210 */ /* 0x080fe20007f1e0ff */
[C---:B------:R-:W-:Y:S02]  /*2cee0*/  IMAD R14, R13.reuse, 0x68, RZ ;  /* 0x000000680d0e7824 */ /* 0x040fe400078e02ff */
[----:B------:R-:W-:Y:S01]  /*2cef0*/  IMAD R13, R13, 0x33, RZ ;  /* 0x000000330d0d7824 */ /* 0x000fe200078e02ff */
[----:B------:R-:W-:Y:S01]  /*2cf00*/  LEA.HI.X.SX32 R9, R9, R3, 0x1, P0 ;  /* 0x0000000309097211 */ /* 0x000fe200000f0eff */
[----:B------:R-:W-:-:S04]  /*2cf10*/  IADD3 R12, P0, R12, R2, RZ ;  /* 0x000000020c0c7210 */ /* 0x000fc80007f1e0ff */
[----:B------:R3:W-:Y:S01]  /*2cf20*/  STG.E.U16 [R8.64], R0 ;  /* 0x0000000008007986 */ /* 0x0007e2000c101506 */
[----:B------:R-:W-:Y:S02]  /*2cf30*/  LEA.HI.X.SX32 R13, R13, R3, 0x1, P0 ;  /* 0x000000030d0d7211 */ /* 0x000fe400000f0eff */
[----:B------:R-:W-:-:S04]  /*2cf40*/  IADD3 R14, P5, R14, R2, RZ ;  /* 0x000000020e0e7210 */ /* 0x000fc80007fbe0ff */
[----:B------:R-:W-:Y:S02]  /*2cf50*/  LEA.HI.X.SX32 R15, R21, R3, 0x1, P5 ;  /* 0x00000003150f7211 */ /* 0x000fe400028f0eff */
[----:B---3--:R-:W-:Y:S01]  /*2cf60*/  PRMT R0, R22, 0x7632, R0 ;  /* 0x0000763216007816 */ /* 0x008fe20000000000 */
[----:B------:R-:W-:Y:S04]  /*2cf70*/  STG.E.U16 [R10.64], R22 ;  /* 0x000000160a007986 */ /* 0x000fe8000c101506 */
[----:B------:R0:W-:Y:S02]  /*2cf80*/  STG.E.U16 [R12.64], R0 ;  /* 0x000000000c007986 */ /* 0x0001e4000c101506 */
[----:B0-----:R-:W-:-:S04]  /*2cf90*/  IMAD.MOV.U32 R13, RZ, RZ, c[0x0][0x1c8] ;  /* 0x00007200ff0d7624 */ /* 0x001fc800078e00ff */
[C---:B------:R-:W-:Y:S02]  /*2cfa0*/  IMAD R22, R13.reuse, 0x6a, RZ ;  /* 0x0000006a0d167824 */ /* 0x040fe400078e02ff */
[C---:B------:R-:W-:Y:S02]  /*2cfb0*/  IMAD R21, R13.reuse, 0x6c, RZ ;  /* 0x0000006c0d157824 */ /* 0x040fe400078e02ff */
[----:B------:R-:W-:Y:S01]  /*2cfc0*/  IMAD R9, R13, 0x35, RZ ;  /* 0x000000350d097824 */ /* 0x000fe200078e02ff */
[-C--:B------:R-:W-:Y:S02]  /*2cfd0*/  IADD3 R8, P0, R22, R2.reuse, RZ ;  /* 0x0000000216087210 */ /* 0x080fe40007f1e0ff */
[----:B--2---:R-:W-:Y:S02]  /*2cfe0*/  PRMT R0, R23, 0x7632, R0 ;  /* 0x0000763217007816 */ /* 0x004fe40000000000 */
[----:B------:R-:W-:Y:S02]  /*2cff0*/  IADD3 R10, P4, R21, R2, RZ ;  /* 0x00000002150a7210 */ /* 0x000fe40007f9e0ff */
[-C--:B------:R-:W-:Y:S01]  /*2d000*/  LEA.HI.X.SX32 R9, R9, R3.reuse, 0x1, P0 ;  /* 0x0000000309097211 */ /* 0x080fe200000f0eff */
[----:B------:R0:W-:Y:S01]  /*2d010*/  STG.E.U16 [R14.64], R23 ;  /* 0x000000170e007986 */ /* 0x0001e2000c101506 */
[----:B------:R-:W-:-:S03]  /*2d020*/  LEA.HI.X.SX32 R11, R29, R3, 0x1, P4 ;  /* 0x000000031d0b7211 */ /* 0x000fc600020f0eff */
[----:B------:R1:W-:Y:S04]  /*2d030*/  STG.E.U16 [R8.64], R0 ;  /* 0x0000000008007986 */ /* 0x0003e8000c101506 */
[----:B0-----:R-:W2:Y:S01]  /*2d040*/  LDL.LU R23, [R1+0xac] ;  /* 0x0000ac0001177983 */ /* 0x001ea20000300800 */
[----:B------:R-:W3:Y:S03]  /*2d050*/  LDL.LU R29, [R1+0x9c] ;  /* 0x00009c00011d7983 */ /* 0x000ee60000300800 */
[----:B-1----:R-:W4:Y:S01]  /*2d060*/  LDL.LU R9, [R1+0x78] ;  /* 0x0000780001097983 */ /* 0x002f220000300800 */
[C---:B------:R-:W-:Y:S02]  /*2d070*/  IMAD R12, R13.reuse, 0x6e, RZ ;  /* 0x0000006e0d0c7824 */ /* 0x040fe400078e02ff */
[----:B------:R-:W-:-:S02]  /*2d080*/  IMAD R14, R13, 0x70, RZ ;  /* 0x000000700d0e7824 */ /* 0x000fc400078e02ff */
[----:B------:R-:W-:Y:S01]  /*2d090*/  IMAD R13, R13, 0x37, RZ ;  /* 0x000000370d0d7824 */ /* 0x000fe200078e02ff */
[----:B------:R-:W-:-:S04]  /*2d0a0*/  IADD3 R12, P0, R12, R2, RZ ;  /* 0x000000020c0c7210 */ /* 0x000fc80007f1e0ff */
[----:B------:R-:W-:Y:S02]  /*2d0b0*/  LEA.HI.X.SX32 R13, R13, R3, 0x1, P0 ;  /* 0x000000030d0d7211 */ /* 0x000fe400000f0eff */
[----:B------:R-:W-:Y:S02]  /*2d0c0*/  MOV R15, c[0x0][0x1c8] ;  /* 0x00007200000f7a02 */ /* 0x000fe40000000f00 */
[----:B------:R-:W-:-:S03]  /*2d0d0*/  IADD3 R14, P5, R14, R2, RZ ;  /* 0x000000020e0e7210 */ /* 0x000fc60007fbe0ff */
[----:B------:R-:W-:-:S05]  /*2d0e0*/  IMAD R15, R15, 0x38, RZ ;  /* 0x000000380f0f7824 */ /* 0x000fca00078e02ff */
[----:B------:R-:W-:Y:S02]  /*2d0f0*/  LEA.HI.X.SX32 R15, R15, R3, 0x1, P5 ;  /* 0x000000030f0f7211 */ /* 0x000fe400028f0eff */
[----:B----4-:R-:W-:Y:S01]  /*2d100*/  PRMT R0, R9, 0x7632, R0 ;  /* 0x0000763209007816 */ /* 0x010fe20000000000 */
[----:B------:R-:W-:Y:S04]  /*2d110*/  STG.E.U16 [R10.64], R9 ;  /* 0x000000090a007986 */ /* 0x000fe8000c101506 */
[----:B------:R0:W-:Y:S02]  /*2d120*/  STG.E.U16 [R12.64], R0 ;  /* 0x000000000c007986 */ /* 0x0001e4000c101506 */
[----:B0-----:R-:W-:-:S05]  /*2d130*/  MOV R13, c[0x0][0x1c8] ;  /* 0x00007200000d7a02 */ /* 0x001fca0000000f00 */
[C---:B------:R-:W-:Y:S02]  /*2d140*/  IMAD R8, R13.reuse, 0x72, RZ ;  /* 0x000000720d087824 */ /* 0x040fe400078e02ff */
[----:B------:R-:W-:-:S03]  /*2d150*/  IMAD R9, R13, 0x39, RZ ;  /* 0x000000390d097824 */ /* 0x000fc600078e02ff */
[----:B------:R-:W-:Y:S02]  /*2d160*/  IADD3 R8, P0, R8, R2, RZ ;  /* 0x0000000208087210 */ /* 0x000fe40007f1e0ff */
[----:B---3--:R-:W-:Y:S02]  /*2d170*/  PRMT R0, R29, 0x7632, R0 ;  /* 0x000076321d007816 */ /* 0x008fe40000000000 */
[----:B------:R-:W-:Y:S01]  /*2d180*/  LEA.HI.X.SX32 R9, R9, R3, 0x1, P0 ;  /* 0x0000000309097211 */ /* 0x000fe200000f0eff */
[----:B------:R-:W-:Y:S04]  /*2d190*/  STG.E.U16 [R14.64], R29 ;  /* 0x0000001d0e007986 */ /* 0x000fe8000c101506 */
[----:B------:R0:W-:Y:S04]  /*2d1a0*/  STG.E.U16 [R8.64], R0 ;  /* 0x0000000008007986 */ /* 0x0001e8000c101506 */
[----:B0-----:R-:W3:Y:S01]  /*2d1b0*/  LDL.LU R9, [R1+0xbc] ;  /* 0x0000bc0001097983 */ /* 0x001ee20000300800 */
[----:B------:R-:W-:-:S02]  /*2d1c0*/  IMAD R29, R13, 0x74, RZ ;  /* 0x000000740d1d7824 */ /* 0x000fc400078e02ff */
[C---:B------:R-:W-:Y:S02]  /*2d1d0*/  IMAD R12, R13.reuse, 0x76, RZ ;  /* 0x000000760d0c7824 */ /* 0x040fe400078e02ff */
[C---:B------:R-:W-:Y:S02]  /*2d1e0*/  IMAD R14, R13.reuse, 0x78, RZ ;  /* 0x000000780d0e7824 */ /* 0x040fe400078e02ff */
[----:B------:R-:W-:Y:S01]  /*2d1f0*/  IMAD R13, R13, 0x3b, RZ ;  /* 0x0000003b0d0d7824 */ /* 0x000fe200078e02ff */
[-C--:B------:R-:W-:Y:S02]  /*2d200*/  IADD3 R10, P4, R29, R2.reuse, RZ ;  /* 0x000000021d0a7210 */ /* 0x080fe40007f9e0ff */
[-C--:B------:R-:W-:Y:S02]  /*2d210*/  IADD3 R12, P0, R12, R2.reuse, RZ ;  /* 0x000000020c0c7210 */ /* 0x080fe40007f1e0ff */
[----:B------:R-:W-:Y:S02]  /*2d220*/  IADD3 R14, P5, R14, R2, RZ ;  /* 0x000000020e0e7210 */ /* 0x000fe40007fbe0ff */
[----:B------:R-:W-:-:S02]  /*2d230*/  LEA.HI.X.SX32 R11, R17, R3, 0x1, P4 ;  /* 0x00000003110b7211 */ /* 0x000fc400020f0eff */
[-C--:B------:R-:W-:Y:S02]  /*2d240*/  LEA.HI.X.SX32 R13, R13, R3.reuse, 0x1, P0 ;  /* 0x000000030d0d7211 */ /* 0x080fe400000f0eff */
[----:B------:R-:W-:Y:S01]  /*2d250*/  LEA.HI.X.SX32 R15, R16, R3, 0x1, P5 ;  /* 0x00000003100f7211 */ /* 0x000fe200028f0eff */
[----:B------:R-:W-:-:S05]  /*2d260*/  MOV R17, c[0x0][0x1c8] ;  /* 0x0000720000117a02 */ /* 0x000fca0000000f00 */
[----:B------:R-:W-:-:S05]  /*2d270*/  IMAD R17, R17, 0x7a, RZ ;  /* 0x0000007a11117824 */ /* 0x000fca00078e02ff */
[----:B------:R-:W-:Y:S02]  /*2d280*/  IADD3 R8, P0, R17, R2, RZ ;  /* 0x0000000211087210 */ /* 0x000fe40007f1e0ff */
[----:B---3--:R-:W-:Y:S01]  /*2d290*/  PRMT R0, R9, 0x7632, R0 ;  /* 0x0000763209007816 */ /* 0x008fe20000000000 */
[----:B------:R-:W-:Y:S04]  /*2d2a0*/  STG.E.U16 [R10.64], R9 ;  /* 0x000000090a007986 */ /* 0x000fe8000c101506 */
[----:B------:R-:W-:Y:S01]  /*2d2b0*/  STG.E.U16 [R12.64], R0 ;  /* 0x000000000c007986 */ /* 0x000fe2000c101506 */
[----:B--2---:R0:W-:Y:S02]  /*2d2c0*/  STG.E.U16 [R14.64], R23 ;  /* 0x000000170e007986 */ /* 0x0041e4000c101506 */
[----:B0-----:R-:W-:-:S05]  /*2d2d0*/  MOV R14, c[0x0][0x1c8] ;  /* 0x00007200000e7a02 */ /* 0x001fca0000000f00 */
[----:B------:R-:W-:Y:S01]  /*2d2e0*/  IMAD R9, R14, 0x3d, RZ ;  /* 0x0000003d0e097824 */ /* 0x000fe200078e02ff */
[----:B------:R-:W-:Y:S02]  /*2d2f0*/  PRMT R0, R23, 0x7632, R0 ;  /* 0x0000763217007816 */ /* 0x000fe40000000000 */
[----:B------:R-:W2:Y:S02]  /*2d300*/  LDL.LU R23, [R1+0xe0] ;  /* 0x0000e00001177983 */ /* 0x000ea40000300800 */
[----:B------:R-:W-:-:S05]  /*2d310*/  LEA.HI.X.SX32 R9, R9, R3, 0x1, P0 ;  /* 0x0000000309097211 */ /* 0x000fca00000f0eff */
[----:B------:R0:W-:Y:S04]  /*2d320*/  STG.E.U16 [R8.64], R0 ;  /* 0x0000000008007986 */ /* 0x0001e8000c101506 */
[----:B0-----:R-:W3:Y:S01]  /*2d330*/  LDL.LU R8, [R1+0x7c] ;  /* 0x00007c0001087983 */ /* 0x001ee20000300800 */
[----:B------:R-:W4:Y:S02]  /*2d340*/  LDL.LU R9, [R1+0xc0] ;  /* 0x0000c00001097983 */ /* 0x000f240000300800 */
[C---:B------:R-:W-:Y:S02]  /*2d350*/  IMAD R16, R14.reuse, 0x7c, RZ ;  /* 0x0000007c0e107824 */ /* 0x040fe400078e02ff */
[C---:B------:R-:W-:Y:S02]  /*2d360*/  IMAD R12, R14.reuse, 0x7e, RZ ;  /* 0x0000007e0e0c7824 */ /* 0x040fe400078e02ff */
[----:B------:R-:W-:-:S02]  /*2d370*/  IMAD R11, R14, 0x3e, RZ ;  /* 0x0000003e0e0b7824 */ /* 0x000fc400078e02ff */
[----:B------:R-:W-:Y:S01]  /*2d380*/  IMAD R13, R14, 0x3f, RZ ;  /* 0x0000003f0e0d7824 */ /* 0x000fe200078e02ff */
[-C--:B------:R-:W-:Y:S02]  /*2d390*/  IADD3 R10, P4, R16, R2.reuse, RZ ;  /* 0x00000002100a7210 */ /* 0x080fe40007f9e0ff */
[-C--:B------:R-:W-:Y:S02]  /*2d3a0*/  IADD3 R12, P0, R12, R2.reuse, RZ ;  /* 0x000000020c0c7210 */ /* 0x080fe40007f1e0ff */
[-C--:B------:R-:W-:Y:S02]  /*2d3b0*/  LEA.HI.X.SX32 R11, R11, R3.reuse, 0x1, P4 ;  /* 0x000000030b0b7211 */ /* 0x080fe400020f0eff */
[----:B------:R-:W-:Y:S01]  /*2d3c0*/  LEA.HI.X.SX32 R13, R13, R3, 0x1, P0 ;  /* 0x000000030d0d7211 */ /* 0x000fe200000f0eff */
[C---:B------:R-:W-:Y:S01]  /*2d3d0*/  IMAD.SHL.U32 R15, R14.reuse, 0x40, RZ ;  /* 0x000000400e0f7824 */ /* 0x040fe200078e00ff */
[----:B------:R-:W-:-:S04]  /*2d3e0*/  LEA R14, P5, R14, R2, 0x7 ;  /* 0x000000020e0e7211 */ /* 0x000fc800078a38ff */
[----:B------:R-:W-:Y:S02]  /*2d3f0*/  LEA.HI.X.SX32 R15, R15, R3, 0x1, P5 ;  /* 0x000000030f0f7211 */ /* 0x000fe400028f0eff */
[----:B---3--:R-:W-:Y:S01]  /*2d400*/  PRMT R0, R8, 0x7632, R0 ;  /* 0x0000763208007816 */ /* 0x008fe20000000000 */
[----:B------:R-:W-:Y:S04]  /*2d410*/  STG.E.U16 [R10.64], R8 ;  /* 0x000000080a007986 */ /* 0x000fe8000c101506 */
[----:B------:R0:W-:Y:S01]  /*2d420*/  STG.E.U16 [R12.64], R0 ;  /* 0x000000000c007986 */ /* 0x0001e2000c101506 */
[----:B----4-:R1:W-:Y:S01]  /*2d430*/  STG.E.U16 [R14.64], R9 ;  /* 0x000000090e007986 */ /* 0x0103e2000c101506 */
[----:B0-----:R-:W-:Y:S02]  /*2d440*/  MOV R13, c[0x0][0x1c8] ;  /* 0x00007200000d7a02 */ /* 0x001fe40000000f00 */
[----:B------:R-:W-:-:S03]  /*2d450*/  PRMT R0, R9, 0x7632, R0 ;  /* 0x0000763209007816 */ /* 0x000fc60000000000 */
[C---:B------:R-:W-:Y:S02]  /*2d460*/  IMAD R8, R13.reuse, 0x82, RZ ;  /* 0x000000820d087824 */ /* 0x040fe400078e02ff */
[----:B-1----:R-:W-:-:S03]  /*2d470*/  IMAD R9, R13, 0x41, RZ ;  /* 0x000000410d097824 */ /* 0x002fc600078e02ff */
[----:B------:R-:W-:-:S04]  /*2d480*/  IADD3 R8, P0, R8, R2, RZ ;  /* 0x0000000208087210 */ /* 0x000fc80007f1e0ff */
[----:B------:R-:W-:-:S05]  /*2d490*/  LEA.HI.X.SX32 R9, R9, R3, 0x1, P0 ;  /* 0x0000000309097211 */ /* 0x000fca00000f0eff */
[----:B------:R0:W-:Y:S04]  /*2d4a0*/  STG.E.U16 [R8.64], R0 ;  /* 0x0000000008007986 */ /* 0x0001e8000c101506 */
[----:B0-----:R-:W3:Y:S01]  /*2d4b0*/  LDL.LU R9, [R1+0xd0] ;  /* 0x0000d00001097983 */ /* 0x001ee20000300800 */
[C---:B------:R-:W-:Y:S02]  /*2d4c0*/  IMAD R10, R13.reuse, 0x84, RZ ;  /* 0x000000840d0a7824 */ /* 0x040fe400078e02ff */
[C---:B------:R-:W-:Y:S02]  /*2d4d0*/  IMAD R12, R13.reuse, 0x86, RZ ;  /* 0x000000860d0c7824 */ /* 0x040fe400078e02ff */
[C---:B------:R-:W-:Y:S02]  /*2d4e0*/  IMAD R14, R13.reuse, 0x88, RZ ;  /* 0x000000880d0e7824 */ /* 0x040fe400078e02ff */
[----:B------:R-:W-:-:S02]  /*2d4f0*/  IMAD R11, R13, 0x42, RZ ;  /* 0x000000420d0b7824 */ /* 0x000fc400078e02ff */
[----:B------:R-:W-:Y:S01]  /*2d500*/  IMAD R13, R13, 0x43, RZ ;  /* 0x000000430d0d7824 */ /* 0x000fe200078e02ff */
[-C--:B------:R-:W-:Y:S02]  /*2d510*/  IADD3 R10, P4, R10, R2.reuse, RZ ;  /* 0x000000020a0a7210 */ /* 0x080fe40007f9e0ff */
[-C--:B------:R-:W-:Y:S02]  /*2d520*/  IADD3 R12, P0, R12, R2.reuse, RZ ;  /* 0x000000020c0c7210 */ /* 0x080fe40007f1e0ff */
[----:B------:R-:W-:Y:S02]  /*2d530*/  IADD3 R14, P5, R14, R2, RZ ;  /* 0x000000020e0e7210 */ /* 0x000fe40007fbe0ff */
[----:B--2---:R-:W-:Y:S02]  /*2d540*/  PRMT R0, R23, 0x7632, R0 ;  /* 0x0000763217007816 */ /* 0x004fe40000000000 */
[-C--:B------:R-:W-:Y:S02]  /*2d550*/  LEA.HI.X.SX32 R11, R11, R3.reuse, 0x1, P4 ;  /* 0x000000030b0b7211 */ /* 0x080fe400020f0eff */
[----:B------:R-:W-:-:S02]  /*2d560*/  LEA.HI.X.SX32 R13, R13, R3, 0x1, P0 ;  /* 0x000000030d0d7211 */ /* 0x000fc400000f0eff */
[----:B------:R-:W-:Y:S02]  /*2d570*/  LEA.HI.X.SX32 R15, R24, R3, 0x1, P5 ;  /* 0x00000003180f7211 */ /* 0x000fe400028f0eff */
[----:B------:R-:W-:Y:S01]  /*2d580*/  MOV R8, c[0x0][0x1c8] ;  /* 0x0000720000087a02 */ /* 0x000fe20000000f00 */
[----:B------:R-:W-:Y:S01]  /*2d590*/  STG.E.U16 [R10.64], R23 ;  /* 0x000000170a007986 */ /* 0x000fe2000c101506 */
[----:B------:R0:W-:Y:S03]  /*2d5a0*/  STG.E.U16 [R12.64], R0 ;  /* 0x000000000c007986 */ /* 0x0001e6000c101506 */
[----:B------:R-:W-:-:S05]  /*2d5b0*/  IMAD R8, R8, 0x8a, RZ ;  /* 0x0000008a08087824 */ /* 0x000fca00078e02ff */
[----:B------:R-:W-:Y:S01]  /*2d5c0*/  IADD3 R8, P0, R8, R2, RZ ;  /* 0x0000000208087210 */ /* 0x000fe20007f1e0ff */
[----:B---3--:R1:W-:Y:S01]  /*2d5d0*/  STG.E.U16 [R14.64], R9 ;  /* 0x000000090e007986 */ /* 0x0083e2000c101506 */
[----:B0-----:R-:W-:Y:S02]  /*2d5e0*/  PRMT R0, R9, 0x7632, R0 ;  /* 0x0000763209007816 */ /* 0x001fe40000000000 */
[----:B-1----:R-:W-:-:S05]  /*2d5f0*/  MOV R15, c[0x0][0x1c8] ;  /* 0x00007200000f7a02 */ /* 0x002fca0000000f00 */
[----:B------:R-:W-:-:S05]  /*2d600*/  IMAD R9, R15, 0x45, RZ ;  /* 0x000000450f097824 */ /* 0x000fca00078e02ff */
[----:B------:R-:W-:-:S05]  /*2d610*/  LEA.HI.X.SX32 R9, R9, R3, 0x1, P0 ;  /* 0x0000000309097211 */ /* 0x000fca00000f0eff */
[----:B------:R0:W-:Y:S04]  /*2d620*/  STG.E.U16 [R8.64], R0 ;  /* 0x0000000008007986 */ /* 0x0001e8000c101506 */
[----:B0-----:R-:W2:Y:S01]  /*2d630*/  LDL.LU R8, [R1+0xf0] ;  /* 0x0000f00001087983 */ /* 0x001ea20000300800 */
[----:B------:R-:W3:Y:S02]  /*2d640*/  LDL.LU R9, [R1+0xc4] ;  /* 0x0000c40001097983 */ /* 0x000ee40000300800 */
[C---:B------:R-:W-:Y:S02]  /*2d650*/  IMAD R24, R15.reuse, 0x8c, RZ ;  /* 0x0000008c0f187824 */ /* 0x040fe400078e02ff */
[C---:B------:R-:W-:Y:S02]  /*2d660*/  IMAD R12, R15.reuse, 0x8e, RZ ;  /* 0x0000008e0f0c7824 */ /* 0x040fe400078e02ff */
[----:B------:R-:W-:-:S02]  /*2d670*/  IMAD R11, R15, 0x46, RZ ;  /* 0x000000460f0b7824 */ /* 0x000fc400078e02ff */
[C---:B------:R-:W-:Y:S01]  /*2d680*/  IMAD R13, R15.reuse, 0x47, RZ ;  /* 0x000000470f0d7824 */ /* 0x040fe200078e02ff */
[-C--:B------:R-:W-:Y:S02]  /*2d690*/  IADD3 R10, P4, R24, R2.reuse, RZ ;  /* 0x00000002180a7210 */ /* 0x080fe40007f9e0ff */
[-C--:B------:R-:W-:Y:S01]  /*2d6a0*/  IADD3 R12, P0, R12, R2.reuse, RZ ;  /* 0x000000020c0c7210 */ /* 0x080fe20007f1e0ff */
[----:B------:R-:W-:Y:S01]  /*2d6b0*/  IMAD R14, R15, 0x90, RZ ;  /* 0x000000900f0e7824 */ /* 0x000fe200078e02ff */
[-C--:B------:R-:W-:Y:S02]  /*2d6c0*/  LEA.HI.X.SX32 R11, R11, R3.reuse, 0x1, P4 ;  /* 0x000000030b0b7211 */ /* 0x080fe400020f0eff */
[----:B------:R-:W-:Y:S01]  /*2d6d0*/  LEA.HI.X.SX32 R13, R13, R3, 0x1, P0 ;  /* 0x000000030d0d7211 */ /* 0x000fe200000f0eff */
[----:B------:R-:W-:Y:S01]  /*2d6e0*/  IMAD R15, R15, 0x48, RZ ;  /* 0x000000480f0f7824 */ /* 0x000fe200078e02ff */
[----:B------:R-:W-:-:S04]  /*2d6f0*/  IADD3 R14, P5, R14, R2, RZ ;  /* 0x000000020e0e7210 */ /* 0x000fc80007fbe0ff */
[----:B------:R-:W-:Y:S02]  /*2d700*/  LEA.HI.X.SX32 R15, R15, R3, 0x1, P5 ;  /* 0x000000030f0f7211 */ /* 0x000fe400028f0eff */
[----:B--2---:R-:W-:Y:S01]  /*2d710*/  PRMT R0, R8, 0x7632, R0 ;  /* 0x0000763208007816 */ /* 0x004fe20000000000 */
[----:B------:R-:W-:Y:S04]  /*2d720*/  STG.E.U16 [R10.64], R8 ;  /* 0x000000080a007986 */ /* 0x000fe8000c101506 */
[----:B------:R0:W-:Y:S01]  /*2d730*/  STG.E.U16 [R12.64], R0 ;  /* 0x000000000c007986 */ /* 0x0001e2000c101506 */
[----:B---3--:R1:W-:Y:S02]  /*2d740*/  STG.E.U16 [R14.64], R9 ;  /* 0x000000090e007986 */ /* 0x0083e4000c101506 */
[----:B0-----:R-:W-:Y:S01]  /*2d750*/  IMAD.MOV.U32 R13, RZ, RZ, c[0x0][0x1c8] ;  /* 0x00007200ff0d7624 */ /* 0x001fe200078e00ff */
[----:B------:R-:W-:-:S03]  /*2d760*/  PRMT R0, R9, 0x7632, R0 ;  /* 0x0000763209007816 */ /* 0x000fc60000000000 */
[C---:B------:R-:W-:Y:S02]  /*2d770*/  IMAD R8, R13.reuse, 0x92, RZ ;  /* 0x000000920d087824 */ /* 0x040fe400078e02ff */
[----:B-1----:R-:W-:-:S03]  /*2d780*/  IMAD R9, R13, 0x49, RZ ;  /* 0x000000490d097824 */ /* 0x002fc600078e02ff */
[----:B------:R-:W-:-:S04]  /*2d790*/  IADD3 R8, P0, R8, R2, RZ ;  /* 0x0000000208087210 */ /* 0x000fc80007f1e0ff */
[----:B------:R-:W-:-:S05]  /*2d7a0*/  LEA.HI.X.SX32 R9, R9, R3, 0x1, P0 ;  /* 0x0000000309097211 */ /* 0x000fca00000f0eff */
[----:B------:R0:W-:Y:S04]  /*2d7b0*/  STG.E.U16 [R8.64], R0 ;  /* 0x0000000008007986 */ /* 0x0001e8000c101506 */
[----:B0-----:R-:W2:Y:S01]  /*2d7c0*/  LDL.LU R8, [R1+0xe4] ;  /* 0x0000e40001087983 */ /* 0x001ea20000300800 */
[----:B------:R-:W3:Y:S01]  /*2d7d0*/  LDL.LU R9, [R1+0xd4] ;  /* 0x0000d40001097983 */ /* 0x000ee20000300800 */
[----:B------:R-:W-:Y:S01]  /*2d7e0*/  MOV R23, c[0x0][0x1c8] ;  /* 0x0000720000177a02 */ /* 0x000fe20000000f00 */
[C---:B------:R-:W-:Y:S02]  /*2d7f0*/  IMAD R10, R13.reuse, 0x94, RZ ;  /* 0x000000940d0a7824 */ /* 0x040fe400078e02ff */
[C---:B------:R-:W-:Y:S02]  /*2d800*/  IMAD R12, R13.reuse, 0x96, RZ ;  /* 0x000000960d0c7824 */ /* 0x040fe400078e02ff */
[----:B------:R-:W-:-:S02]  /*2d810*/  IMAD R14, R13, 0x98, RZ ;  /* 0x000000980d0e7824 */ /* 0x000fc400078e02ff */
[----:B------:R-:W-:Y:S01]  /*2d820*/  IMAD R23, R23, 0x4a, RZ ;  /* 0x0000004a17177824 */ /* 0x000fe200078e02ff */
[-C--:B------:R-:W-:Y:S01]  /*2d830*/  IADD3 R10, P4, R10, R2.reuse, RZ ;  /* 0x000000020a0a7210 */ /* 0x080fe20007f9e0ff */
[----:B------:R-:W-:Y:S01]  /*2d840*/  IMAD R13, R13, 0x4b, RZ ;  /* 0x0000004b0d0d7824 */ /* 0x000fe200078e02ff */
[-C--:B------:R-:W-:Y:S02]  /*2d850*/  IADD3 R12, P0, R12, R2.reuse, RZ ;  /* 0x000000020c0c7210 */ /* 0x080fe40007f1e0ff */
[----:B------:R-:W-:Y:S02]  /*2d860*/  IADD3 R14, P5, R14, R2, RZ ;  /* 0x000000020e0e7210 */ /* 0x000fe40007fbe0ff */
[-C--:B------:R-:W-:Y:S01]  /*2d870*/  LEA.HI.X.SX32 R11, R23, R3.reuse, 0x1, P4 ;  /* 0x00000003170b7211 */ /* 0x080fe200020f0eff */
[----:B------:R-:W-:Y:S01]  /*2d880*/  MOV R23, c[0x0][0x1c8] ;  /* 0x0000720000177a02 */ /* 0x000fe20000000f00 */
[-C--:B------:R-:W-:Y:S02]  /*2d890*/  LEA.HI.X.SX32 R13, R13, R3.reuse, 0x1, P0 ;  /* 0x000000030d0d7211 */ /* 0x080fe400000f0eff */
[----:B------:R-:W-:-:S02]  /*2d8a0*/  LEA.HI.X.SX32 R15, R20, R3, 0x1, P5 ;  /* 0x00000003140f7211 */ /* 0x000fc400028f0eff */
[----:B------:R-:W4:Y:S01]  /*2d8b0*/  LDL.LU R20, [R1+0xc8] ;  /* 0x0000c80001147983 */ /* 0x000f220000300800 */
[----:B--2---:R-:W-:-:S03]  /*2d8c0*/  PRMT R0, R8, 0x7632, R0 ;  /* 0x0000763208007816 */ /* 0x004fc60000000000 */
[----:B------:R0:W-:Y:S04]  /*2d8d0*/  STG.E.U16 [R10.64], R8 ;  /* 0x000000080a007986 */ /* 0x0001e8000c101506 */
[----:B------:R1:W-:Y:S01]  /*2d8e0*/  STG.E.U16 [R12.64], R0 ;  /* 0x000000000c007986 */ /* 0x0003e2000c101506 */
[----:B---3--:R2:W-:Y:S02]  /*2d8f0*/  STG.E.U16 [R14.64], R9 ;  /* 0x000000090e007986 */ /* 0x0085e4000c101506 */
[----:B0-----:R-:W-:Y:S01]  /*2d900*/  IMAD R8, R23, 0x9a, RZ ;  /* 0x0000009a17087824 */ /* 0x001fe200078e02ff */
[----:B-1----:R-:W-:Y:S01]  /*2d910*/  PRMT R0, R9, 0x7632, R0 ;  /* 0x0000763209007816 */ /* 0x002fe20000000000 */
[----:B--2---:R-:W-:-:S03]  /*2d920*/  IMAD R9, R23, 0x4d, RZ ;  /* 0x0000004d17097824 */ /* 0x004fc600078e02ff */
[----:B------:R-:W-:-:S04]  /*2d930*/  IADD3 R8, P0, R8, R2, RZ ;  /* 0x0000000208087210 */ /* 0x000fc80007f1e0ff */
[----:B------:R-:W-:-:S05]  /*2d940*/  LEA.HI.X.SX32 R9, R9, R3, 0x1, P0 ;  /* 0x0000000309097211 */ /* 0x000fca00000f0eff */
[----:B------:R0:W-:Y:S04]  /*2d950*/  STG.E.U16 [R8.64], R0 ;  /* 0x0000000008007986 */ /* 0x0001e8000c101506 */
[----:B0-----:R-:W2:Y:S01]  /*2d960*/  LDL.LU R9, [R1+0xf4] ;  /* 0x0000f40001097983 */ /* 0x001ea20000300800 */
[----:B------:R-:W-:Y:S01]  /*2d970*/  MOV R15, c[0x0][0x1c8] ;  /* 0x00007200000f7a02 */ /* 0x000fe20000000f00 */
[C---:B------:R-:W-:Y:S02]  /*2d980*/  IMAD R10, R23.reuse, 0x9c, RZ ;  /* 0x0000009c170a7824 */ /* 0x040fe400078e02ff */
[----:B------:R-:W-:Y:S02]  /*2d990*/  IMAD R12, R23, 0x9e, RZ ;  /* 0x0000009e170c7824 */ /* 0x000fe400078e02ff */
[----:B------:R-:W-:Y:S01]  /*2d9a0*/  IMAD R11, R15, 0x4e, RZ ;  /* 0x0000004e0f0b7824 */ /* 0x000fe200078e02ff */
[----:B------:R-:W-:Y:S01]  /*2d9b0*/  IADD3 R10, P4, R10, R2, RZ ;  /* 0x000000020a0a7210 */ /* 0x000fe20007f9e0ff */
[----:B------:R-:W-:-:S02]  /*2d9c0*/  IMAD R14, R23, 0xa0, RZ ;  /* 0x000000a0170e7824 */ /* 0x000fc400078e02ff */
[----:B------:R-:W-:Y:S01]  /*2d9d0*/  IMAD R13, R23, 0x4f, RZ ;  /* 0x0000004f170d7824 */ /* 0x000fe200078e02ff */
[-C--:B------:R-:W-:Y:S02]  /*2d9e0*/  IADD3 R12, P0, R12, R2.reuse, RZ ;  /* 0x000000020c0c7210 */ /* 0x080fe40007f1e0ff */
[-C--:B------:R-:W-:Y:S01]  /*2d9f0*/  LEA.HI.X.SX32 R11, R11, R3.reuse, 0x1, P4 ;  /* 0x000000030b0b7211 */ /* 0x080fe200020f0eff */
[----:B------:R-:W-:Y:S02]  /*2da00*/  IMAD R8, R23, 0xa2, RZ ;  /* 0x000000a217087824 */ /* 0x000fe400078e02ff */
[----:B------:R-:W-:Y:S01]  /*2da10*/  IMAD R15, R15, 0x50, RZ ;  /* 0x000000500f0f7824 */ /* 0x000fe200078e02ff */
[-C--:B------:R-:W-:Y:S02]  /*2da20*/  IADD3 R14, P5, R14, R2.reuse, RZ ;  /* 0x000000020e0e7210 */ /* 0x080fe40007fbe0ff */
[----:B------:R-:W-:Y:S02]  /*2da30*/  LEA.HI.X.SX32 R13, R13, R3, 0x1, P0 ;  /* 0x000000030d0d7211 */ /* 0x000fe400000f0eff */
[----:B------:R-:W-:-:S02]  /*2da40*/  IADD3 R8, P0, R8, R2, RZ ;  /* 0x0000000208087210 */ /* 0x000fc40007f1e0ff */
[----:B------:R-:W-:Y:S02]  /*2da50*/  LEA.HI.X.SX32 R15, R15, R3, 0x1, P5 ;  /* 0x000000030f0f7211 */ /* 0x000fe400028f0eff */
[----:B--2---:R-:W-:Y:S01]  /*2da60*/  PRMT R0, R9, 0x7632, R0 ;  /* 0x0000763209007816 */ /* 0x004fe20000000000 */
[----:B------:R0:W-:Y:S04]  /*2da70*/  STG.E.U16 [R10.64], R9 ;  /* 0x000000090a007986 */ /* 0x0001e8000c101506 */
[----:B------:R4:W-:Y:S01]  /*2da80*/  STG.E.U16 [R12.64], R0 ;  /* 0x000000000c007986 */ /* 0x0009e2000c101506 */
[C---:B0-----:R-:W-:Y:S02]  /*2da90*/  IMAD R10, R23.reuse, 0xa4, RZ ;  /* 0x000000a4170a7824 */ /* 0x041fe400078e02ff */
[----:B------:R-:W-:Y:S01]  /*2daa0*/  IMAD R9, R23, 0x51, RZ ;  /* 0x0000005117097824 */ /* 0x000fe200078e02ff */
[----:B----4-:R-:W-:-:S02]  /*2dab0*/  PRMT R0, R20, 0x7632, R0 ;  /* 0x0000763214007816 */ /* 0x010fc40000000000 */
        /* <DEDUP_REMOVED lines=11> */
[-C--:B------:R-:W-:Y:S02]  /*2db70*/  IADD3 R14, P5, R14, R2.reuse, RZ ;  /* 0x000000020e0e7210 */ /* 0x080fe40007fbe0ff */
[-C--:B------:R-:W-:Y:S02]  /*2db80*/  IADD3 R12, P0, R12, R2.reuse, RZ ;  /* 0x000000020c0c7210 */ /* 0x080fe40007f1e0ff */
[-C--:B------:R-:W-:Y:S01]  /*2db90*/  LEA.HI.X.SX32 R15, R25, R3.reuse, 0x1, P5 ;  /* 0x00000003190f7211 */ /* 0x080fe200028f0eff */
[----:B------:R-:W-:Y:S01]  /*2dba0*/  IMAD R25, R23, 0xaa, RZ ;  /* 0x000000aa17197824 */ /* 0x000fe200078e02ff */
[----:B------:R-:W-:Y:S01]  /*2dbb0*/  LEA.HI.X.SX32 R13, R13, R3, 0x1, P0 ;  /* 0x000000030d0d7211 */ /* 0x000fe200000f0eff */
[----:B------:R-:W-:Y:S01]  /*2dbc0*/  IMAD R8, R23, 0x55, RZ ;  /* 0x0000005517087824 */ /* 0x000fe200078e02ff */
[----:B----4-:R-:W-:Y:S01]  /*2dbd0*/  PRMT R0, R9, 0x7632, R0 ;  /* 0x0000763209007816 */ /* 0x010fe20000000000 */
[----:B------:R0:W-:Y:S04]  /*2dbe0*/  STG.E.U16 [R10.64], R9 ;  /* 0x000000090a007986 */ /* 0x0001e8000c101506 */
[----:B------:R1:W-:Y:S01]  /*2dbf0*/  STG.E.U16 [R12.64], R0 ;  /* 0x000000000c007986 */ /* 0x0003e2000c101506 */
[----:B---3--:R3:W-:Y:S01]  /*2dc00*/  STG.E.U16 [R14.64], R26 ;  /* 0x0000001a0e007986 */ /* 0x0087e2000c101506 */
[----:B0-----:R-:W-:-:S02]  /*2dc10*/  IADD3 R10, P0, R25, R2, RZ ;  /* 0x00000002190a7210 */ /* 0x001fc40007f1e0ff */
[----:B------:R-:W4:Y:S01]  /*2dc20*/  LDL.LU R25, [R1+0xec] ;  /* 0x0000ec0001197983 */ /* 0x000f220000300800 */
[----:B-1----:R-:W-:Y:S01]  /*2dc30*/  PRMT R0, R26, 0x7632, R0 ;  /* 0x000076321a007816 */ /* 0x002fe20000000000 */
[----:B---3--:R-:W-:Y:S01]  /*2dc40*/  IMAD R26, R23, 0xb0, RZ ;  /* 0x000000b0171a7824 */ /* 0x008fe200078e02ff */
[----:B------:R-:W-:-:S04]  /*2dc50*/  LEA.HI.X.SX32 R11, R8, R3, 0x1, P0 ;  /* 0x00000003080b7211 */ /* 0x000fc800000f0eff */
[----:B------:R-:W-:Y:S01]  /*2dc60*/  IADD3 R8, P5, R26, R2, RZ ;  /* 0x000000021a087210 */ /* 0x000fe20007fbe0ff */
[----:B------:R0:W-:Y:S04]  /*2dc70*/  STG.E.U16 [R10.64], R0 ;  /* 0x000000000a007986 */ /* 0x0001e8000c101506 */
[----:B------:R-:W3:Y:S04]  /*2dc80*/  LDL.LU R26, [R1+0xdc] ;  /* 0x0000dc00011a7983 */ /* 0x000ee80000300800 */
[----:B0-----:R-:W5:Y:S01]  /*2dc90*/  LDL.LU R11, [R1+0xf8] ;  /* 0x0000f800010b7983 */ /* 0x001f620000300800 */
[C---:B------:R-:W-:Y:S01]  /*2dca0*/  IMAD R9, R23.reuse, 0xac, RZ ;  /* 0x000000ac17097824 */ /* 0x040fe200078e02ff */
[----:B------:R-:W-:Y:S01]  /*2dcb0*/  MOV R13, c[0x0][0x1c8] ;  /* 0x00007200000d7a02 */ /* 0x000fe20000000f00 */
[----:B------:R-:W-:Y:S01]  /*2dcc0*/  IMAD R14, R23, 0xae, RZ ;  /* 0x000000ae170e7824 */ /* 0x000fe200078e02ff */
[----:B------:R-:W-:-:S02]  /*2dcd0*/  MOV R15, c[0x0][0x1c8] ;  /* 0x00007200000f7a02 */ /* 0x000fc40000000f00 */
[-C--:B------:R-:W-:Y:S01]  /*2dce0*/  IADD3 R12, P4, R9, R2.reuse, RZ ;  /* 0x00000002090c7210 */ /* 0x080fe20007f9e0ff */
[----:B------:R-:W-:Y:S02]  /*2dcf0*/  IMAD R13, R13, 0x56, RZ ;  /* 0x000000560d0d7824 */ /* 0x000fe400078e02ff */
[----:B------:R-:W-:Y:S01]  /*2dd00*/  IMAD R9, R23, 0x57, RZ ;  /* 0x0000005717097824 */ /* 0x000fe200078e02ff */
[----:B------:R-:W-:Y:S01]  /*2dd10*/  IADD3 R14, P0, R14, R2, RZ ;  /* 0x000000020e0e7210 */ /* 0x000fe20007f1e0ff */
[----:B------:R-:W-:Y:S01]  /*2dd20*/  IMAD R10, R15, 0x58, RZ ;  /* 0x000000580f0a7824 */ /* 0x000fe200078e02ff */
[-C--:B------:R-:W-:Y:S02]  /*2dd30*/  LEA.HI.X.SX32 R13, R13, R3.reuse, 0x1, P4 ;  /* 0x000000030d0d7211 */ /* 0x080fe400020f0eff */
[-C--:B------:R-:W-:Y:S02]  /*2dd40*/  LEA.HI.X.SX32 R15, R9, R3.reuse, 0x1, P0 ;  /* 0x00000003090f7211 */ /* 0x080fe400000f0eff */
[----:B------:R-:W-:Y:S01]  /*2dd50*/  LEA.HI.X.SX32 R9, R10, R3, 0x1, P5 ;  /* 0x000000030a097211 */ /* 0x000fe200028f0eff */
[----:B------:R-:W-:-:S05]  /*2dd60*/  IMAD R10, R23, 0xb4, RZ ;  /* 0x000000b4170a7824 */ /* 0x000fca00078e02ff */
[----:B------:R-:W-:Y:S02]  /*2dd70*/  IADD3 R10, P4, R10, R2, RZ ;  /* 0x000000020a0a7210 */ /* 0x000fe40007f9e0ff */
[----:B-----5:R-:W-:Y:S01]  /*2dd80*/  PRMT R0, R11, 0x7632, R0 ;  /* 0x000076320b007816 */ /* 0x020fe20000000000 */
[----:B------:R0:W-:Y:S04]  /*2dd90*/  STG.E.U16 [R12.64], R11 ;  /* 0x0000000b0c007986 */ /* 0x0001e8000c101506 */
[----:B------:R1:W-:Y:S01]  /*2dda0*/  STG.E.U16 [R14.64], R0 ;  /* 0x000000000e007986 */ /* 0x0003e2000c101506 */
[----:B--2---:R2:W-:Y:S02]  /*2ddb0*/  STG.E.U16 [R8.64], R20 ;  /* 0x0000001408007986 */ /* 0x0045e4000c101506 */
[----:B0-----:R-:W-:Y:S01]  /*2ddc0*/  IMAD R11, R23, 0xb2, RZ ;  /* 0x000000b2170b7824 */ /* 0x001fe200078e02ff */
[----:B-1----:R-:W-:-:S04]  /*2ddd0*/  PRMT R0, R20, 0x7632, R0 ;  /* 0x0000763214007816 */ /* 0x002fc80000000000 */
[----:B--2---:R-:W-:Y:S01]  /*2dde0*/  IADD3 R8, P0, R11, R2, RZ ;  /* 0x000000020b087210 */ /* 0x004fe20007f1e0ff */
[----:B------:R-:W2:Y:S01]  /*2ddf0*/  LDL.LU R20, [R1+0x20] ;  /* 0x0000200001147983 */ /* 0x000ea20000300800 */
[----:B------:R-:W-:Y:S02]  /*2de00*/  LEA.HI.X.SX32 R11, R19, R3, 0x1, P4 ;  /* 0x00000003130b7211 */ /* 0x000fe400020f0eff */
[----:B------:R-:W5:Y:S02]  /*2de10*/  LDL.LU R19, [R1+0xfc] ;  /* 0x0000fc0001137983 */ /* 0x000f640000300800 */
[C---:B------:R-:W-:Y:S02]  /*2de20*/  IMAD R9, R23.reuse, 0x59, RZ ;  /* 0x0000005917097824 */ /* 0x040fe400078e02ff */
[C---:B------:R-:W-:Y:S02]  /*2de30*/  IMAD R12, R23.reuse, 0xb6, RZ ;  /* 0x000000b6170c7824 */ /* 0x040fe400078e02ff */
[----:B------:R-:W-:-:S02]  /*2de40*/  IMAD R14, R23, 0xb8, RZ ;  /* 0x000000b8170e7824 */ /* 0x000fc400078e02ff */
[----:B------:R-:W-:Y:S01]  /*2de50*/  IMAD R13, R23, 0x5b, RZ ;  /* 0x0000005b170d7824 */ /* 0x000fe200078e02ff */
[----:B------:R-:W-:Y:S01]  /*2de60*/  LEA.HI.X.SX32 R9, R9, R3, 0x1, P0 ;  /* 0x0000000309097211 */ /* 0x000fe200000f0eff */
[-C--:B------:R-:W-:Y:S01]  /*2de70*/  IADD3 R12, P0, R12, R2.reuse, RZ ;  /* 0x000000020c0c7210 */ /* 0x080fe20007f1e0ff */
[----:B------:R-:W-:-:S03]  /*2de80*/  IADD3 R14, P5, R14, R2, RZ ;  /* 0x000000020e0e7210 */ /* 0x000fc60007fbe0ff */
[----:B------:R0:W-:Y:S01]  /*2de90*/  STG.E.U16 [R8.64], R0 ;  /* 0x0000000008007986 */ /* 0x0001e2000c101506 */
[-C--:B------:R-:W-:Y:S02]  /*2dea0*/  LEA.HI.X.SX32 R13, R13, R3.reuse, 0x1, P0 ;  /* 0x000000030d0d7211 */ /* 0x080fe400000f0eff */
[----:B------:R-:W-:Y:S01]  /*2deb0*/  LEA.HI.X.SX32 R15, R18, R3, 0x1, P5 ;  /* 0x00000003120f7211 */ /* 0x000fe200028f0eff */
[----:B----4-:R1:W-:Y:S01]  /*2dec0*/  STG.E.U16 [R10.64], R25 ;  /* 0x000000190a007986 */ /* 0x0103e2000c101506 */
[----:B0-----:R-:W-:Y:S02]  /*2ded0*/  PRMT R0, R25, 0x7632, R0 ;  /* 0x0000763219007816 */ /* 0x001fe40000000000 */
[----:B-1----:R-:W4:Y:S04]  /*2dee0*/  LDL.LU R25, [R1+0x10] ;  /* 0x0000100001197983 */ /* 0x002f280000300800 */
[----:B------:R0:W-:Y:S01]  /*2def0*/  STG.E.U16 [R12.64], R0 ;  /* 0x000000000c007986 */ /* 0x0001e2000c101506 */
[----:B---3--:R1:W-:Y:S01]  /*2df00*/  STG.E.U16 [R14.64], R26 ;  /* 0x0000001a0e007986 */ /* 0x0083e2000c101506 */
[----:B0-----:R-:W-:Y:S01]  /*2df10*/  PRMT R0, R26, 0x7632, R0 ;  /* 0x000076321a007816 */ /* 0x001fe20000000000 */
[----:B-1----:R-:W-:-:S04]  /*2df20*/  IMAD.MOV.U32 R26, RZ, RZ, c[0x0][0x1c8] ;  /* 0x00007200ff1a7624 */ /* 0x002fc800078e00ff */
[----:B------:R-:W-:Y:S02]  /*2df30*/  IMAD R11, R26, 0x5e, RZ ;  /* 0x0000005e1a0b7824 */ /* 0x000fe400078e02ff */
[----:B------:R-:W3:Y:S01]  /*2df40*/  LDL.LU R26, [R1] ;  /* 0x00000000011a7983 */ /* 0x000ee20000300800 */
[C---:B------:R-:W-:Y:S02]  /*2df50*/  IMAD R8, R23.reuse, 0xba, RZ ;  /* 0x000000ba17087824 */ /* 0x040fe400078e02ff */
[C---:B------:R-:W-:Y:S02]  /*2df60*/  IMAD R9, R23.reuse, 0x5d, RZ ;  /* 0x0000005d17097824 */ /* 0x040fe400078e02ff */
[C---:B------:R-:W-:Y:S02]  /*2df70*/  IMAD R10, R23.reuse, 0xbc, RZ ;  /* 0x000000bc170a7824 */ /* 0x040fe400078e02ff */
[----:B------:R-:W-:Y:S01]  /*2df80*/  IMAD R12, R23, 0xbe, RZ ;  /* 0x000000be170c7824 */ /* 0x000fe200078e02ff */
[----:B------:R-:W-:-:S02]  /*2df90*/  MOV R18, c[0x0][0x1c8] ;  /* 0x0000720000127a02 */ /* 0x000fc40000000f00 */
[-C--:B------:R-:W-:Y:S01]  /*2dfa0*/  IADD3 R8, P0, R8, R2.reuse, RZ ;  /* 0x0000000208087210 */ /* 0x080fe20007f1e0ff */
[C---:B------:R-:W-:Y:S01]  /*2dfb0*/  IMAD R14, R23.reuse, 0xc0, RZ ;  /* 0x000000c0170e7824 */ /* 0x040fe200078e02ff */
[-C--:B------:R-:W-:Y:S01]  /*2dfc0*/  IADD3 R10, P4, R10, R2.reuse, RZ ;  /* 0x000000020a0a7210 */ /* 0x080fe20007f9e0ff */
[----:B------:R-:W-:Y:S01]  /*2dfd0*/  IMAD R13, R23, 0x5f, RZ ;  /* 0x0000005f170d7824 */ /* 0x000fe200078e02ff */
[-C--:B------:R-:W-:Y:S01]  /*2dfe0*/  LEA.HI.X.SX32 R9, R9, R3.reuse, 0x1, P0 ;  /* 0x0000000309097211 */ /* 0x080fe200000f0eff */
[-C--:B------:R-:W-:Y:S02]  /*2dff0*/  IADD3 R12, P0, R12, R2.reuse, RZ ;  /* 0x000000020c0c7210 */ /* 0x080fe40007f1e0ff */
[----:B------:R-:W-:Y:S01]  /*2e000*/  IMAD R18, R18, 0x60, RZ ;  /* 0x0000006012127824 */ /* 0x000fe200078e02ff */
[----:B------:R-:W-:Y:S02]  /*2e010*/  IADD3 R14, P5, R14, R2, RZ ;  /* 0x000000020e0e7210 */ /* 0x000fe40007fbe0ff */
[-C--:B------:R-:W-:Y:S01]  /*2e020*/  LEA.HI.X.SX32 R11, R11, R3.reuse, 0x1, P4 ;  /* 0x000000030b0b7211 */ /* 0x080fe200020f0eff */
[----:B------:R5:W-:Y:S01]  /*2e030*/  STG.E.U16 [R8.64], R0 ;  /* 0x0000000008007986 */ /* 0x000be2000c101506 */
[----:B------:R-:W-:-:S02]  /*2e040*/  LEA.HI.X.SX32 R13, R13, R3, 0x1, P0 ;  /* 0x000000030d0d7211 */ /* 0x000fc400000f0eff */
[----:B------:R-:W-:Y:S02]  /*2e050*/  LEA.HI.X.SX32 R15, R18, R3, 0x1, P5 ;  /* 0x00000003120f7211 */ /* 0x000fe400028f0eff */
[----:B-----5:R-:W-:Y:S01]  /*2e060*/  PRMT R0, R19, 0x7632, R0 ;  /* 0x0000763213007816 */ /* 0x020fe20000000000 */
[----:B------:R-:W-:Y:S04]  /*2e070*/  STG.E.U16 [R10.64], R19 ;  /* 0x000000130a007986 */ /* 0x000fe8000c101506 */
[----:B------:R0:W-:Y:S01]  /*2e080*/  STG.E.U16 [R12.64], R0 ;  /* 0x000000000c007986 */ /* 0x0001e2000c101506 */
[----:B--2---:R1:W-:Y:S01]  /*2e090*/  STG.E.U16 [R14.64], R20 ;  /* 0x000000140e007986 */ /* 0x0043e2000c101506 */
[----:B0-----:R-:W-:Y:S02]  /*2e0a0*/  PRMT R0, R20, 0x7632, R0 ;  /* 0x0000763214007816 */ /* 0x001fe40000000000 */
[----:B-1----:R-:W2:Y:S01]  /*2e0b0*/  LDL.LU R20, [R1+0x24] ;  /* 0x0000240001147983 */ /* 0x002ea20000300800 */
[----:B------:R-:W-:-:S02]  /*2e0c0*/  IMAD R8, R23, 0xc2, RZ ;  /* 0x000000c217087824 */ /* 0x000fc400078e02ff */
[C---:B------:R-:W-:Y:S02]  /*2e0d0*/  IMAD R9, R23.reuse, 0x61, RZ ;  /* 0x0000006117097824 */ /* 0x040fe400078e02ff */
[C---:B------:R-:W-:Y:S02]  /*2e0e0*/  IMAD R10, R23.reuse, 0xc4, RZ ;  /* 0x000000c4170a7824 */ /* 0x040fe400078e02ff */
[C---:B------:R-:W-:Y:S01]  /*2e0f0*/  IMAD R12, R23.reuse, 0xc6, RZ ;  /* 0x000000c6170c7824 */ /* 0x040fe200078e02ff */
[-C--:B------:R-:W-:Y:S01]  /*2e100*/  IADD3 R8, P0, R8, R2.reuse, RZ ;  /* 0x0000000208087210 */ /* 0x080fe20007f1e0ff */
[C---:B------:R-:W-:Y:S01]  /*2e110*/  IMAD R14, R23.reuse, 0xc8, RZ ;  /* 0x000000c8170e7824 */ /* 0x040fe200078e02ff */
[-C--:B------:R-:W-:Y:S01]  /*2e120*/  IADD3 R10, P4, R10, R2.reuse, RZ ;  /* 0x000000020a0a7210 */ /* 0x080fe20007f9e0ff */
[----:B------:R-:W-:Y:S01]  /*2e130*/  IMAD R13, R23, 0x63, RZ ;  /* 0x00000063170d7824 */ /* 0x000fe200078e02ff */
[----:B------:R-:W-:Y:S01]  /*2e140*/  LEA.HI.X.SX32 R9, R9, R3, 0x1, P0 ;  /* 0x0000000309097211 */ /* 0x000fe200000f0eff */
[-C--:B------:R-:W-:Y:S01]  /*2e150*/  IADD3 R12, P0, R12, R2.reuse, RZ ;  /* 0x000000020c0c7210 */ /* 0x080fe20007f1e0ff */
[----:B------:R-:W-:-:S02]  /*2e160*/  IADD3 R14, P5, R14, R2, RZ ;  /* 0x000000020e0e7210 */ /* 0x000fc40007fbe0ff */
[-C--:B------:R-:W-:Y:S01]  /*2e170*/  LEA.HI.X.SX32 R11, R28, R3.reuse, 0x1, P4 ;  /* 0x000000031c0b7211 */ /* 0x080fe200020f0eff */
[----:B------:R0:W-:Y:S01]  /*2e180*/  STG.E.U16 [R8.64], R0 ;  /* 0x0000000008007986 */ /* 0x0001e2000c101506 */
[-C--:B------:R-:W-:Y:S02]  /*2e190*/  LEA.HI.X.SX32 R13, R13, R3.reuse, 0x1, P0 ;  /* 0x000000030d0d7211 */ /* 0x080fe400000f0eff */
[----:B------:R-:W-:Y:S01]  /*2e1a0*/  LEA.HI.X.SX32 R15, R27, R3, 0x1, P5 ;  /* 0x000000031b0f7211 */ /* 0x000fe200028f0eff */
[----:B----4-:R1:W-:Y:S01]  /*2e1b0*/  STG.E.U16 [R10.64], R25 ;  /* 0x000000190a007986 */ /* 0x0103e2000c101506 */
[----:B0-----:R-:W-:Y:S02]  /*2e1c0*/  PRMT R0, R25, 0x7632, R0 ;  /* 0x0000763219007816 */ /* 0x001fe40000000000 */
[----:B-1----:R-:W4:Y:S04]  /*2e1d0*/  LDL.LU R25, [R1+0x14] ;  /* 0x0000140001197983 */ /* 0x002f280000300800 */
[----:B------:R0:W-:Y:S01]  /*2e1e0*/  STG.E.U16 [R12.64], R0 ;  /* 0x000000000c007986 */ /* 0x0001e2000c101506 */
[----:B---3--:R1:W-:Y:S02]  /*2e1f0*/  STG.E.U16 [R14.64], R26 ;  /* 0x0000001a0e007986 */ /* 0x0083e4000c101506 */
[----:B------:R-:W-:Y:S01]  /*2e200*/  IMAD R8, R23, 0xca, RZ ;  /* 0x000000ca17087824 */ /* 0x000fe200078e02ff */
[----:B0-----:R-:W-:Y:S01]  /*2e210*/  PRMT R0, R26, 0x7632, R0 ;  /* 0x000076321a007816 */ /* 0x001fe20000000000 */
[----:B-1----:R-:W-:-:S05]  /*2e220*/  MOV R26, c[0x0][0x1c8] ;  /* 0x00007200001a7a02 */ /* 0x002fca0000000f00 */
[----:B------:R-:W-:Y:S02]  /*2e230*/  IMAD R18, R26, 0x66, RZ ;  /* 0x000000661a127824 */ /* 0x000fe400078e02ff */
[----:B------:R-:W3:Y:S01]  /*2e240*/  LDL.LU R26, [R1+0x4] ;  /* 0x00000400011a7983 */ /* 0x000ee20000300800 */
[C---:B------:R-:W-:Y:S02]  /*2e250*/  IMAD R9, R23.reuse, 0x65, RZ ;  /* 0x0000006517097824 */ /* 0x040fe400078e02ff */
[C---:B------:R-:W-:Y:S01]  /*2e260*/  IMAD R10, R23.reuse, 0xcc, RZ ;  /* 0x000000cc170a7824 */ /* 0x040fe200078e02ff */
[----:B------:R-:W-:Y:S01]  /*2e270*/  IADD3 R8, P0, R8, R2, RZ ;  /* 0x0000000208087210 */ /* 0x000fe20007f1e0ff */
[C---:B------:R-:W-:Y:S01]  /*2e280*/  IMAD R12, R23.reuse, 0xce, RZ ;  /* 0x000000ce170c7824 */ /* 0x040fe200078e02ff */
[----:B------:R-:W-:Y:S01]  /*2e290*/  MOV R19, c[0x0][0x1c8] ;  /* 0x0000720000137a02 */ /* 0x000fe20000000f00 */
[----:B------:R-:W-:Y:S01]  /*2e2a0*/  IMAD R14, R23, 0xd0, RZ ;  /* 0x000000d0170e7824 */ /* 0x000fe200078e02ff */
[----:B------:R-:W-:-:S02]  /*2e2b0*/  LEA.HI.X.SX32 R9, R9, R3, 0x1, P0 ;  /* 0x0000000309097211 */ /* 0x000fc400000f0eff */
[-C--:B------:R-:W-:Y:S01]  /*2e2c0*/  IADD3 R10, P4, R10, R2.reuse, RZ ;  /* 0x000000020a0a7210 */ /* 0x080fe20007f9e0ff */
[----:B------:R-:W-:Y:S01]  /*2e2d0*/  IMAD R13, R23, 0x67, RZ ;  /* 0x00000067170d7824 */ /* 0x000fe200078e02ff */
[-C--:B------:R-:W-:Y:S01]  /*2e2e0*/  IADD3 R12, P0, R12, R2.reuse, RZ ;  /* 0x000000020c0c7210 */ /* 0x080fe20007f1e0ff */
[----:B------:R-:W-:Y:S01]  /*2e2f0*/  IMAD R19, R19, 0x68, RZ ;  /* 0x0000006813137824 */ /* 0x000fe200078e02ff */
[----:B------:R-:W-:Y:S02]  /*2e300*/  IADD3 R14, P5, R14, R2, RZ ;  /* 0x000000020e0e7210 */ /* 0x000fe40007fbe0ff */
[-C--:B------:R-:W-:Y:S01]  /*2e310*/  LEA.HI.X.SX32 R11, R18, R3.reuse, 0x1, P4 ;  /* 0x00000003120b7211 */ /* 0x080fe200020f0eff */
[----:B------:R0:W-:Y:S01]  /*2e320*/  STG.E.U16 [R8.64], R0 ;  /* 0x0000000008007986 */ /* 0x0001e2000c101506 */
[-C--:B------:R-:W-:Y:S02]  /*2e330*/  LEA.HI.X.SX32 R13, R13, R3.reuse, 0x1, P0 ;  /* 0x000000030d0d7211 */ /* 0x080fe400000f0eff */
[----:B------:R-:W-:Y:S01]  /*2e340*/  LEA.HI.X.SX32 R15, R19, R3, 0x1, P5 ;  /* 0x00000003130f7211 */ /* 0x000fe200028f0eff */
[----:B------:R-:W-:Y:S01]  /*2e350*/  STG.E.U16 [R10.64], R4 ;  /* 0x000000040a007986 */ /* 0x000fe2000c101506 */
[----:B0-----:R-:W-:-:S05]  /*2e360*/  PRMT R0, R4, 0x7632, R0 ;  /* 0x0000763204007816 */ /* 0x001fca0000000000 */
[----:B------:R0:W-:Y:S04]  /*2e370*/  STG.E.U16 [R12.64], R0 ;  /* 0x000000000c007986 */ /* 0x0001e8000c101506 */
[----:B--2---:R1:W-:Y:S01]  /*2e380*/  STG.E.U16 [R14.64], R20 ;  /* 0x000000140e007986 */ /* 0x0043e2000c101506 */
[----:B0-----:R-:W-:-:S03]  /*2e390*/  PRMT R0, R20, 0x7632, R0 ;  /* 0x0000763214007816 */ /* 0x001fc60000000000 */
[----:B-1----:R-:W2:Y:S01]  /*2e3a0*/  LDL.LU R20, [R1+0x28] ;  /* 0x0000280001147983 */ /* 0x002ea20000300800 */
[C---:B------:R-:W-:Y:S02]  /*2e3b0*/  IMAD R8, R23.reuse, 0xd2, RZ ;  /* 0x000000d217087824 */ /* 0x040fe400078e02ff */
[C---:B------:R-:W-:Y:S02]  /*2e3c0*/  IMAD R4, R23.reuse, 0x69, RZ ;  /* 0x0000006917047824 */ /* 0x040fe400078e02ff */
[C---:B------:R-:W-:Y:S02]  /*2e3d0*/  IMAD R10, R23.reuse, 0xd4, RZ ;  /* 0x000000d4170a7824 */ /* 0x040fe400078e02ff */
[C---:B------:R-:W-:Y:S01]  /*2e3e0*/  IMAD R12, R23.reuse, 0xd6, RZ ;  /* 0x000000d6170c7824 */ /* 0x040fe200078e02ff */
[-C--:B------:R-:W-:Y:S01]  /*2e3f0*/  IADD3 R8, P0, R8, R2.reuse, RZ ;  /* 0x0000000208087210 */ /* 0x080fe20007f1e0ff */
[----:B------:R-:W-:Y:S01]  /*2e400*/  IMAD R14, R23, 0xd8, RZ ;  /* 0x000000d8170e7824 */ /* 0x000fe200078e02ff */
[----:B------:R-:W-:-:S02]  /*2e410*/  IADD3 R10, P4, R10, R2, RZ ;  /* 0x000000020a0a7210 */ /* 0x000fc40007f9e0ff */
[-C--:B------:R-:W-:Y:S01]  /*2e420*/  LEA.HI.X.SX32 R9, R4, R3.reuse, 0x1, P0 ;  /* 0x0000000304097211 */ /* 0x080fe200000f0eff */
[----:B------:R-:W-:Y:S01]  /*2e430*/  IMAD R4, R23, 0x6b, RZ ;  /* 0x0000006b17047824 */ /* 0x000fe200078e02ff */
[-C--:B------:R-:W-:Y:S02]  /*2e440*/  IADD3 R12, P0, R12, R2.reuse, RZ ;  /* 0x000000020c0c7210 */ /* 0x080fe40007f1e0ff */
[----:B------:R-:W-:Y:S02]  /*2e450*/  IADD3 R14, P5, R14, R2, RZ ;  /* 0x000000020e0e7210 */ /* 0x000fe40007fbe0ff */
[-C--:B------:R-:W-:Y:S01]  /*2e460*/  LEA.HI.X.SX32 R11, R22, R3.reuse, 0x1, P4 ;  /* 0x00000003160b7211 */ /* 0x080fe200020f0eff */
[----:B------:R0:W-:Y:S01]  /*2e470*/  STG.E.U16 [R8.64], R0 ;  /* 0x0000000008007986 */ /* 0x0001e2000c101506 */
[-C--:B------:R-:W-:Y:S02]  /*2e480*/  LEA.HI.X.SX32 R13, R4, R3.reuse, 0x1, P0 ;  /* 0x00000003040d7211 */ /* 0x080fe400000f0eff */
[----:B------:R-:W-:Y:S01]  /*2e490*/  LEA.HI.X.SX32 R15, R21, R3, 0x1, P5 ;  /* 0x00000003150f7211 */ /* 0x000fe200028f0eff */
[----:B----4-:R1:W-:Y:S01]  /*2e4a0*/  STG.E.U16 [R10.64], R25 ;  /* 0x000000190a007986 */ /* 0x0103e2000c101506 */
[----:B0-----:R-:W-:Y:S01]  /*2e4b0*/  PRMT R0, R25, 0x7632, R0 ;  /* 0x0000763219007816 */ /* 0x001fe20000000000 */
[----:B------:R-:W-:-:S02]  /*2e4c0*/  IMAD R8, R23, 0xda, RZ ;  /* 0x000000da17087824 */ /* 0x000fc400078e02ff */
[----:B-1----:R-:W4:Y:S04]  /*2e4d0*/  LDL.LU R25, [R1+0x18] ;  /* 0x0000180001197983 */ /* 0x002f280000300800 */
[----:B------:R0:W-:Y:S04]  /*2e4e0*/  STG.E.U16 [R12.64], R0 ;  /* 0x000000000c007986 */ /* 0x0001e8000c101506 */
[----:B---3--:R1:W-:Y:S01]  /*2e4f0*/  STG.E.U16 [R14.64], R26 ;  /* 0x0000001a0e007986 */ /* 0x0083e2000c101506 */
[----:B0-----:R-:W-:Y:S01]  /*2e500*/  PRMT R0, R26, 0x7632, R0 ;  /* 0x000076321a007816 */ /* 0x001fe20000000000 */
[C---:B------:R-:W-:Y:S01]  /*2e510*/  IMAD R4, R23.reuse, 0x6d, RZ ;  /* 0x0000006d17047824 */ /* 0x040fe200078e02ff */
[----:B-1----:R-:W-:Y:S01]  /*2e520*/  MOV R26, c[0x0][0x1c8] ;  /* 0x00007200001a7a02 */ /* 0x002fe20000000f00 */
[----:B------:R-:W-:Y:S01]  /*2e530*/  IMAD R10, R23, 0xdc, RZ ;  /* 0x000000dc170a7824 */ /* 0x000fe200078e02ff */
[----:B------:R-:W-:-:S03]  /*2e540*/  IADD3 R8, P0, R8, R2, RZ ;  /* 0x0000000208087210 */ /* 0x000fc60007f1e0ff */
[----:B------:R-:W-:Y:S02]  /*2e550*/  IMAD R18, R26, 0x6e, RZ ;  /* 0x0000006e1a127824 */ /* 0x000fe400078e02ff */
[----:B------:R-:W3:Y:S01]  /*2e560*/  LDL.LU R26, [R1+0x8] ;  /* 0x00000800011a7983 */ /* 0x000ee20000300800 */
[C---:B------:R-:W-:Y:S02]  /*2e570*/  IMAD R12, R23.reuse, 0xde, RZ ;  /* 0x000000de170c7824 */ /* 0x040fe400078e02ff */
[C---:B------:R-:W-:Y:S02]  /*2e580*/  IMAD R14, R23.reuse, 0xe0, RZ ;  /* 0x000000e0170e7824 */ /* 0x040fe400078e02ff */
[----:B------:R-:W-:Y:S01]  /*2e590*/  IMAD.MOV.U32 R19, RZ, RZ, c[0x0][0x1c8] ;  /* 0x00007200ff137624 */ /* 0x000fe200078e00ff */
[----:B------:R-:W-:Y:S02]  /*2e5a0*/  LEA.HI.X.SX32 R9, R4, R3, 0x1, P0 ;  /* 0x0000000304097211 */ /* 0x000fe400000f0eff */
[-C--:B------:R-:W-:Y:S01]  /*2e5b0*/  IADD3 R10, P4, R10, R2.reuse, RZ ;  /* 0x000000020a0a7210 */ /* 0x080fe20007f9e0ff */
[----:B------:R-:W-:Y:S01]  /*2e5c0*/  IMAD R4, R23, 0x6f, RZ ;  /* 0x0000006f17047824 */ /* 0x000fe200078e02ff */
[-C--:B------:R-:W-:Y:S01]  /*2e5d0*/  IADD3 R12, P0, R12, R2.reuse, RZ ;  /* 0x000000020c0c7210 */ /* 0x080fe20007f1e0ff */
[----:B------:R-:W-:Y:S01]  /*2e5e0*/  IMAD R19, R19, 0x70, RZ ;  /* 0x0000007013137824 */ /* 0x000fe200078e02ff */
[----:B------:R-:W-:-:S02]  /*2e5f0*/  IADD3 R14, P5, R14, R2, RZ ;  /* 0x000000020e0e7210 */ /* 0x000fc40007fbe0ff */
        /* <DEDUP_REMOVED lines=8> */
[----:B0-----:R-:W-:Y:S02]  /*2e680*/  PRMT R0, R20, 0x7632, R0 ;  /* 0x0000763214007816 */ /* 0x001fe40000000000 */
[----:B-1----:R-:W-:-:S05]  /*2e690*/  MOV R20, c[0x0][0x1c8] ;  /* 0x0000720000147a02 */ /* 0x002fca0000000f00 */
[----:B------:R-:W-:Y:S02]  /*2e6a0*/  IMAD R19, R20, 0x72, RZ ;  /* 0x0000007214137824 */ /* 0x000fe400078e02ff */
[----:B------:R-:W2:Y:S01]  /*2e6b0*/  LDL.LU R20, [R1+0x2c] ;  /* 0x00002c0001147983 */ /* 0x000ea20000300800 */
[C---:B------:R-:W-:Y:S02]  /*2e6c0*/  IMAD R4, R23.reuse, 0xe2, RZ ;  /* 0x000000e217047824 */ /* 0x040fe400078e02ff */
        /* <DEDUP_REMOVED lines=15> */
[----:B0-----:R-:W-:Y:S01]  /*2e7c0*/  PRMT R0, R25, 0x7632, R0 ;  /* 0x0000763219007816 */ /* 0x001fe20000000000 */
[C---:B------:R-:W-:Y:S01]  /*2e7d0*/  IMAD R14, R23.reuse, 0xea, RZ ;  /* 0x000000ea170e7824 */ /* 0x040fe200078e02ff */
[----:B-1----:R-:W4:Y:S04]  /*2e7e0*/  LDL.LU R25, [R1+0x1c] ;  /* 0x00001c0001197983 */ /* 0x002f280000300800 */
[----:B------:R0:W-:Y:S01]  /*2e7f0*/  STG.E.U16 [R10.64], R0 ;  /* 0x000000000a007986 */ /* 0x0001e2000c101506 */
[----:B------:R-:W-:-:S03]  /*2e800*/  IMAD R5, R23, 0xec, RZ ;  /* 0x000000ec17057824 */ /* 0x000fc600078e02ff */
[----:B---3--:R1:W-:Y:S01]  /*2e810*/  STG.E.U16 [R12.64], R26 ;  /* 0x0000001a0c007986 */ /* 0x0083e2000c101506 */
[----:B0-----:R-:W-:Y:S01]  /*2e820*/  PRMT R0, R26, 0x7632, R0 ;  /* 0x000076321a007816 */ /* 0x001fe20000000000 */
[C---:B------:R-:W-:Y:S01]  /*2e830*/  IMAD R4, R23.reuse, 0x75, RZ ;  /* 0x0000007517047824 */ /* 0x040fe200078e02ff */
[----:B-1----:R-:W-:Y:S02]  /*2e840*/  MOV R26, c[0x0][0x1c8] ;  /* 0x00007200001a7a02 */ /* 0x002fe40000000f00 */
[-C--:B------:R-:W-:Y:S01]  /*2e850*/  IADD3 R8, P0, R14, R2.reuse, RZ ;  /* 0x000000020e087210 */ /* 0x080fe20007f1e0ff */
[C---:B------:R-:W-:Y:S02]  /*2e860*/  IMAD R12, R23.reuse, 0xee, RZ ;  /* 0x000000ee170c7824 */ /* 0x040fe400078e02ff */
[----:B------:R-:W-:Y:S02]  /*2e870*/  IMAD R18, R26, 0x76, RZ ;  /* 0x000000761a127824 */ /* 0x000fe400078e02ff */
[----:B------:R-:W3:Y:S01]  /*2e880*/  LDL.LU R26, [R1+0xc] ;  /* 0x00000c00011a7983 */ /* 0x000ee20000300800 */
[----:B------:R-:W-:Y:S01]  /*2e890*/  MOV R19, c[0x0][0x1c8] ;  /* 0x0000720000137a02 */ /* 0x000fe20000000f00 */
[----:B------:R-:W-:Y:S01]  /*2e8a0*/  IMAD R14, R23, 0xf0, RZ ;  /* 0x000000f0170e7824 */ /* 0x000fe200078e02ff */
[----:B------:R-:W-:-:S02]  /*2e8b0*/  IADD3 R10, P4, R5, R2, RZ ;  /* 0x00000002050a7210 */ /* 0x000fc40007f9e0ff */
[-C--:B------:R-:W-:Y:S01]  /*2e8c0*/  LEA.HI.X.SX32 R9, R4, R3.reuse, 0x1, P0 ;  /* 0x0000000304097211 */ /* 0x080fe200000f0eff */
[----:B------:R-:W-:Y:S01]  /*2e8d0*/  IMAD R5, R23, 0x77, RZ ;  /* 0x0000007717057824 */ /* 0x000fe200078e02ff */
[-C--:B------:R-:W-:Y:S01]  /*2e8e0*/  IADD3 R12, P0, R12, R2.reuse, RZ ;  /* 0x000000020c0c7210 */ /* 0x080fe20007f1e0ff */
[----:B------:R-:W-:Y:S01]  /*2e8f0*/  IMAD R19, R19, 0x78, RZ ;  /* 0x0000007813137824 */ /* 0x000fe200078e02ff */
[----:B------:R-:W-:Y:S02]  /*2e900*/  IADD3 R4, P5, R14, R2, RZ ;  /* 0x000000020e047210 */ /* 0x000fe40007fbe0ff */
[-C--:B------:R-:W-:Y:S01]  /*2e910*/  LEA.HI.X.SX32 R11, R18, R3.reuse, 0x1, P4 ;  /* 0x00000003120b7211 */ /* 0x080fe200020f0eff */
[----:B------:R0:W-:Y:S01]  /*2e920*/  STG.E.U16 [R8.64], R0 ;  /* 0x0000000008007986 */ /* 0x0001e2000c101506 */
[-C--:B------:R-:W-:Y:S01]  /*2e930*/  LEA.HI.X.SX32 R13, R5, R3.reuse, 0x1, P0 ;  /* 0x00000003050d7211 */ /* 0x080fe200000f0eff */
[----:B------:R-:W-:Y:S02]  /*2e940*/  LEA.HI.X.SX32 R5, R19, R3, 0x1, P5 ;  /* 0x0000000313057211 */ /* 0x000fe400028f0eff */
[----:B------:R-:W-:Y:S01]  /*2e950*/  STG.E.U16 [R10.64], R6 ;  /* 0x000000060a007986 */ /* 0x000fe2000c101506 */
[----:B0-----:R-:W-:-:S05]  /*2e960*/  PRMT R0, R6, 0x7632, R0 ;  /* 0x0000763206007816 */ /* 0x001fca0000000000 */
[----:B------:R2:W-:Y:S02]  /*2e970*/  STG.E.U16 [R12.64], R0 ;  /* 0x000000000c007986 */ /* 0x0005e4000c101506 */
[----:B--2---:R-:W-:Y:S02]  /*2e980*/  PRMT R0, R20, 0x7632, R0 ;  /* 0x0000763214007816 */ /* 0x004fe40000000000 */
[----:B------:R0:W-:Y:S04]  /*2e990*/  STG.E.U16 [R4.64], R20 ;  /* 0x0000001404007986 */ /* 0x0001e8000c101506 */
[----:B0-----:R-:W2:Y:S01]  /*2e9a0*/  LDL.LU R20, [R1+0x370] ;  /* 0x0003700001147983 */ /* 0x001ea20000300800 */
[C---:B------:R-:W-:Y:S02]  /*2e9b0*/  IMAD R8, R23.reuse, 0xf2, RZ ;  /* 0x000000f217087824 */ /* 0x040fe400078e02ff */
[----:B------:R-:W-:-:S02]  /*2e9c0*/  IMAD R6, R23, 0xf4, RZ ;  /* 0x000000f417067824 */ /* 0x000fc400078e02ff */
[C---:B------:R-:W-:Y:S02]  /*2e9d0*/  IMAD R5, R23.reuse, 0x79, RZ ;  /* 0x0000007917057824 */ /* 0x040fe400078e02ff */
[C---:B------:R-:W-:Y:S02]  /*2e9e0*/  IMAD R10, R23.reuse, 0xf6, RZ ;  /* 0x000000f6170a7824 */ /* 0x040fe400078e02ff */
[C---:B------:R-:W-:Y:S01]  /*2e9f0*/  IMAD R12, R23.reuse, 0xf8, RZ ;  /* 0x000000f8170c7824 */ /* 0x040fe200078e02ff */
[-C--:B------:R-:W-:Y:S01]  /*2ea00*/  IADD3 R4, P0, R8, R2.reuse, RZ ;  /* 0x0000000208047210 */ /* 0x080fe20007f1e0ff */
[-C--:B------:R-:W-:Y:S02]  /*2ea10*/  IADD3 R8, P4, R6, R2.reuse, RZ ;  /* 0x0000000206087210 */ /* 0x080fe40007f9e0ff */
[----:B------:R-:W-:Y:S01]  /*2ea20*/  IMAD R6, R23, 0x7b, RZ ;  /* 0x0000007b17067824 */ /* 0x000fe200078e02ff */
[----:B------:R-:W5:Y:S01]  /*2ea30*/  LDL.LU R19, [R1+0x360] ;  /* 0x0003600001137983 */ /* 0x000f620000300800 */
[----:B------:R-:W-:Y:S01]  /*2ea40*/  LEA.HI.X.SX32 R5, R5, R3, 0x1, P0 ;  /* 0x0000000305057211 */ /* 0x000fe200000f0eff */
[-C--:B------:R-:W-:Y:S01]  /*2ea50*/  IADD3 R10, P0, R10, R2.reuse, RZ ;  /* 0x000000020a0a7210 */ /* 0x080fe20007f1e0ff */
[----:B------:R-:W-:-:S02]  /*2ea60*/  IADD3 R12, P5, R12, R2, RZ ;  /* 0x000000020c0c7210 */ /* 0x000fc40007fbe0ff */
[-C--:B------:R-:W-:Y:S01]  /*2ea70*/  LEA.HI.X.SX32 R9, R17, R3.reuse, 0x1, P4 ;  /* 0x0000000311097211 */ /* 0x080fe200020f0eff */
[----:B------:R0:W-:Y:S01]  /*2ea80*/  STG.E.U16 [R4.64], R0 ;  /* 0x0000000004007986 */ /* 0x0001e2000c101506 */
[-C--:B------:R-:W-:Y:S02]  /*2ea90*/  LEA.HI.X.SX32 R11, R6, R3.reuse, 0x1, P0 ;  /* 0x00000003060b7211 */ /* 0x080fe400000f0eff */
[----:B------:R-:W-:Y:S01]  /*2eaa0*/  LEA.HI.X.SX32 R13, R16, R3, 0x1, P5 ;  /* 0x00000003100d7211 */ /* 0x000fe200028f0eff */
[----:B----4-:R1:W-:Y:S02]  /*2eab0*/  STG.E.U16 [R8.64], R25 ;  /* 0x0000001908007986 */ /* 0x0103e4000c101506 */
[----:B------:R-:W-:Y:S01]  /*2eac0*/  IMAD R6, R23, 0xfc, RZ ;  /* 0x000000fc17067824 */ /* 0x000fe200078e02ff */
[----:B0-----:R-:W-:Y:S01]  /*2ead0*/  PRMT R0, R25, 0x7632, R0 ;  /* 0x0000763219007816 */ /* 0x001fe20000000000 */
[C---:B------:R-:W-:Y:S02]  /*2eae0*/  IMAD R4, R23.reuse, 0xfa, RZ ;  /* 0x000000fa17047824 */ /* 0x040fe400078e02ff */
[----:B------:R-:W-:Y:S01]  /*2eaf0*/  IMAD R5, R23, 0x7d, RZ ;  /* 0x0000007d17057824 */ /* 0x000fe200078e02ff */
[----:B-1----:R-:W4:Y:S04]  /*2eb00*/  LDL.LU R25, [R1+0x350] ;  /* 0x0003500001197983 */ /* 0x002f280000300800 */
[----:B------:R3:W-:Y:S01]  /*2eb10*/  STG.E.U16 [R10.64], R0 ;  /* 0x000000000a007986 */ /* 0x0007e2000c101506 */
[----:B------:R-:W-:-:S02]  /*2eb20*/  IADD3 R4, P0, R4, R2, RZ ;  /* 0x0000000204047210 */ /* 0x000fc40007f1e0ff */
[-C--:B------:R-:W-:Y:S01]  /*2eb30*/  IADD3 R8, P4, R6, R2.reuse, RZ ;  /* 0x0000000206087210 */ /* 0x080fe20007f9e0ff */
[----:B------:R-:W-:Y:S01]  /*2eb40*/  IMAD.SHL.U32 R6, R23, 0x80, RZ ;  /* 0x0000008017067824 */ /* 0x000fe200078e00ff */
[----:B------:R-:W-:Y:S02]  /*2eb50*/  LEA.HI.X.SX32 R5, R5, R3, 0x1, P0 ;  /* 0x0000000305057211 */ /* 0x000fe400000f0eff */
[----:B---3--:R-:W-:Y:S01]  /*2eb60*/  PRMT R0, R26, 0x7632, R0 ;  /* 0x000076321a007816 */ /* 0x008fe20000000000 */
[----:B------:R0:W-:Y:S01]  /*2eb70*/  STG.E.U16 [R12.64], R26 ;  /* 0x0000001a0c007986 */ /* 0x0001e2000c101506 */
[C---:B------:R-:W-:Y:S02]  /*2eb80*/  IMAD R10, R23.reuse, 0xfe, RZ ;  /* 0x000000fe170a7824 */ /* 0x040fe400078e02ff */
[----:B------:R-:W-:Y:S01]  /*2eb90*/  IMAD R11, R23, 0x7f, RZ ;  /* 0x0000007f170b7824 */ /* 0x000fe200078e02ff */
[----:B0-----:R-:W-:Y:S02]  /*2eba0*/  MOV R26, c[0x0][0x1c8] ;  /* 0x00007200001a7a02 */ /* 0x001fe40000000f00 */
[----:B------:R-:W-:-:S02]  /*2ebb0*/  IADD3 R10, P0, R10, R2, RZ ;  /* 0x000000020a0a7210 */ /* 0x000fc40007f1e0ff */
[----:B------:R-:W-:Y:S01]  /*2ebc0*/  LEA R12, P5, R23, R2, 0x8 ;  /* 0x00000002170c7211 */ /* 0x000fe200078a40ff */
[----:B------:R-:W-:Y:S01]  /*2ebd0*/  IMAD R26, R26, 0x7e, RZ ;  /* 0x0000007e1a1a7824 */ /* 0x000fe200078e02ff */
[----:B------:R0:W-:Y:S01]  /*2ebe0*/  STG.E.U16 [R4.64], R0 ;  /* 0x0000000004007986 */ /* 0x0001e2000c101506 */
[-C--:B------:R-:W-:Y:S02]  /*2ebf0*/  LEA.HI.X.SX32 R11, R11, R3.reuse, 0x1, P0 ;  /* 0x000000030b0b7211 */ /* 0x080fe400000f0eff */
[-C--:B------:R-:W-:Y:S02]  /*2ec00*/  LEA.HI.X.SX32 R13, R6, R3.reuse, 0x1, P5 ;  /* 0x00000003060d7211 */ /* 0x080fe400028f0eff */
[----:B------:R-:W-:Y:S02]  /*2ec10*/  LEA.HI.X.SX32 R9, R26, R3, 0x1, P4 ;  /* 0x000000031a097211 */ /* 0x000fe400020f0eff */
[----:B------:R-:W3:Y:S04]  /*2ec20*/  LDL.LU R26, [R1+0x2c0] ;  /* 0x0002c000011a7983 */ /* 0x000ee80000300800 */
[----:B------:R-:W-:Y:S01]  /*2ec30*/  STG.E.U16 [R8.64], R7 ;  /* 0x0000000708007986 */ /* 0x000fe2000c101506 */
[----:B0-----:R-:W-:-:S05]  /*2ec40*/  PRMT R0, R7, 0x7632, R0 ;  /* 0x0000763207007816 */ /* 0x001fca0000000000 */
[----:B------:R0:W-:Y:S04]  /*2ec50*/  STG.E.U16 [R10.64], R0 ;  /* 0x000000000a007986 */ /* 0x0001e8000c101506 */
[----:B--2---:R1:W-:Y:S01]  /*2ec60*/  STG.E.U16 [R12.64], R20 ;  /* 0x000000140c007986 */ /* 0x0043e2000c101506 */
[----:B0-----:R-:W-:-:S03]  /*2ec70*/  PRMT R0, R20, 0x7632, R0 ;  /* 0x0000763214007816 */ /* 0x001fc60000000000 */
[----:B-1----:R-:W2:Y:S01]  /*2ec80*/  LDL.LU R20, [R1+0x374] ;  /* 0x0003740001147983 */ /* 0x002ea20000300800 */
[C---:B------:R-:W-:Y:S01]  /*2ec90*/  IMAD R4, R23.reuse, 0x102, RZ ;  /* 0x0000010217047824 */ /* 0x040fe200078e02ff */
[----:B------:R-:W-:Y:S01]  /*2eca0*/  MOV R18, c[0x0][0x1c8] ;  /* 0x0000720000127a02 */ /* 0x000fe20000000f00 */
[C---:B------:R-:W-:Y:S02]  /*2ecb0*/  IMAD R6, R23.reuse, 0x104, RZ ;  /* 0x0000010417067824 */ /* 0x040fe400078e02ff */
[C---:B------:R-:W-:Y:S02]  /*2ecc0*/  IMAD R5, R23.reuse, 0x81, RZ ;  /* 0x0000008117057824 */ /* 0x040fe400078e02ff */
[C---:B------:R-:W-:Y:S01]  /*2ecd0*/  IMAD R8, R23.reuse, 0x106, RZ ;  /* 0x0000010617087824 */ /* 0x040fe200078e02ff */
[-C--:B------:R-:W-:Y:S01]  /*2ece0*/  IADD3 R4, P0, R4, R2.reuse, RZ ;  /* 0x0000000204047210 */ /* 0x080fe20007f1e0ff */
[----:B------:R-:W-:Y:S01]  /*2ecf0*/  IMAD R28, R18, 0x82, RZ ;  /* 0x00000082121c7824 */ /* 0x000fe200078e02ff */
[----:B------:R-:W-:Y:S01]  /*2ed00*/  IADD3 R6, P4, R6, R2, RZ ;  /* 0x0000000206067210 */ /* 0x000fe20007f9e0ff */
[----:B------:R-:W-:Y:S01]  /*2ed10*/  IMAD R10, R23, 0x108, RZ ;  /* 0x00000108170a7824 */ /* 0x000fe200078e02ff */
[-C--:B------:R-:W-:Y:S01]  /*2ed20*/  LEA.HI.X.SX32 R5, R5, R3.reuse, 0x1, P0 ;  /* 0x0000000305057211 */ /* 0x080fe200000f0eff */
[----:B------:R-:W-:Y:S01]  /*2ed30*/  IMAD R9, R23, 0x83, RZ ;  /* 0x0000008317097824 */ /* 0x000fe200078e02ff */
[----:B------:R-:W-:-:S02]  /*2ed40*/  LEA.HI.X.SX32 R7, R28, R3, 0x1, P4 ;  /* 0x000000031c077211 */ /* 0x000fc400020f0eff */
[-C--:B------:R-:W-:Y:S01]  /*2ed50*/  IADD3 R8, P0, R8, R2.reuse, RZ ;  /* 0x0000000208087210 */ /* 0x080fe20007f1e0ff */
[----:B------:R-:W-:Y:S01]  /*2ed60*/  IMAD R18, R18, 0x84, RZ ;  /* 0x0000008412127824 */ /* 0x000fe200078e02ff */
[----:B------:R-:W-:Y:S01]  /*2ed70*/  IADD3 R10, P5, R10, R2, RZ ;  /* 0x000000020a0a7210 */ /* 0x000fe20007fbe0ff */
[----:B------:R0:W-:Y:S01]  /*2ed80*/  STG.E.U16 [R4.64], R0 ;  /* 0x0000000004007986 */ /* 0x0001e2000c101506 */
[-C--:B------:R-:W-:Y:S01]  /*2ed90*/  LEA.HI.X.SX32 R9, R9, R3.reuse, 0x1, P0 ;  /* 0x0000000309097211 */ /* 0x080fe200000f0eff */
[----:B-----5:R1:W-:Y:S01]  /*2eda0*/  STG.E.U16 [R6.64], R19 ;  /* 0x0000001306007986 */ /* 0x0203e2000c101506 */
[----:B------:R-:W-:Y:S01]  /*2edb0*/  LEA.HI.X.SX32 R11, R18, R3, 0x1, P5 ;  /* 0x00000003120b7211 */ /* 0x000fe200028f0eff */
[----:B------:R-:W-:Y:S01]  /*2edc0*/  MOV R18, c[0x0][0x1c8] ;  /* 0x0000720000127a02 */ /* 0x000fe20000000f00 */
[----:B0-----:R-:W-:Y:S02]  /*2edd0*/  PRMT R0, R19, 0x7632, R0 ;  /* 0x0000763213007816 */ /* 0x001fe40000000000 */
[----:B-1----:R-:W5:Y:S01]  /*2ede0*/  LDL.LU R19, [R1+0x364] ;  /* 0x0003640001137983 */ /* 0x002f620000300800 */
[----:B------:R-:W-:-:S02]  /*2edf0*/  IMAD R4, R23, 0x10a, RZ ;  /* 0x0000010a17047824 */ /* 0x000fc400078e02ff */
[C---:B------:R-:W-:Y:S01]  /*2ee00*/  IMAD R6, R23.reuse, 0x10c, RZ ;  /* 0x0000010c17067824 */ /* 0x040fe200078e02ff */
[----:B------:R0:W-:Y:S01]  /*2ee10*/  STG.E.U16 [R8.64], R0 ;  /* 0x0000000008007986 */ /* 0x0001e2000c101506 */
[----:B----4-:R1:W-:Y:S02]  /*2ee20*/  STG.E.U16 [R10.64], R25 ;  /* 0x000000190a007986 */ /* 0x0103e4000c101506 */
[----:B------:R-:W-:Y:S01]  /*2ee30*/  IMAD R5, R23, 0x85, RZ ;  /* 0x0000008517057824 */ /* 0x000fe200078e02ff */
[-C--:B------:R-:W-:Y:S01]  /*2ee40*/  IADD3 R4, P0, R4, R2.reuse, RZ ;  /* 0x0000000204047210 */ /* 0x080fe20007f1e0ff */
[----:B------:R-:W-:Y:S01]  /*2ee50*/  IMAD R28, R18, 0x86, RZ ;  /* 0x00000086121c7824 */ /* 0x000fe200078e02ff */
[----:B------:R-:W-:Y:S02]  /*2ee60*/  IADD3 R6, P4, R6, R2, RZ ;  /* 0x0000000206067210 */ /* 0x000fe40007f9e0ff */
[----:B0-----:R-:W-:Y:S02]  /*2ee70*/  PRMT R0, R25, 0x7632, R0 ;  /* 0x0000763219007816 */ /* 0x001fe40000000000 */
[----:B-1----:R-:W4:Y:S01]  /*2ee80*/  LDL.LU R25, [R1+0x354] ;  /* 0x0003540001197983 */ /* 0x002f220000300800 */
[----:B------:R-:W-:-:S02]  /*2ee90*/  IMAD R8, R23, 0x10e, RZ ;  /* 0x0000010e17087824 */ /* 0x000fc400078e02ff */
[----:B------:R-:W-:Y:S01]  /*2eea0*/  IMAD R10, R23, 0x110, RZ ;  /* 0x00000110170a7824 */ /* 0x000fe200078e02ff */
[-C--:B------:R-:W-:Y:S01]  /*2eeb0*/  LEA.HI.X.SX32 R5, R5, R3.reuse, 0x1, P0 ;  /* 0x0000000305057211 */ /* 0x080fe200000f0eff */
[----:B------:R-:W-:Y:S01]  /*2eec0*/  IMAD R9, R23, 0x87, RZ ;  /* 0x0000008717097824 */ /* 0x000fe200078e02ff */
[-C--:B------:R-:W-:Y:S02]  /*2eed0*/  LEA.HI.X.SX32 R7, R28, R3.reuse, 0x1, P4 ;  /* 0x000000031c077211 */ /* 0x080fe400020f0eff */
[-C--:B------:R-:W-:Y:S01]  /*2eee0*/  IADD3 R8, P0, R8, R2.reuse, RZ ;  /* 0x0000000208087210 */ /* 0x080fe20007f1e0ff */
[----:B------:R-:W-:Y:S01]  /*2eef0*/  IMAD R18, R18, 0x88, RZ ;  /* 0x0000008812127824 */ /* 0x000fe200078e02ff */
[----:B------:R-:W-:Y:S01]  /*2ef00*/  IADD3 R10, P5, R10, R2, RZ ;  /* 0x000000020a0a7210 */ /* 0x000fe20007fbe0ff */
[----:B------:R0:W-:Y:S01]  /*2ef10*/  STG.E.U16 [R4.64], R0 ;  /* 0x0000000004007986 */ /* 0x0001e2000c101506 */
[-C--:B------:R-:W-:Y:S01]  /*2ef20*/  LEA.HI.X.SX32 R9, R9, R3.reuse, 0x1, P0 ;  /* 0x0000000309097211 */ /* 0x080fe200000f0eff */
[----:B---3--:R1:W-:Y:S01]  /*2ef30*/  STG.E.U16 [R6.64], R26 ;  /* 0x0000001a06007986 */ /* 0x0083e2000c101506 */
[----:B------:R-:W-:-:S02]  /*2ef40*/  LEA.HI.X.SX32 R11, R18, R3, 0x1, P5 ;  /* 0x00000003120b7211 */ /* 0x000fc400028f0eff */
[----:B0-----:R-:W-:Y:S02]  /*2ef50*/  PRMT R0, R26, 0x7632, R0 ;  /* 0x000076321a007816 */ /* 0x001fe40000000000 */
[----:B-1----:R-:W3:Y:S04]  /*2ef60*/  LDL.LU R26, [R1+0x2c4] ;  /* 0x0002c400011a7983 */ /* 0x002ee80000300800 */
        /* <DEDUP_REMOVED lines=16> */
[-C--:B------:R-:W-:Y:S02]  /*2f070*/  IADD3 R8, P0, R8, R2.reuse, RZ ;  /* 0x0000000208087210 */ /* 0x080fe40007f1e0ff */
[----:B------:R-:W-:Y:S01]  /*2f080*/  IADD3 R10, P5, R10, R2, RZ ;  /* 0x000000020a0a7210 */ /* 0x000fe20007fbe0ff */
[----:B------:R0:W-:Y:S01]  /*2f090*/  STG.E.U16 [R4.64], R0 ;  /* 0x0000000004007986 */ /* 0x0001e2000c101506 */
[----:B-----5:R1:W-:Y:S01]  /*2f0a0*/  STG.E.U16 [R6.64], R19 ;  /* 0x0000001306007986 */ /* 0x0203e2000c101506 */
[-C--:B------:R-:W-:Y:S02]  /*2f0b0*/  LEA.HI.X.SX32 R9, R9, R3.reuse, 0x1, P0 ;  /* 0x0000000309097211 */ /* 0x080fe400000f0eff */
[----:B------:R-:W-:Y:S02]  /*2f0c0*/  LEA.HI.X.SX32 R11, R24, R3, 0x1, P5 ;  /* 0x00000003180b7211 */ /* 0x000fe400028f0eff */
[----:B------:R-:W-:Y:S02]  /*2f0d0*/  MOV R18, c[0x0][0x1c8] ;  /* 0x0000720000127a02 */ /* 0x000fe40000000f00 */
[----:B0-----:R-:W-:-:S02]  /*2f0e0*/  PRMT R0, R19, 0x7632, R0 ;  /* 0x0000763213007816 */ /* 0x001fc40000000000 */
[----:B-1----:R-:W5:Y:S01]  /*2f0f0*/  LDL.LU R19, [R1+0x368] ;  /* 0x0003680001137983 */ /* 0x002f620000300800 */
[C---:B------:R-:W-:Y:S02]  /*2f100*/  IMAD R4, R23.reuse, 0x11a, RZ ;  /* 0x0000011a17047824 */ /* 0x040fe400078e02ff */
[C---:B------:R-:W-:Y:S01]  /*2f110*/  IMAD R6, R23.reuse, 0x11c, RZ ;  /* 0x0000011c17067824 */ /* 0x040fe200078e02ff */
[----:B------:R0:W-:Y:S01]  /*2f120*/  STG.E.U16 [R8.64], R0 ;  /* 0x0000000008007986 */ /* 0x0001e2000c101506 */
[----:B----4-:R1:W-:Y:S02]  /*2f130*/  STG.E.U16 [R10.64], R25 ;  /* 0x000000190a007986 */ /* 0x0103e4000c101506 */
[----:B------:R-:W-:Y:S01]  /*2f140*/  IMAD R5, R23, 0x8d, RZ ;  /* 0x0000008d17057824 */ /* 0x000fe200078e02ff */
[-C--:B------:R-:W-:Y:S01]  /*2f150*/  IADD3 R4, P0, R4, R2.reuse, RZ ;  /* 0x0000000204047210 */ /* 0x080fe20007f1e0ff */
[----:B------:R-:W-:Y:S01]  /*2f160*/  IMAD R28, R18, 0x8e, RZ ;  /* 0x0000008e121c7824 */ /* 0x000fe200078e02ff */
[----:B------:R-:W-:-:S02]  /*2f170*/  IADD3 R6, P4, R6, R2, RZ ;  /* 0x0000000206067210 */ /* 0x000fc40007f9e0ff */
[----:B0-----:R-:W-:Y:S02]  /*2f180*/  PRMT R0, R25, 0x7632, R0 ;  /* 0x0000763219007816 */ /* 0x001fe40000000000 */
[----:B-1----:R-:W4:Y:S01]  /*2f190*/  LDL.LU R25, [R1+0x358] ;  /* 0x0003580001197983 */ /* 0x002f220000300800 */
[C---:B------:R-:W-:Y:S02]  /*2f1a0*/  IMAD R8, R23.reuse, 0x11e, RZ ;  /* 0x0000011e17087824 */ /* 0x040fe400078e02ff */
        /* <DEDUP_REMOVED lines=16> */
[----:B-1----:R-:W2:Y:S01]  /*2f2b0*/  LDL R20, [R1+0x37c] ;  /* 0x00037c0001147983 */ /* 0x002ea20000100800 */
[C---:B------:R-:W-:Y:S02]  /*2f2c0*/  IMAD R4, R23.reuse, 0x122, RZ ;  /* 0x0000012217047824 */ /* 0x040fe400078e02ff */
[C---:B------:R-:W-:Y:S02]  /*2f2d0*/  IMAD R5, R23.reuse, 0x91, RZ ;  /* 0x0000009117057824 */ /* 0x040fe400078e02ff */
[C---:B------:R-:W-:Y:S02]  /*2f2e0*/  IMAD R6, R23.reuse, 0x124, RZ ;  /* 0x0000012417067824 */ /* 0x040fe400078e02ff */
[----:B------:R-:W-:Y:S02]  /*2f2f0*/  IMAD.MOV.U32 R18, RZ, RZ, c[0x0][0x1c8] ;  /* 0x00007200ff127624 */ /* 0x000fe400078e00ff */
[C---:B------:R-:W-:Y:S01]  /*2f300*/  IMAD R8, R23.reuse, 0x126, RZ ;  /* 0x0000012617087824 */ /* 0x040fe200078e02ff */
[----:B------:R-:W-:Y:S01]  /*2f310*/  IADD3 R4, P0, R4, R2, RZ ;  /* 0x0000000204047210 */ /* 0x000fe20007f1e0ff */
[----:B------:R-:W-:-:S02]  /*2f320*/  IMAD R10, R23, 0x128, RZ ;  /* 0x00000128170a7824 */ /* 0x000fc400078e02ff */
[----:B------:R-:W-:Y:S01]  /*2f330*/  IMAD R28, R18, 0x92, RZ ;  /* 0x00000092121c7824 */ /* 0x000fe200078e02ff */
[-C--:B------:R-:W-:Y:S02]  /*2f340*/  IADD3 R6, P4, R6, R2.reuse, RZ ;  /* 0x0000000206067210 */ /* 0x080fe40007f9e0ff */
[-C--:B------:R-:W-:Y:S01]  /*2f350*/  LEA.HI.X.SX32 R5, R5, R3.reuse, 0x1, P0 ;  /* 0x0000000305057211 */ /* 0x080fe200000f0eff */
[----:B------:R-:W-:Y:S01]  /*2f360*/  IMAD R9, R23, 0x93, RZ ;  /* 0x0000009317097824 */ /* 0x000fe200078e02ff */
[-C--:B------:R-:W-:Y:S01]  /*2f370*/  IADD3 R8, P0, R8, R2.reuse, RZ ;  /* 0x0000000208087210 */ /* 0x080fe20007f1e0ff */
[----:B------:R-:W-:Y:S01]  /*2f380*/  IMAD R18, R18, 0x94, RZ ;  /* 0x0000009412127824 */ /* 0x000fe200078e02ff */
[----:B------:R-:W-:Y:S02]  /*2f390*/  IADD3 R10, P5, R10, R2, RZ ;  /* 0x000000020a0a7210 */ /* 0x000fe40007fbe0ff */
[-C--:B------:R-:W-:Y:S01]  /*2f3a0*/  LEA.HI.X.SX32 R7, R28, R3.reuse, 0x1, P4 ;  /* 0x000000031c077211 */ /* 0x080fe200020f0eff */
[----:B------:R0:W-:Y:S01]  /*2f3b0*/  STG.E.U16 [R4.64], R0 ;  /* 0x0000000004007986 */ /* 0x0001e2000c101506 */
[----:B------:R-:W-:-:S02]  /*2f3c0*/  LEA.HI.X.SX32 R9, R9, R3, 0x1, P0 ;  /* 0x0000000309097211 */ /* 0x000fc400000f0eff */
[----:B------:R-:W-:Y:S01]  /*2f3d0*/  LEA.HI.X.SX32 R11, R18, R3, 0x1, P5 ;  /* 0x00000003120b7211 */ /* 0x000fe200028f0eff */
[----:B-----5:R1:W-:Y:S01]  /*2f3e0*/  STG.E.U16 [R6.64], R19 ;  /* 0x0000001306007986 */ /* 0x0203e2000c101506 */
[----:B0-----:R-:W-:Y:S01]  /*2f3f0*/  PRMT R0, R19, 0x7632, R0 ;  /* 0x0000763213007816 */ /* 0x001fe20000000000 */
[C---:B------:R-:W-:Y:S02]  /*2f400*/  IMAD R4, R23.reuse, 0x12a, RZ ;  /* 0x0000012a17047824 */ /* 0x040fe400078e02ff */
[C---:B------:R-:W-:Y:S02]  /*2f410*/  IMAD R5, R23.reuse, 0x95, RZ ;  /* 0x0000009517057824 */ /* 0x040fe400078e02ff */
[----:B------:R0:W-:Y:S01]  /*2f420*/  STG.E.U16 [R8.64], R0 ;  /* 0x0000000008007986 */ /* 0x0001e2000c101506 */
[----:B----4-:R4:W-:Y:S02]  /*2f430*/  STG.E.U16 [R10.64], R25 ;  /* 0x000000190a007986 */ /* 0x0109e4000c101506 */
[----:B-1----:R-:W-:Y:S01]  /*2f440*/  IMAD R6, R23, 0x12c, RZ ;  /* 0x0000012c17067824 */ /* 0x002fe200078e02ff */
[----:B------:R-:W-:-:S02]  /*2f450*/  IADD3 R4, P0, R4, R2, RZ ;  /* 0x0000000204047210 */ /* 0x000fc40007f1e0ff */
[----:B0-----:R-:W-:Y:S02]  /*2f460*/  PRMT R0, R25, 0x7632, R0 ;  /* 0x0000763219007816 */ /* 0x001fe40000000000 */
[----:B----4-:R-:W-:Y:S01]  /*2f470*/  MOV R25, c[0x0][0x1c8] ;  /* 0x0000720000197a02 */ /* 0x010fe20000000f00 */
[C---:B------:R-:W-:Y:S02]  /*2f480*/  IMAD R8, R23.reuse, 0x12e, RZ ;  /* 0x0000012e17087824 */ /* 0x040fe400078e02ff */
[----:B------:R-:W-:Y:S01]  /*2f490*/  IMAD R10, R23, 0x130, RZ ;  /* 0x00000130170a7824 */ /* 0x000fe200078e02ff */
[----:B------:R-:W-:Y:S02]  /*2f4a0*/  LEA.HI.X.SX32 R5, R5, R3, 0x1, P0 ;  /* 0x0000000305057211 */ /* 0x000fe400000f0eff */
[-C--:B------:R-:W-:Y:S01]  /*2f4b0*/  IADD3 R6, P4, R6, R2.reuse, RZ ;  /* 0x0000000206067210 */ /* 0x080fe20007f9e0ff */
[----:B------:R-:W-:Y:S02]  /*2f4c0*/  IMAD R19, R25, 0x96, RZ ;  /* 0x0000009619137824 */ /* 0x000fe400078e02ff */
        /* <DEDUP_REMOVED lines=8> */
[----:B---3--:R-:W-:Y:S01]  /*2f550*/  STG.E.U16 [R6.64], R26 ;  /* 0x0000001a06007986 */ /* 0x008fe2000c101506 */
[----:B0-----:R-:W-:Y:S01]  /*2f560*/  PRMT R0, R26, 0x7632, R0 ;  /* 0x000076321a007816 */ /* 0x001fe20000000000 */
[C---:B------:R-:W-:Y:S02]  /*2f570*/  IMAD R14, R23.reuse, 0x142, RZ ;  /* 0x00000142170e7824 */ /* 0x040fe400078e02ff */
[C---:B------:R-:W-:Y:S02]  /*2f580*/  IMAD R15, R23.reuse, 0x144, RZ ;  /* 0x00000144170f7824 */ /* 0x040fe400078e02ff */
[----:B------:R0:W-:Y:S02]  /*2f590*/  STG.E.U16 [R8.64], R0 ;  /* 0x0000000008007986 */ /* 0x0001e4000c101506 */
[----:B0-----:R-:W-:-:S02]  /*2f5a0*/  IMAD R8, R23, 0x13a, RZ ;  /* 0x0000013a17087824 */ /* 0x001fc400078e02ff */
[----:B------:R-:W-:-:S05]  /*2f5b0*/  IMAD R9, R23, 0x13c, RZ ;  /* 0x0000013c17097824 */ /* 0x000fca00078e02ff */
[----:B------:R-:W-:Y:S04]  /*2f5c0*/  STL.64 [R1+0xb98], R8 ;  /* 0x000b980801007387 */ /* 0x000fe80000100a00 */
[----:B--2---:R0:W-:Y:S02]  /*2f5d0*/  STG.E.U16 [R10.64], R20 ;  /* 0x000000140a007986 */ /* 0x0041e4000c101506 */
[C---:B0-----:R-:W-:Y:S02]  /*2f5e0*/  IMAD R10, R23.reuse, 0x9b, RZ ;  /* 0x0000009b170a7824 */ /* 0x041fe400078e02ff */
[----:B------:R-:W-:-:S05]  /*2f5f0*/  IMAD R11, R23, 0x13e, RZ ;  /* 0x0000013e170b7824 */ /* 0x000fca00078e02ff */
[----:B------:R-:W-:Y:S01]  /*2f600*/  STL.64 [R1+0xba0], R10 ;  /* 0x000ba00a01007387 */ /* 0x000fe20000100a00 */
[----:B------:R0:W-:Y:S02]  /*2f610*/  STL.64 [R1+0xb90], R14 ;  /* 0x000b900e01007387 */ /* 0x0001e40000100a00 */
[----:B------:R-:W2:Y:S02]  /*2f620*/  LDL R9, [R1+0x394] ;  /* 0x0003940001097983 */ /* 0x000ea40000100800 */
[C---:B------:R-:W-:Y:S02]  /*2f630*/  IMAD R0, R23.reuse, 0x132, RZ ;  /* 0x0000013217007824 */ /* 0x040fe400078e02ff */
[C---:B------:R-:W-:Y:S02]  /*2f640*/  IMAD R4, R23.reuse, 0x134, RZ ;  /* 0x0000013417047824 */ /* 0x040fe400078e02ff */
[C---:B------:R-:W-:Y:S02]  /*2f650*/  IMAD R7, R23.reuse, 0x99, RZ ;  /* 0x0000009917077824 */ /* 0x040fe400078e02ff */
[----:B------:R-:W-:-:S02]  /*2f660*/  IMAD R5, R23, 0x136, RZ ;  /* 0x0000013617057824 */ /* 0x000fc400078e02ff */
[C---:B------:R-:W-:Y:S02]  /*2f670*/  IMAD R6, R23.reuse, 0x138, RZ ;  /* 0x0000013817067824 */ /* 0x040fe400078e02ff */
[C---:B------:R-:W-:Y:S02]  /*2f680*/  IMAD R13, R23.reuse, 0x9d, RZ ;  /* 0x0000009d170d7824 */ /* 0x040fe400078e02ff */
[C---:B------:R-:W-:Y:S01]  /*2f690*/  IMAD R16, R23.reuse, 0x9f, RZ ;  /* 0x0000009f17107824 */ /* 0x040fe200078e02ff */
[----:B0-----:R-:W-:Y:S01]  /*2f6a0*/  MOV R14, c[0x0][0x1c8] ;  /* 0x00007200000e7a02 */ /* 0x001fe20000000f00 */
[C---:B------:R-:W-:Y:S02]  /*2f6b0*/  IMAD R12, R23.reuse, 0x140, RZ ;  /* 0x00000140170c7824 */ /* 0x040fe400078e02ff */
[----:B------:R-:W-:Y:S01]  /*2f6c0*/  IMAD R19, R23, 0xa1, RZ ;  /* 0x000000a117137824 */ /* 0x000fe200078e02ff */
[----:B------:R-:W-:Y:S01]  /*2f6d0*/  IADD3 R10, P5, R0, R2, RZ ;  /* 0x00000002000a7210 */ /* 0x000fe20007fbe0ff */
[----:B------:R-:W-:-:S02]  /*2f6e0*/  IMAD R22, R14, 0xa3, RZ ;  /* 0x000000a30e167824 */ /* 0x000fc400078e02ff */
[C---:B------:R-:W-:Y:S02]  /*2f6f0*/  IMAD R17, R14.reuse, 0x146, RZ ;  /* 0x000001460e117824 */ /* 0x040fe400078e02ff */
[C---:B------:R-:W-:Y:S02]  /*2f700*/  IMAD R18, R14.reuse, 0x148, RZ ;  /* 0x000001480e127824 */ /* 0x040fe400078e02ff */
[C---:B------:R-:W-:Y:S02]  /*2f710*/  IMAD R25, R14.reuse, 0xa5, RZ ;  /* 0x000000a50e197824 */ /* 0x040fe400078e02ff */
[C---:B------:R-:W-:Y:S02]  /*2f720*/  IMAD R20, R14.reuse, 0x14a, RZ ;  /* 0x0000014a0e147824 */ /* 0x040fe400078e02ff */
[C---:B------:R-:W-:Y:S02]  /*2f730*/  IMAD R21, R14.reuse, 0x14c, RZ ;  /* 0x0000014c0e157824 */ /* 0x040fe400078e02ff */
[----:B------:R-:W-:-:S02]  /*2f740*/  IMAD R28, R14, 0xa7, RZ ;  /* 0x000000a70e1c7824 */ /* 0x000fc400078e02ff */
[C---:B------:R-:W-:Y:S02]  /*2f750*/  IMAD R23, R14.reuse, 0x14e, RZ ;  /* 0x0000014e0e177824 */ /* 0x040fe400078e02ff */
[C---:B------:R-:W-:Y:S02]  /*2f760*/  IMAD R24, R14.reuse, 0x150, RZ ;  /* 0x000001500e187824 */ /* 0x040fe400078e02ff */
[C---:B------:R-:W-:Y:S02]  /*2f770*/  IMAD R26, R14.reuse, 0x152, RZ ;  /* 0x000001520e1a7824 */ /* 0x040fe400078e02ff */
[C---:B------:R-:W-:Y:S02]  /*2f780*/  IMAD R27, R14.reuse, 0x154, RZ ;  /* 0x000001540e1b7824 */ /* 0x040fe400078e02ff */
[C---:B------:R-:W-:Y:S02]  /*2f790*/  IMAD R29, R14.reuse, 0x156, RZ ;  /* 0x000001560e1d7824 */ /* 0x040fe400078e02ff */
[----:B------:R-:W-:Y:S01]  /*2f7a0*/  IMAD R14, R14, 0x9a, RZ ;  /* 0x0000009a0e0e7824 */ /* 0x000fe200078e02ff */
[----:B------:R-:W-:-:S02]  /*2f7b0*/  IADD3 R8, P6, R4, R2, RZ ;  /* 0x0000000204087210 */ /* 0x000fc40007fde0ff */
[----:B------:R-:W-:-:S05]  /*2f7c0*/  LEA.HI.X.SX32 R11, R7, R3, 0x1, P5 ;  /* 0x00000003070b7211 */ /* 0x000fca00028f0eff */
[----:B------:R0:W-:Y:S04]  /*2f7d0*/  STL.64 [R1+0x170], R10 ;  /* 0x0001700a01007387 */ /* 0x0001e80000100a00 */
[----:B0-----:R-:W3:Y:S01]  /*2f7e0*/  LDL.LU.64 R10, [R1+0xba0] ;  /* 0x000ba000010a7983 */ /* 0x001ee20000300a00 */
[----:B--2---:R-:W-:Y:S01]  /*2f7f0*/  ISETP.GE.U32.AND P0, PT, R9, 0x7f800000, PT ;  /* 0x7f8000000900780c */ /* 0x004fe20003f06070 */
[----:B------:R-:W-:-:S05]  /*2f800*/  LEA.HI.X.SX32 R9, R14, R3, 0x1, P6 ;  /* 0x000000030e097211 */ /* 0x000fca00030f0eff */
[----:B------:R0:W-:Y:S04]  /*2f810*/  STL.64 [R1+0x168], R8 ;  /* 0x0001680801007387 */ /* 0x0001e80000100a00 */
[----:B0-----:R-:W2:Y:S01]  /*2f820*/  LDL.LU.64 R8, [R1+0xb98] ;  /* 0x000b980001087983 */ /* 0x001ea20000300a00 */
[----:B------:R-:W-:-:S04]  /*2f830*/  IADD3 R4, P4, R5, R2, RZ ;  /* 0x0000000205047210 */ /* 0x000fc80007f9e0ff */
[----:B---3--:R-:W-:-:S05]  /*2f840*/  LEA.HI.X.SX32 R5, R10, R3, 0x1, P4 ;  /* 0x000000030a057211 */ /* 0x008fca00020f0eff */
[----:B------:R0:W-:Y:S01]  /*2f850*/  STL.64 [R1+0x160], R4 ;  /* 0x0001600401007387 */ /* 0x0001e20000100a00 */
[-C--:B--2---:R-:W-:Y:S02]  /*2f860*/  IADD3 R14, P6, R8, R2.reuse, RZ ;  /* 0x00000002080e7210 */ /* 0x084fe40007fde0ff */
[----:B0-----:R-:W-:Y:S01]  /*2f870*/  IADD3 R4, P4, R9, R2, RZ ;  /* 0x0000000209047210 */ /* 0x001fe20007f9e0ff */
[----:B------:R-:W-:Y:S01]  /*2f880*/  IMAD.MOV.U32 R9, RZ, RZ, R15 ;  /* 0x000000ffff097224 */ /* 0x000fe200078e000f */
[----:B------:R-:W-:Y:S01]  /*2f890*/  MOV R8, R14 ;  /* 0x0000000e00087202 */ /* 0x000fe20000000f00 */
[----:B------:R0:W-:Y:S04]  /*2f8a0*/  STL [R1+0x150], R14 ;  /* 0x0001500e01007387 */ /* 0x0001e80000100800 */
[----:B0-----:R-:W2:Y:S01]  /*2f8b0*/  LDL.LU.64 R14, [R1+0xb90] ;  /* 0x000b9000010e7983 */ /* 0x001ea20000300a00 */
[----:B------:R-:W-:-:S02]  /*2f8c0*/  MOV R0, c[0x0][0x1c8] ;  /* 0x0000720000007a02 */ /* 0x000fc40000000f00 */
[----:B------:R-:W-:-:S03]  /*2f8d0*/  IADD3 R6, P5, R6, R2, RZ ;  /* 0x0000000206067210 */ /* 0x000fc60007fbe0ff */
[C---:B------:R-:W-:Y:S02]  /*2f8e0*/  IMAD R7, R0.reuse, 0x9c, RZ ;  /* 0x0000009c00077824 */ /* 0x040fe400078e02ff */
[----:B------:R-:W-:-:S03]  /*2f8f0*/  IMAD R10, R0, 0x9e, RZ ;  /* 0x0000009e000a7824 */ /* 0x000fc600078e02ff */
[-C--:B------:R-:W-:Y:S02]  /*2f900*/  LEA.HI.X.SX32 R7, R7, R3.reuse, 0x1, P5 ;  /* 0x0000000307077211 */ /* 0x080fe400028f0eff */
[-C--:B------:R-:W-:Y:S02]  /*2f910*/  LEA.HI.X.SX32 R9, R13, R3.reuse, 0x1, P6 ;  /* 0x000000030d097211 */ /* 0x080fe400030f0eff */
[----:B------:R-:W-:Y:S01]  /*2f920*/  LEA.HI.X.SX32 R5, R10, R3, 0x1, P4 ;  /* 0x000000030a057211 */ /* 0x000fe200020f0eff */
[----:B------:R-:W-:Y:S01]  /*2f930*/  IMAD R10, R0, 0xa0, RZ ;  /* 0x000000a0000a7824 */ /* 0x000fe200078e02ff */
[----:B------:R0:W-:Y:S01]  /*2f940*/  STL.64 [R1+0x158], R6 ;  /* 0x0001580601007387 */ /* 0x0001e20000100a00 */
[-C--:B------:R-:W-:Y:S01]  /*2f950*/  IADD3 R8, P6, R12, R2.reuse, RZ ;  /* 0x000000020c087210 */ /* 0x080fe20007fde0ff */
[----:B------:R1:W-:Y:S02]  /*2f960*/  STL [R1+0x154], R9 ;  /* 0x0001540901007387 */ /* 0x0003e40000100800 */
[----:B------:R-:W-:Y:S01]  /*2f970*/  STL.64 [R1+0x148], R4 ;  /* 0x0001480401007387 */ /* 0x000fe20000100a00 */
[----:B0-----:R-:W-:-:S02]  /*2f980*/  IADD3 R6, P5, R11, R2, RZ ;  /* 0x000000020b067210 */ /* 0x001fc40007fbe0ff */
[-C--:B-1----:R-:W-:Y:S02]  /*2f990*/  LEA.HI.X.SX32 R9, R10, R3.reuse, 0x1, P6 ;  /* 0x000000030a097211 */ /* 0x082fe400030f0eff */
[----:B------:R-:W-:Y:S01]  /*2f9a0*/  LEA.HI.X.SX32 R7, R16, R3, 0x1, P5 ;  /* 0x0000000310077211 */ /* 0x000fe200028f0eff */
[----:B------:R-:W-:-:S04]  /*2f9b0*/  IMAD R10, R0, 0xa2, RZ ;  /* 0x000000a2000a7824 */ /* 0x000fc800078e02ff */
[----:B------:R-:W-:Y:S01]  /*2f9c0*/  STL.64 [R1+0x140], R6 ;  /* 0x0001400601007387 */ /* 0x000fe20000100a00 */
[----:B------:R0:W-:Y:S02]  /*2f9d0*/  STL.64 [R1+0x138], R8 ;  /* 0x0001380801007387 */ /* 0x0001e40000100a00 */
[----:B0-----:R-:W-:-:S04]  /*2f9e0*/  IADD3 R8, P6, R17, R2, RZ ;  /* 0x0000000211087210 */ /* 0x001fc80007fde0ff */
[-C--:B------:R-:W-:Y:S01]  /*2f9f0*/  LEA.HI.X.SX32 R9, R22, R3.reuse, 0x1, P6 ;  /* 0x0000000316097211 */ /* 0x080fe200030f0eff */
[----:B------:R-:W-:Y:S01]  /*2fa00*/  IMAD R13, R0, 0xa9, RZ ;  /* 0x000000a9000d7824 */ /* 0x000fe200078e02ff */
[-C--:B--2---:R-:W-:Y:S02]  /*2fa10*/  IADD3 R4, P4, R14, R2.reuse, RZ ;  /* 0x000000020e047210 */ /* 0x084fe40007f9e0ff */
[-C--:B------:R-:W-:Y:S02]  /*2fa20*/  IADD3 R6, P5, R15, R2.reuse, RZ ;  /* 0x000000020f067210 */ /* 0x080fe40007fbe0ff */
[-C--:B------:R-:W-:Y:S02]  /*2fa30*/  LEA.HI.X.SX32 R5, R19, R3.reuse, 0x1, P4 ;  /* 0x0000000313057211 */ /* 0x080fe400020f0eff */
[----:B------:R-:W-:Y:S01]  /*2fa40*/  LEA.HI.X.SX32 R7, R10, R3, 0x1, P5 ;  /* 0x000000030a077211 */ /* 0x000fe200028f0eff */
[----:B------:R-:W-:Y:S02]  /*2fa50*/  IMAD R10, R0, 0xa4, RZ ;  /* 0x000000a4000a7824 */ /* 0x000fe400078e02ff */
[----:B------:R0:W-:Y:S02]  /*2fa60*/  STL.64 [R1+0x130], R4 ;  /* 0x0001300401007387 */ /* 0x0001e40000100a00 */
[----:B------:R1:W-:Y:S02]  /*2fa70*/  STL.64 [R1+0x128], R6 ;  /* 0x0001280601007387 */ /* 0x0003e40000100a00 */
[----:B------:R2:W-:Y:S01]  /*2fa80*/  STL.64 [R1+0x120], R8 ;  /* 0x0001200801007387 */ /* 0x0005e20000100a00 */
[----:B0-----:R-:W-:-:S02]  /*2fa90*/  IADD3 R4, P4, R18, R2, RZ ;  /* 0x0000000212047210 */ /* 0x001fc40007f9e0ff */
[-C--:B-1----:R-:W-:Y:S02]  /*2faa0*/  IADD3 R6, P5, R20, R2.reuse, RZ ;  /* 0x0000000214067210 */ /* 0x082fe40007fbe0ff */
[----:B--2---:R-:W-:Y:S02]  /*2fab0*/  IADD3 R8, P6, R21, R2, RZ ;  /* 0x0000000215087210 */ /* 0x004fe40007fde0ff */
[-C--:B------:R-:W-:Y:S01]  /*2fac0*/  LEA.HI.X.SX32 R5, R10, R3.reuse, 0x1, P4 ;  /* 0x000000030a057211 */ /* 0x080fe200020f0eff */
[----:B------:R-:W-:Y:S01]  /*2fad0*/  IMAD R10, R0, 0xa6, RZ ;  /* 0x000000a6000a7824 */ /* 0x000fe200078e02ff */
[----:B------:R-:W-:-:S04]  /*2fae0*/  LEA.HI.X.SX32 R7, R25, R3, 0x1, P5 ;  /* 0x0000000319077211 */ /* 0x000fc800028f0eff */
[-C--:B------:R-:W-:Y:S01]  /*2faf0*/  LEA.HI.X.SX32 R9, R10, R3.reuse, 0x1, P6 ;  /* 0x000000030a097211 */ /* 0x080fe200030f0eff */
[----:B------:R0:W-:Y:S01]  /*2fb00*/  STL.64 [R1+0x118], R4 ;  /* 0x0001180401007387 */ /* 0x0001e20000100a00 */
[----:B------:R1:W-:Y:S03]  /*2fb10*/  STL.64 [R1+0x110], R6 ;  /* 0x0001100601007387 */ /* 0x0003e60000100a00 */
[----:B------:R2:W-:Y:S01]  /*2fb20*/  STL.64 [R1+0x108], R8 ;  /* 0x0001080801007387 */ /* 0x0005e20000100a00 */
[-C--:B------:R-:W-:Y:S02]  /*2fb30*/  IADD3 R10, P6, R26, R2.reuse, RZ ;  /* 0x000000021a0a7210 */ /* 0x080fe40007fde0ff */
[-C--:B0-----:R-:W-:Y:S02]  /*2fb40*/  IADD3 R4, P4, R23, R2.reuse, RZ ;  /* 0x0000000217047210 */ /* 0x081fe40007f9e0ff */
[----:B-1----:R-:W-:Y:S01]  /*2fb50*/  IADD3 R6, P5, R24, R2, RZ ;  /* 0x0000000218067210 */ /* 0x002fe20007fbe0ff */
[----:B--2---:R-:W-:Y:S01]  /*2fb60*/  IMAD R8, R0, 0xa8, RZ ;  /* 0x000000a800087824 */ /* 0x004fe200078e02ff */
[----:B------:R-:W-:-:S04]  /*2fb70*/  LEA.HI.X.SX32 R5, R28, R3, 0x1, P4 ;  /* 0x000000031c057211 */ /* 0x000fc800020f0eff */
[-C--:B------:R-:W-:Y:S01]  /*2fb80*/  LEA.HI.X.SX32 R7, R8, R3.reuse, 0x1, P5 ;  /* 0x0000000308077211 */ /* 0x080fe200028f0eff */
[----:B------:R0:W-:Y:S01]  /*2fb90*/  STL.64 [R1+0x100], R4 ;  /* 0x0001000401007387 */ /* 0x0001e20000100a00 */
[----:B------:R-:W-:-:S03]  /*2fba0*/  LEA.HI.X.SX32 R11, R13, R3, 0x1, P6 ;  /* 0x000000030d0b7211 */ /* 0x000fc600030f0eff */
[----:B------:R1:W-:Y:S02]  /*2fbb0*/  STL.64 [R1+0xf8], R6 ;  /* 0x0000f80601007387 */ /* 0x0003e40000100a00 */
[----:B------:R2:W-:Y:S01]  /*2fbc0*/  STL.64 [R1+0xf0], R10 ;  /* 0x0000f00a01007387 */ /* 0x0005e20000100a00 */
[-C--:B------:R-:W-:Y:S01]  /*2fbd0*/  IADD3 R8, P5, R29, R2.reuse, RZ ;  /* 0x000000021d087210 */ /* 0x080fe20007fbe0ff */
[C---:B------:R-:W-:Y:S01]  /*2fbe0*/  IMAD R13, R0.reuse, 0xac, RZ ;  /* 0x000000ac000d7824 */ /* 0x040fe200078e02ff */
[----:B0-----:R-:W-:Y:S01]  /*2fbf0*/  IADD3 R4, P4, R27, R2, RZ ;  /* 0x000000021b047210 */ /* 0x001fe20007f9e0ff */
[C---:B-1----:R-:W-:Y:S02]  /*2fc00*/  IMAD R6, R0.reuse, 0x158, RZ ;  /* 0x0000015800067824 */ /* 0x042fe400078e02ff */
[----:B------:R-:W-:-:S03]  /*2fc10*/  IMAD R7, R0, 0xaa, RZ ;  /* 0x000000aa00077824 */ /* 0x000fc600078e02ff */
[----:B--2---:R-:W-:Y:S01]  /*2fc20*/  IADD3 R10, P6, R6, R2, RZ ;  /* 0x00000002060a7210 */ /* 0x004fe20007fde0ff */
[C---:B------:R-:W-:Y:S01]  /*2fc30*/  IMAD R6, R0.reuse, 0xab, RZ ;  /* 0x000000ab00067824 */ /* 0x040fe200078e02ff */
[----:B------:R-:W-:Y:S01]  /*2fc40*/  LEA.HI.X.SX32 R5, R7, R3, 0x1, P4 ;  /* 0x0000000307057211 */ /* 0x000fe200020f0eff */
[----:B------:R-:W-:-:S03]  /*2fc50*/  IMAD R7, R0, 0x15c, RZ ;  /* 0x0000015c00077824 */ /* 0x000fc600078e02ff */
[-C--:B------:R-:W-:Y:S01]  /*2fc60*/  LEA.HI.X.SX32 R9, R6, R3.reuse, 0x1, P5 ;  /* 0x0000000306097211 */ /* 0x080fe200028f0eff */
[----:B------:R0:W-:Y:S01]  /*2fc70*/  STL.64 [R1+0xe8], R4 ;  /* 0x0000e80401007387 */ /* 0x0001e20000100a00 */
[----:B------:R-:W-:Y:S01]  /*2fc80*/  LEA.HI.X.SX32 R11, R13, R3, 0x1, P6 ;  /* 0x000000030d0b7211 */ /* 0x000fe200030f0eff */
[C---:B------:R-:W-:Y:S02]  /*2fc90*/  IMAD R6, R0.reuse, 0x15e, RZ ;  /* 0x0000015e00067824 */ /* 0x040fe400078e02ff */
[----:B------:R1:W-:Y:S02]  /*2fca0*/  STL.64 [R1+0xe0], R8 ;  /* 0x0000e00801007387 */ /* 0x0003e40000100a00 */
[----:B------:R2:W-:Y:S02]  /*2fcb0*/  STL.64 [R1+0xd8], R10 ;  /* 0x0000d80a01007387 */ /* 0x0005e40000100a00 */
[C---:B0-----:R-:W-:Y:S01]  /*2fcc0*/  IMAD R4, R0.reuse, 0x15a, RZ ;  /* 0x0000015a00047824 */ /* 0x041fe200078e02ff */
[----:B-1----:R-:W-:Y:S01]  /*2fcd0*/  IADD3 R8, P5, R7, R2, RZ ;  /* 0x0000000207087210 */ /* 0x002fe20007fbe0ff */
[----:B------:R-:W-:-:S03]  /*2fce0*/  IMAD R7, R0, 0xad, RZ ;  /* 0x000000ad00077824 */ /* 0x000fc600078e02ff */
[-C--:B------:R-:W-:Y:S02]  /*2fcf0*/  IADD3 R4, P4, R4, R2.reuse, RZ ;  /* 0x0000000204047210 */ /* 0x080fe40007f9e0ff */
[----:B--2---:R-:W-:Y:S01]  /*2fd00*/  IADD3 R10, P6, R6, R2, RZ ;  /* 0x00000002060a7210 */ /* 0x004fe20007fde0ff */
[C---:B------:R-:W-:Y:S02]  /*2fd10*/  IMAD R6, R0.reuse, 0xae, RZ ;  /* 0x000000ae00067824 */ /* 0x040fe400078e02ff */
[C---:B------:R-:W-:Y:S01]  /*2fd20*/  IMAD R13, R0.reuse, 0xaf, RZ ;  /* 0x000000af000d7824 */ /* 0x040fe200078e02ff */
[-C--:B------:R-:W-:Y:S01]  /*2fd30*/  LEA.HI.X.SX32 R5, R7, R3.reuse, 0x1, P4 ;  /* 0x0000000307057211 */ /* 0x080fe200020f0eff */
[----:B------:R-:W-:Y:S01]  /*2fd40*/  IMAD R7, R0, 0x162, RZ ;  /* 0x0000016200077824 */ /* 0x000fe200078e02ff */
[-C--:B------:R-:W-:Y:S02]  /*2fd50*/  LEA.HI.X.SX32 R9, R6, R3.reuse, 0x1, P5 ;  /* 0x0000000306097211 */ /* 0x080fe400028f0eff */
[----:B------:R-:W-:Y:S01]  /*2fd60*/  LEA.HI.X.SX32 R11, R13, R3, 0x1, P6 ;  /* 0x000000030d0b7211 */ /* 0x000fe200030f0eff */
[----:B------:R0:W-:Y:S01]  /*2fd70*/  STL.64 [R1+0xd0], R4 ;  /* 0x0000d00401007387 */ /* 0x0001e20000100a00 */
[----:B------:R-:W-:-:S02]  /*2fd80*/  IMAD R6, R0, 0x164, RZ ;  /* 0x0000016400067824 */ /* 0x000fc400078e02ff */
[----:B------:R1:W-:Y:S01]  /*2fd90*/  STL.64 [R1+0xc8], R8 ;  /* 0x0000c80801007387 */ /* 0x0003e20000100a00 */
[----:B------:R2:W-:Y:S01]  /*2fda0*/  STL.64 [R1+0xc0], R10 ;  /* 0x0000c00a01007387 */ /* 0x0005e20000100a00 */
[C---:B0-----:R-:W-:Y:S01]  /*2fdb0*/  IMAD R4, R0.reuse, 0x160, RZ ;  /* 0x0000016000047824 */ /* 0x041fe200078e02ff */
[-C--:B-1----:R-:W-:Y:S01]  /*2fdc0*/  IADD3 R8, P5, R7, R2.reuse, RZ ;  /* 0x0000000207087210 */ /* 0x082fe20007fbe0ff */
[----:B------:R-:W-:Y:S01]  /*2fdd0*/  IMAD R7, R0, 0xb0, RZ ;  /* 0x000000b000077824 */ /* 0x000fe200078e02ff */
[-C--:B--2---:R-:W-:Y:S02]  /*2fde0*/  IADD3 R10, P6, R6, R2.reuse, RZ ;  /* 0x00000002060a7210 */ /* 0x084fe40007fde0ff */
[----:B------:R-:W-:Y:S01]  /*2fdf0*/  IADD3 R4, P4, R4, R2, RZ ;  /* 0x0000000204047210 */ /* 0x000fe20007f9e0ff */
[C---:B------:R-:W-:Y:S02]  /*2fe00*/  IMAD R6, R0.reuse, 0xb1, RZ ;  /* 0x000000b100067824 */ /* 0x040fe400078e02ff */
[C---:B------:R-:W-:Y:S01]  /*2fe10*/  IMAD R13, R0.reuse, 0xb2, RZ ;  /* 0x000000b2000d7824 */ /* 0x040fe200078e02ff */
[-C--:B------:R-:W-:Y:S01]  /*2fe20*/  LEA.HI.X.SX32 R5, R7, R3.reuse, 0x1, P4 ;  /* 0x0000000307057211 */ /* 0x080fe200020f0eff */
[----:B------:R-:W-:Y:S01]  /*2fe30*/  IMAD R7, R0, 0x168, RZ ;  /* 0x0000016800077824 */ /* 0x000fe200078e02ff */
[----:B------:R-:W-:-:S02]  /*2fe40*/  LEA.HI.X.SX32 R9, R6, R3, 0x1, P5 ;  /* 0x0000000306097211 */ /* 0x000fc400028f0eff */
[----:B------:R-:W-:Y:S01]  /*2fe50*/  LEA.HI.X.SX32 R11, R13, R3, 0x1, P6 ;  /* 0x000000030d0b7211 */ /* 0x000fe200030f0eff */
[----:B------:R0:W-:Y:S01]  /*2fe60*/  STL.64 [R1+0xb8], R4 ;  /* 0x0000b80401007387 */ /* 0x0001e20000100a00 */
[C---:B------:R-:W-:Y:S02]  /*2fe70*/  IMAD R6, R0.reuse, 0x16a, RZ ;  /* 0x0000016a00067824 */ /* 0x040fe400078e02ff */
[----:B------:R1:W-:Y:S02]  /*2fe80*/  STL.64 [R1+0xb0], R8 ;  /* 0x0000b00801007387 */ /* 0x0003e40000100a00 */
[----:B------:R2:W-:Y:S02]  /*2fe90*/  STL.64 [R1+0xa8], R10 ;  /* 0x0000a80a01007387 */ /* 0x0005e40000100a00 */
[C---:B0-----:R-:W-:Y:S01]  /*2fea0*/  IMAD R4, R0.reuse, 0x166, RZ ;  /* 0x0000016600047824 */ /* 0x041fe200078e02ff */
[-C--:B-1----:R-:W-:Y:S01]  /*2feb0*/  IADD3 R8, P5, R7, R2.reuse, RZ ;  /* 0x0000000207087210 */ /* 0x082fe20007fbe0ff */
[----:B------:R-:W-:Y:S01]  /*2fec0*/  IMAD R7, R0, 0xb3, RZ ;  /* 0x000000b300077824 */ /* 0x000fe200078e02ff */
[----:B--2---:R-:W-:-:S02]  /*2fed0*/  IADD3 R10, P6, R6, R2, RZ ;  /* 0x00000002060a7210 */ /* 0x004fc40007fde0ff */
[----:B------:R-:W-:Y:S01]  /*2fee0*/  IADD3 R4, P4, R4, R2, RZ ;  /* 0x0000000204047210 */ /* 0x000fe20007f9e0ff */
        /* <DEDUP_REMOVED lines=8> */
[----:B------:R1:W-:Y:S02]  /*2ff70*/  STL.64 [R1+0x98], R8 ;  /* 0x0000980801007387 */ /* 0x0003e40000100a00 */
[----:B------:R2:W-:Y:S02]  /*2ff80*/  STL.64 [R1+0x90], R10 ;  /* 0x0000900a01007387 */ /* 0x0005e40000100a00 */
[C---:B0-----:R-:W-:Y:S01]  /*2ff90*/  IMAD R4, R0.reuse, 0x16c, RZ ;  /* 0x0000016c00047824 */ /* 0x041fe200078e02ff */
[-C--:B-1----:R-:W-:Y:S01]  /*2ffa0*/  IADD3 R8, P5, R7, R2.reuse, RZ ;  /* 0x0000000207087210 */ /* 0x082fe20007fbe0ff */
[----:B------:R-:W-:Y:S01]  /*2ffb0*/  IMAD R7, R0, 0xb6, RZ ;  /* 0x000000b600077824 */ /* 0x000fe200078e02ff */
[-C--:B--2---:R-:W-:Y:S02]  /*2ffc0*/  IADD3 R10, P6, R6, R2.reuse, RZ ;  /* 0x00000002060a7210 */ /* 0x084fe40007fde0ff */
[----:B------:R-:W-:Y:S01]  /*2ffd0*/  IADD3 R4, P4, R4, R2, RZ ;  /* 0x0000000204047210 */ /* 0x000fe20007f9e0ff */
[----:B------:R-:W-:-:S02]  /*2ffe0*/  IMAD R6, R0, 0xb7, RZ ;  /* 0x000000b700067824 */ /* 0x000fc400078e02ff */
[C---:B------:R-:W-:Y:S01]  /*2fff0*/  IMAD R13, R0.reuse, 0xb8, RZ ;  /* 0x000000b8000d7824 */ /* 0x040fe200078e02ff */
[-C--:B------:R-:W-:Y:S01]  /*30000*/  LEA.HI.X.SX32 R5, R7, R3.reuse, 0x1, P4 ;  /* 0x0000000307057211 */ /* 0x080fe200020f0eff */
[----:B------:R-:W-:Y:S01]  /*30010*/  IMAD R7, R0, 0x174, RZ ;  /* 0x0000017400077824 */ /* 0x000fe200078e02ff */
[-C--:B------:R-:W-:Y:S02]  /*30020*/  LEA.HI.X.SX32 R9, R6, R3.reuse, 0x1, P5 ;  /* 0x0000000306097211 */ /* 0x080fe400028f0eff */
        /* <DEDUP_REMOVED lines=25> */
[----:B------:R-:W-:-:S03]  /*301c0*/  IMAD R6, R0, 0xbd, RZ ;  /* 0x000000bd00067824 */ /* 0x000fc600078e02ff */
[-C--:B------:R-:W-:Y:S01]  /*301d0*/  LEA.HI.X.SX32 R5, R7, R3.reuse, 0x1, P4 ;  /* 0x0000000307057211 */ /* 0x080fe200020f0eff */
[----:B------:R-:W-:Y:S01]  /*301e0*/  IMAD R7, R0, 0x180, RZ ;  /* 0x0000018000077824 */ /* 0x000fe200078e02ff */
[----:B------:R-:W-:-:S03]  /*301f0*/  LEA.HI.X.SX32 R9, R6, R3, 0x1, P5 ;  /* 0x0000000306097211 */ /* 0x000fc600028f0eff */
[----:B------:R0:W-:Y:S02]  /*30200*/  STL.64 [R1+0x58], R4 ;  /* 0x0000580401007387 */ /* 0x0001e40000100a00 */
[----:B------:R1:W-:Y:S02]  /*30210*/  STL.64 [R1+0x50], R8 ;  /* 0x0000500801007387 */ /* 0x0003e40000100a00 */
[C---:B------:R-:W-:Y:S02]  /*30220*/  IMAD R13, R0.reuse, 0xbe, RZ ;  /* 0x000000be000d7824 */ /* 0x040fe400078e02ff */
[C---:B------:R-:W-:Y:S02]  /*30230*/  IMAD R6, R0.reuse, 0x182, RZ ;  /* 0x0000018200067824 */ /* 0x040fe400078e02ff */
[C---:B0-----:R-:W-:Y:S01]  /*30240*/  IMAD R4, R0.reuse, 0x17e, RZ ;  /* 0x0000017e00047824 */ /* 0x041fe200078e02ff */
[----:B-1----:R-:W-:Y:S01]  /*30250*/  IADD3 R8, P5, R7, R2, RZ ;  /* 0x0000000207087210 */ /* 0x002fe20007fbe0ff */
[----:B------:R-:W-:-:S03]  /*30260*/  IMAD R7, R0, 0xbf, RZ ;  /* 0x000000bf00077824 */ /* 0x000fc600078e02ff */
[-C--:B------:R-:W-:Y:S02]  /*30270*/  IADD3 R4, P4, R4, R2.reuse, RZ ;  /* 0x0000000204047210 */ /* 0x080fe40007f9e0ff */
[-C--:B------:R-:W-:Y:S01]  /*30280*/  LEA.HI.X.SX32 R11, R13, R3.reuse, 0x1, P6 ;  /* 0x000000030d0b7211 */ /* 0x080fe200030f0eff */
[----:B------:R-:W-:Y:S01]  /*30290*/  IADD3 R12, P6, R6, R2, RZ ;  /* 0x00000002060c7210 */ /* 0x000fe20007fde0ff */
[----:B------:R-:W-:Y:S01]  /*302a0*/  LEA.HI.X.SX32 R5, R7, R3, 0x1, P4 ;  /* 0x0000000307057211 */ /* 0x000fe200020f0eff */
[----:B------:R-:W-:-:S04]  /*302b0*/  IMAD R6, R0, 0xc0, RZ ;  /* 0x000000c000067824 */ /* 0x000fc800078e02ff */
[----:B------:R0:W-:Y:S01]  /*302c0*/  STL.64 [R1+0x40], R4 ;  /* 0x0000400401007387 */ /* 0x0001e20000100a00 */
[----:B------:R-:W-:Y:S01]  /*302d0*/  LEA.HI.X.SX32 R9, R6, R3, 0x1, P5 ;  /* 0x0000000306097211 */ /* 0x000fe200028f0eff */
[----:B------:R1:W-:Y:S02]  /*302e0*/  STL.64 [R1+0x48], R10 ;  /* 0x0000480a01007387 */ /* 0x0003e40000100a00 */
[C---:B------:R-:W-:Y:S02]  /*302f0*/  IMAD R6, R0.reuse, 0xc1, RZ ;  /* 0x000000c100067824 */ /* 0x040fe400078e02ff */
[C---:B0-----:R-:W-:Y:S02]  /*30300*/  IMAD R4, R0.reuse, 0x184, RZ ;  /* 0x0000018400047824 */ /* 0x041fe400078e02ff */
[----:B-1----:R-:W-:-:S03]  /*30310*/  IMAD R10, R0, 0xc2, RZ ;  /* 0x000000c2000a7824 */ /* 0x002fc600078e02ff */
[-C--:B------:R-:W-:Y:S02]  /*30320*/  IADD3 R4, P4, R4, R2.reuse, RZ ;  /* 0x0000000204047210 */ /* 0x080fe40007f9e0ff */
[-C--:B------:R-:W-:Y:S01]  /*30330*/  LEA.HI.X.SX32 R13, R6, R3.reuse, 0x1, P6 ;  /* 0x00000003060d7211 */ /* 0x080fe200030f0eff */
[----:B------:R-:W-:Y:S01]  /*30340*/  IMAD R7, R0, 0x186, RZ ;  /* 0x0000018600077824 */ /* 0x000fe200078e02ff */
[----:B------:R-:W-:Y:S01]  /*30350*/  LEA.HI.X.SX32 R5, R10, R3, 0x1, P4 ;  /* 0x000000030a057211 */ /* 0x000fe200020f0eff */
[----:B------:R0:W-:Y:S02]  /*30360*/  STL.64 [R1+0x38], R8 ;  /* 0x0000380801007387 */ /* 0x0001e40000100a00 */
[----:B------:R-:W-:Y:S02]  /*30370*/  STL.64 [R1+0x30], R12 ;  /* 0x0000300c01007387 */ /* 0x000fe40000100a00 */
[----:B------:R1:W-:Y:S01]  /*30380*/  STL.64 [R1+0x28], R4 ;  /* 0x0000280401007387 */ /* 0x0003e20000100a00 */
[----:B0-----:R-:W-:Y:S01]  /*30390*/  IADD3 R8, P5, R7, R2, RZ ;  /* 0x0000000207087210 */ /* 0x001fe20007fbe0ff */
[----:B-1----:R-:W-:-:S02]  /*303a0*/  IMAD R5, R0, 0xc3, RZ ;  /* 0x000000c300057824 */ /* 0x002fc400078e02ff */
[----:B------:R-:W-:-:S03]  /*303b0*/  IMAD R7, R0, 0x188, RZ ;  /* 0x0000018800077824 */ /* 0x000fc600078e02ff */
[----:B------:R-:W-:Y:S01]  /*303c0*/  LEA.HI.X.SX32 R9, R5, R3, 0x1, P5 ;  /* 0x0000000305097211 */ /* 0x000fe200028f0eff */
[C---:B------:R-:W-:Y:S02]  /*303d0*/  IMAD R10, R0.reuse, 0x18a, RZ ;  /* 0x0000018a000a7824 */ /* 0x040fe400078e02ff */
[----:B------:R-:W-:Y:S01]  /*303e0*/  IMAD R4, R0, 0x18c, RZ ;  /* 0x0000018c00047824 */ /* 0x000fe200078e02ff */
[-C--:B------:R-:W-:Y:S01]  /*303f0*/  IADD3 R6, P6, R7, R2.reuse, RZ ;  /* 0x0000000207067210 */ /* 0x080fe20007fde0ff */
[----:B------:R0:W-:Y:S01]  /*30400*/  STL.64 [R1+0x20], R8 ;  /* 0x0000200801007387 */ /* 0x0001e20000100a00 */
[-C--:B------:R-:W-:Y:S02]  /*30410*/  IADD3 R12, P4, R10, R2.reuse, RZ ;  /* 0x000000020a0c7210 */ /* 0x080fe40007f9e0ff */
[----:B------:R-:W-:Y:S02]  /*30420*/  IADD3 R10, P5, R4, R2, RZ ;  /* 0x00000002040a7210 */ /* 0x000fe40007fbe0ff */
[C---:B------:R-:W-:Y:S01]  /*30430*/  IMAD R4, R0.reuse, 0x18e, RZ ;  /* 0x0000018e00047824 */ /* 0x040fe200078e02ff */
[----:B------:R-:W-:Y:S01]  /*30440*/  MOV R5, c[0x0][0x1c8] ;  /* 0x0000720000057a02 */ /* 0x000fe20000000f00 */
[----:B0-----:R-:W-:-:S02]  /*30450*/  IMAD R8, R0, 0xc4, RZ ;  /* 0x000000c400087824 */ /* 0x001fc400078e02ff */
[----:B------:R-:W-:-:S03]  /*30460*/  IMAD R9, R0, 0xc5, RZ ;  /* 0x000000c500097824 */ /* 0x000fc600078e02ff */
[-C--:B------:R-:W-:Y:S01]  /*30470*/  LEA.HI.X.SX32 R7, R8, R3.reuse, 0x1, P6 ;  /* 0x0000000308077211 */ /* 0x080fe200030f0eff */
[----:B------:R-:W-:Y:S02]  /*30480*/  IMAD R8, R0, 0x190, RZ ;  /* 0x0000019000087824 */ /* 0x000fe400078e02ff */
[----:B------:R-:W-:Y:S02]  /*30490*/  IMAD R0, R5, 0xc6, RZ ;  /* 0x000000c605007824 */ /* 0x000fe400078e02ff */
[----:B------:R0:W-:Y:S01]  /*304a0*/  STL.64 [R1+0x18], R6 ;  /* 0x0000180601007387 */ /* 0x0001e20000100a00 */
[-C--:B------:R-:W-:Y:S01]  /*304b0*/  LEA.HI.X.SX32 R13, R9, R3.reuse, 0x1, P4 ;  /* 0x00000003090d7211 */ /* 0x080fe200020f0eff */
[----:B------:R-:W-:Y:S02]  /*304c0*/  IADD3 R28, P4, R8, R2, RZ ;  /* 0x00000002081c7210 */ /* 0x000fe40007f9e0ff */
[----:B------:R-:W-:Y:S01]  /*304d0*/  IMAD R8, R5, 0x192, RZ ;  /* 0x0000019205087824 */ /* 0x000fe200078e02ff */
[----:B------:R-:W-:-:S02]  /*304e0*/  LEA.HI.X.SX32 R11, R0, R3, 0x1, P5 ;  /* 0x00000003000b7211 */ /* 0x000fc400028f0eff */
[----:B0-----:R-:W-:Y:S01]  /*304f0*/  IADD3 R6, P6, R4, R2, RZ ;  /* 0x0000000204067210 */ /* 0x001fe20007fde0ff */
[----:B------:R-:W-:-:S05]  /*30500*/  MOV R4, c[0x0][0x1c8] ;  /* 0x0000720000047a02 */ /* 0x000fca0000000f00 */
[C---:B------:R-:W-:Y:S02]  /*30510*/  IMAD R5, R4.reuse, 0xc7, RZ ;  /* 0x000000c704057824 */ /* 0x040fe400078e02ff */
[C---:B------:R-:W-:Y:S02]  /*30520*/  IMAD R0, R4.reuse, 0x194, RZ ;  /* 0x0000019404007824 */ /* 0x040fe400078e02ff */
[----:B------:R-:W-:Y:S01]  /*30530*/  IMAD R4, R4, 0xc8, RZ ;  /* 0x000000c804047824 */ /* 0x000fe200078e02ff */
[-C--:B------:R-:W-:Y:S02]  /*30540*/  LEA.HI.X.SX32 R7, R5, R3.reuse, 0x1, P6 ;  /* 0x0000000305077211 */ /* 0x080fe400030f0eff */
[----:B------:R-:W-:Y:S01]  /*30550*/  IADD3 R26, P6, R0, R2, RZ ;  /* 0x00000002001a7210 */ /* 0x000fe20007fde0ff */
[----:B------:R-:W-:Y:S02]  /*30560*/  MOV R0, c[0x0][0x1c8] ;  /* 0x0000720000007a02 */ /* 0x000fe40000000f00 */
[----:B------:R-:W-:-:S02]  /*30570*/  LEA.HI.X.SX32 R29, R4, R3, 0x1, P4 ;  /* 0x00000003041d7211 */ /* 0x000fc400020f0eff */
[----:B------:R-:W-:Y:S01]  /*30580*/  IADD3 R22, P5, R8, R2, RZ ;  /* 0x0000000208167210 */ /* 0x000fe20007fbe0ff */
[C---:B------:R-:W-:Y:S02]  /*30590*/  IMAD R4, R0.reuse, 0x196, RZ ;  /* 0x0000019600047824 */ /* 0x040fe400078e02ff */
[----:B------:R-:W-:-:S05]  /*305a0*/  IMAD R0, R0, 0xc9, RZ ;  /* 0x000000c900007824 */ /* 0x000fca00078e02ff */
[----:B------:R-:W-:Y:S01]  /*305b0*/  LEA.HI.X.SX32 R23, R0, R3, 0x1, P5 ;  /* 0x0000000300177211 */ /* 0x000fe200028f0eff */
[----:B------:R-:W-:Y:S01]  /*305c0*/  MOV R0, c[0x0][0x1c8] ;  /* 0x0000720000007a02 */ /* 0x000fe20000000f00 */
[----:B------:R-:W-:-:S04]  /*305d0*/  IADD3 R24, P4, R4, R2, RZ ;  /* 0x0000000204187210 */ /* 0x000fc80007f9e0ff */
[C---:B------:R-:W-:Y:S02]  /*305e0*/  IMAD R4, R0.reuse, 0xca, RZ ;  /* 0x000000ca00047824 */ /* 0x040fe400078e02ff */
[----:B------:R-:W-:-:S03]  /*305f0*/  IMAD R5, R0, 0x198, RZ ;  /* 0x0000019800057824 */ /* 0x000fc600078e02ff */
[----:B------:R-:W-:Y:S01]  /*30600*/  LEA.HI.X.SX32 R27, R4, R3, 0x1, P6 ;  /* 0x00000003041b7211 */ /* 0x000fe200030f0eff */
[C---:B------:R-:W-:Y:S01]  /*30610*/  IMAD R4, R0.reuse, 0xcb, RZ ;  /* 0x000000cb00047824 */ /* 0x040fe200078e02ff */
[----:B------:R-:W-:Y:S01]  /*30620*/  IADD3 R20, P5, R5, R2, RZ ;  /* 0x0000000205147210 */ /* 0x000fe20007fbe0ff */
[----:B------:R-:W-:-:S03]  /*30630*/  IMAD R5, R0, 0x19a, RZ ;  /* 0x0000019a00057824 */ /* 0x000fc600078e02ff */
[----:B------:R-:W-:Y:S01]  /*30640*/  LEA.HI.X.SX32 R25, R4, R3, 0x1, P4 ;  /* 0x0000000304197211 */ /* 0x000fe200020f0eff */
[C---:B------:R-:W-:Y:S01]  /*30650*/  IMAD R4, R0.reuse, 0xcc, RZ ;  /* 0x000000cc00047824 */ /* 0x040fe200078e02ff */
[----:B------:R-:W-:Y:S01]  /*30660*/  IADD3 R14, P6, R5, R2, RZ ;  /* 0x00000002050e7210 */ /* 0x000fe20007fde0ff */
[----:B------:R-:W-:-:S03]  /*30670*/  IMAD R5, R0, 0x19c, RZ ;  /* 0x0000019c00057824 */ /* 0x000fc600078e02ff */
[-C--:B------:R-:W-:Y:S01]  /*30680*/  LEA.HI.X.SX32 R21, R4, R3.reuse, 0x1, P5 ;  /* 0x0000000304157211 */ /* 0x080fe200028f0eff */
[C---:B------:R-:W-:Y:S01]  /*30690*/  IMAD R4, R0.reuse, 0xcd, RZ ;  /* 0x000000cd00047824 */ /* 0x040fe200078e02ff */
[----:B------:R-:W-:Y:S01]  /*306a0*/  IADD3 R18, P4, R5, R2, RZ ;  /* 0x0000000205127210 */ /* 0x000fe20007f9e0ff */
[----:B------:R-:W-:Y:S01]  /*306b0*/  IMAD R5, R0, 0x19e, RZ ;  /* 0x0000019e00057824 */ /* 0x000fe200078e02ff */
[----:B------:R-:W-:Y:S01]  /*306c0*/  STL.64 [R1+0x10], R12 ;  /* 0x0000100c01007387 */ /* 0x000fe20000100a00 */
[----:B------:R0:W-:Y:S02]  /*306d0*/  STL.64 [R1+0x8], R10 ;  /* 0x0000080a01007387 */ /* 0x0001e40000100a00 */
[----:B------:R1:W-:Y:S01]  /*306e0*/  STL.64 [R1], R6 ;  /* 0x0000000601007387 */ /* 0x0003e20000100a00 */
[----:B------:R-:W-:Y:S01]  /*306f0*/  LEA.HI.X.SX32 R15, R4, R3, 0x1, P6 ;  /* 0x00000003040f7211 */ /* 0x000fe200030f0eff */
[----:B------:R-:W-:Y:S01]  /*30700*/  STL [R1+0xa28], R28 ;  /* 0x000a281c01007387 */ /* 0x000fe20000100800 */
[----:B------:R-:W-:-:S02]  /*30710*/  IMAD R4, R0, 0xce, RZ ;  /* 0x000000ce00047824 */ /* 0x000fc400078e02ff */
[----:B------:R-:W-:Y:S01]  /*30720*/  STL [R1+0xa58], R28 ;  /* 0x000a581c01007387 */ /* 0x000fe20000100800 */
[-C--:B------:R-:W-:Y:S01]  /*30730*/  IADD3 R16, P5, R5, R2.reuse, RZ ;  /* 0x0000000205107210 */ /* 0x080fe20007fbe0ff */
[----:B------:R-:W-:Y:S01]  /*30740*/  STL [R1+0xa80], R28 ;  /* 0x000a801c01007387 */ /* 0x000fe20000100800 */
[----:B------:R-:W-:Y:S02]  /*30750*/  IMAD R5, R0, 0x1a0, RZ ;  /* 0x000001a000057824 */ /* 0x000fe400078e02ff */
[----:B------:R-:W-:Y:S02]  /*30760*/  STL [R1+0xa1c], R29 ;  /* 0x000a1c1d01007387 */ /* 0x000fe40000100800 */
[----:B------:R-:W-:Y:S01]  /*30770*/  STL [R1+0xa38], R22 ;  /* 0x000a381601007387 */ /* 0x000fe20000100800 */
[----:B------:R-:W-:Y:S01]  /*30780*/  STL [R1+0xa18], R23 ;  /* 0x000a181701007387 */ /* 0x000fe20000100800 */
[----:B------:R-:W-:Y:S01]  /*30790*/  LEA.HI.X.SX32 R19, R4, R3, 0x1, P4 ;  /* 0x0000000304137211 */ /* 0x000fe200020f0eff */
[----:B------:R-:W-:Y:S02]  /*307a0*/  STL [R1+0xaf8], R23 ;  /* 0x000af81701007387 */ /* 0x000fe40000100800 */
[C---:B------:R-:W-:Y:S01]  /*307b0*/  IMAD R4, R0.reuse, 0xcf, RZ ;  /* 0x000000cf00047824 */ /* 0x040fe200078e02ff */
[----:B------:R-:W-:Y:S01]  /*307c0*/  STL [R1+0xb20], R23 ;  /* 0x000b201701007387 */ /* 0x000fe20000100800 */
[----:B0-----:R-:W-:Y:S01]  /*307d0*/  IADD3 R10, P6, R5, R2, RZ ;  /* 0x00000002050a7210 */ /* 0x001fe20007fde0ff */
[----:B------:R-:W-:Y:S02]  /*307e0*/  STL [R1+0xa14], R27 ;  /* 0x000a141b01007387 */ /* 0x000fe40000100800 */
[C---:B------:R-:W-:Y:S01]  /*307f0*/  IMAD R5, R0.reuse, 0x1a2, RZ ;  /* 0x000001a200057824 */ /* 0x040fe200078e02ff */
[----:B------:R-:W-:Y:S01]  /*30800*/  STL.64 [R1+0xa20], R26 ;  /* 0x000a201a01007387 */ /* 0x000fe20000100a00 */
[----:B------:R-:W-:Y:S02]  /*30810*/  STL [R1+0xa68], R24 ;  /* 0x000a681801007387 */ /* 0x000fe40000100800 */
[----:B-1----:R-:W-:-:S02]  /*30820*/  IMAD R7, R0, 0x1a4, RZ ;  /* 0x000001a400077824 */ /* 0x002fc400078e02ff */
[----:B------:R-:W-:Y:S01]  /*30830*/  STL [R1+0xa10], R25 ;  /* 0x000a101901007387 */ /* 0x000fe20000100800 */
[----:B------:R-:W-:Y:S01]  /*30840*/  LEA.HI.X.SX32 R17, R4, R3, 0x1, P5 ;  /* 0x0000000304117211 */ /* 0x000fe200028f0eff */
[----:B------:R0:W-:Y:S01]  /*30850*/  STL.64 [R1+0xa30], R20 ;  /* 0x000a301401007387 */ /* 0x0001e20000100a00 */
[C---:B------:R-:W-:Y:S01]  /*30860*/  IMAD R4, R0.reuse, 0xd0, RZ ;  /* 0x000000d000047824 */ /* 0x040fe200078e02ff */
[----:B------:R-:W-:Y:S01]  /*30870*/  IADD3 R8, P5, R7, R2, RZ ;  /* 0x0000000207087210 */ /* 0x000fe20007fbe0ff */
[----:B------:R-:W-:-:S03]  /*30880*/  IMAD R7, R0, 0x1a6, RZ ;  /* 0x000001a600077824 */ /* 0x000fc600078e02ff */
[----:B------:R-:W-:Y:S01]  /*30890*/  LEA.HI.X.SX32 R11, R4, R3, 0x1, P6 ;  /* 0x00000003040b7211 */ /* 0x000fe200030f0eff */
[----:B------:R-:W-:Y:S01]  /*308a0*/  MOV R4, c[0x0][0x1c8] ;  /* 0x0000720000047a02 */ /* 0x000fe20000000f00 */
[-C--:B0-----:R-:W-:Y:S01]  /*308b0*/  IADD3 R20, P4, R5, R2.reuse, RZ ;  /* 0x0000000205147210 */ /* 0x081fe20007f9e0ff */
[----:B------:R-:W-:Y:S01]  /*308c0*/  IMAD.MOV.U32 R5, RZ, RZ, c[0x0][0x1c8] ;  /* 0x00007200ff057624 */ /* 0x000fe200078e00ff */
[----:B------:R-:W-:-:S03]  /*308d0*/  IADD3 R12, P6, R7, R2, RZ ;  /* 0x00000002070c7210 */ /* 0x000fc60007fde0ff */
[C---:B------:R-:W-:Y:S02]  /*308e0*/  IMAD R0, R5.reuse, 0xd1, RZ ;  /* 0x000000d105007824 */ /* 0x040fe400078e02ff */
[----:B------:R-:W-:Y:S02]  /*308f0*/  IMAD R7, R5, 0x1a8, RZ ;  /* 0x000001a805077824 */ /* 0x000fe400078e02ff */
[----:B------:R-:W-:Y:S01]  /*30900*/  IMAD R5, R4, 0xd2, RZ ;  /* 0x000000d204057824 */ /* 0x000fe200078e02ff */
[-C--:B------:R-:W-:Y:S01]  /*30910*/  LEA.HI.X.SX32 R21, R0, R3.reuse, 0x1, P4 ;  /* 0x0000000300157211 */ /* 0x080fe200020f0eff */
[----:B------:R-:W-:Y:S01]  /*30920*/  MOV R0, c[0x0][0x1c8] ;  /* 0x0000720000007a02 */ /* 0x000fe20000000f00 */
[----:B------:R-:W-:Y:S01]  /*30930*/  STL.64 [R1+0xa40], R14 ;  /* 0x000a400e01007387 */ /* 0x000fe20000100a00 */
[----:B------:R-:W-:Y:S01]  /*30940*/  STL.64 [R1+0xa48], R18 ;  /* 0x000a481201007387 */ /* 0x000fe20000100a00 */
[----:B------:R-:W-:Y:S01]  /*30950*/  LEA.HI.X.SX32 R9, R5, R3, 0x1, P5 ;  /* 0x0000000305097211 */ /* 0x000fe200028f0eff */
[----:B------:R-:W-:Y:S02]  /*30960*/  STL.64 [R1+0xa50], R16 ;  /* 0x000a501001007387 */ /* 0x000fe40000100a00 */
[C---:B------:R-:W-:Y:S01]  /*30970*/  IMAD R5, R0.reuse, 0xd3, RZ ;  /* 0x000000d300057824 */ /* 0x040fe200078e02ff */
[----:B------:R0:W-:Y:S01]  /*30980*/  STL.64 [R1+0xa60], R10 ;  /* 0x000a600a01007387 */ /* 0x0001e20000100a00 */
[----:B------:R-:W-:-:S02]  /*30990*/  IMAD R22, R0, 0xd4, RZ ;  /* 0x000000d400167824 */ /* 0x000fc400078e02ff */
[----:B------:R-:W-:Y:S01]  /*309a0*/  IMAD R4, R4, 0x1aa, RZ ;  /* 0x000001aa04047824 */ /* 0x000fe200078e02ff */
[----:B------:R-:W-:Y:S01]  /*309b0*/  LEA.HI.X.SX32 R13, R5, R3, 0x1, P6 ;  /* 0x00000003050d7211 */ /* 0x000fe200030f0eff */
[C---:B------:R-:W-:Y:S01]  /*309c0*/  IMAD R29, R0.reuse, 0x1ae, RZ ;  /* 0x000001ae001d7824 */ /* 0x040fe200078e02ff */
[----:B------:R-:W-:Y:S01]  /*309d0*/  STL.64 [R1+0x178], R20 ;  /* 0x0001781401007387 */ /* 0x000fe20000100a00 */
[----:B0-----:R-:W-:Y:S01]  /*309e0*/  IADD3 R10, P4, R7, R2, RZ ;  /* 0x00000002070a7210 */ /* 0x001fe20007f9e0ff */
[----:B------:R-:W-:-:S03]  /*309f0*/  IMAD R28, R0, 0xd5, RZ ;  /* 0x000000d5001c7824 */ /* 0x000fc600078e02ff */
[-C--:B------:R-:W-:Y:S01]  /*30a00*/  LEA.HI.X.SX32 R11, R22, R3.reuse, 0x1, P4 ;  /* 0x00000003160b7211 */ /* 0x080fe200020f0eff */
[----:B------:R-:W-:Y:S01]  /*30a10*/  STL.64 [R1+0xa70], R8 ;  /* 0x000a700801007387 */ /* 0x000fe20000100a00 */
[-C--:B------:R-:W-:Y:S01]  /*30a20*/  IADD3 R6, P5, R4, R2.reuse, RZ ;  /* 0x0000000204067210 */ /* 0x080fe20007fbe0ff */
[----:B------:R-:W-:Y:S02]  /*30a30*/  IMAD R4, R0, 0x1ac, RZ ;  /* 0x000001ac00047824 */ /* 0x000fe400078e02ff */
[----:B------:R-:W-:Y:S01]  /*30a40*/  STL.64 [R1+0xa78], R12 ;  /* 0x000a780c01007387 */ /* 0x000fe20000100a00 */
[----:B------:R0:W-:Y:S01]  /*30a50*/  STL.64 [R1+0x180], R10 ;  /* 0x0001800a01007387 */ /* 0x0001e20000100a00 */
[-C--:B------:R-:W-:Y:S01]  /*30a60*/  LEA.HI.X.SX32 R7, R28, R3.reuse, 0x1, P5 ;  /* 0x000000031c077211 */ /* 0x080fe200028f0eff */
[----:B------:R-:W-:Y:S01]  /*30a70*/  IMAD R28, R0, 0xd6, RZ ;  /* 0x000000d6001c7824 */ /* 0x000fe200078e02ff */
[-C--:B------:R-:W-:Y:S01]  /*30a80*/  IADD3 R4, P6, R4, R2.reuse, RZ ;  /* 0x0000000204047210 */ /* 0x080fe20007fde0ff */
[C---:B------:R-:W-:Y:S01]  /*30a90*/  IMAD R22, R0.reuse, 0xd8, RZ ;  /* 0x000000d800167824 */ /* 0x040fe200078e02ff */
[----:B0-----:R-:W-:Y:S01]  /*30aa0*/  IADD3 R10, P4, R29, R2, RZ ;  /* 0x000000021d0a7210 */ /* 0x001fe20007f9e0ff */
[----:B------:R-:W-:Y:S01]  /*30ab0*/  IMAD R29, R0, 0x1b0, RZ ;  /* 0x000001b0001d7824 */ /* 0x000fe200078e02ff */
[----:B------:R-:W-:-:S04]  /*30ac0*/  LEA.HI.X.SX32 R5, R28, R3, 0x1, P6 ;  /* 0x000000031c057211 */ /* 0x000fc800030f0eff */
[----:B------:R-:W-:Y:S01]  /*30ad0*/  IADD3 R8, P5, R29, R2, RZ ;  /* 0x000000021d087210 */ /* 0x000fe20007fbe0ff */
[C---:B------:R-:W-:Y:S01]  /*30ae0*/  IMAD R29, R0.reuse, 0xd7, RZ ;  /* 0x000000d7001d7824 */ /* 0x040fe200078e02ff */
[----:B------:R-:W-:Y:S01]  /*30af0*/  STL.64 [R1+0xa88], R6 ;  /* 0x000a880601007387 */ /* 0x000fe20000100a00 */
[----:B------:R-:W-:Y:S02]  /*30b00*/  IMAD R28, R0, 0x1b4, RZ ;  /* 0x000001b4001c7824 */ /* 0x000fe400078e02ff */
[----:B------:R0:W-:Y:S01]  /*30b10*/  STL.64 [R1+0x250], R4 ;  /* 0x0002500401007387 */ /* 0x0001e20000100a00 */
[-C--:B------:R-:W-:Y:S02]  /*30b20*/  LEA.HI.X.SX32 R9, R22, R3.reuse, 0x1, P5 ;  /* 0x0000000316097211 */ /* 0x080fe400028f0eff */
[----:B------:R-:W-:Y:S01]  /*30b30*/  LEA.HI.X.SX32 R11, R29, R3, 0x1, P4 ;  /* 0x000000031d0b7211 */ /* 0x000fe200020f0eff */
[----:B------:R-:W-:-:S04]  /*30b40*/  IMAD R29, R0, 0x1b6, RZ ;  /* 0x000001b6001d7824 */ /* 0x000fc800078e02ff */
[----:B------:R-:W-:Y:S01]  /*30b50*/  STL.64 [R1+0x248], R10 ;  /* 0x0002480a01007387 */ /* 0x000fe20000100a00 */
[----:B0-----:R-:W-:Y:S01]  /*30b60*/  IMAD R4, R0, 0x1b2, RZ ;  /* 0x000001b200047824 */ /* 0x001fe200078e02ff */
[-C--:B------:R-:W-:Y:S01]  /*30b70*/  IADD3 R6, P4, R28, R2.reuse, RZ ;  /* 0x000000021c067210 */ /* 0x080fe20007f9e0ff */
[----:B------:R-:W-:Y:S01]  /*30b80*/  IMAD R28, R0, 0xd9, RZ ;  /* 0x000000d9001c7824 */ /* 0x000fe200078e02ff */
[----:B------:R0:W-:Y:S02]  /*30b90*/  STL.64 [R1+0x240], R8 ;  /* 0x0002400801007387 */ /* 0x0001e40000100a00 */
[----:B------:R-:W-:Y:S01]  /*30ba0*/  IADD3 R4, P6, R4, R2, RZ ;  /* 0x0000000204047210 */ /* 0x000fe20007fde0ff */
[----:B------:R-:W-:-:S03]  /*30bb0*/  IMAD R22, R0, 0xdb, RZ ;  /* 0x000000db00167824 */ /* 0x000fc600078e02ff */
[-C--:B------:R-:W-:Y:S02]  /*30bc0*/  LEA.HI.X.SX32 R5, R28, R3.reuse, 0x1, P6 ;  /* 0x000000031c057211 */ /* 0x080fe400030f0eff */
[----:B0-----:R-:W-:Y:S01]  /*30bd0*/  IADD3 R8, P5, R29, R2, RZ ;  /* 0x000000021d087210 */ /* 0x001fe20007fbe0ff */
[C---:B------:R-:W-:Y:S02]  /*30be0*/  IMAD R29, R0.reuse, 0xda, RZ ;  /* 0x000000da001d7824 */ /* 0x040fe400078e02ff */
[----:B------:R-:W-:Y:S01]  /*30bf0*/  IMAD R28, R0, 0x1ba, RZ ;  /* 0x000001ba001c7824 */ /* 0x000fe200078e02ff */
[----:B------:R0:W-:Y:S02]  /*30c00*/  STL.64 [R1+0x238], R4 ;  /* 0x0002380401007387 */ /* 0x0001e40000100a00 */
[-C--:B------:R-:W-:Y:S02]  /*30c10*/  LEA.HI.X.SX32 R7, R29, R3.reuse, 0x1, P4 ;  /* 0x000000031d077211 */ /* 0x080fe400020f0eff */
[----:B------:R-:W-:Y:S01]  /*30c20*/  LEA.HI.X.SX32 R9, R22, R3, 0x1, P5 ;  /* 0x0000000316097211 */ /* 0x000fe200028f0eff */
[----:B------:R-:W-:-:S02]  /*30c30*/  IMAD R29, R0, 0x1bc, RZ ;  /* 0x000001bc001d7824 */ /* 0x000fc400078e02ff */
[----:B------:R1:W-:Y:S01]  /*30c40*/  STL.64 [R1+0x230], R6 ;  /* 0x0002300601007387 */ /* 0x0003e20000100a00 */
[----:B0-----:R-:W-:-:S03]  /*30c50*/  IMAD R4, R0, 0x1b8, RZ ;  /* 0x000001b800047824 */ /* 0x001fc600078e02ff */
[----:B------:R0:W-:Y:S02]  /*30c60*/  STL.64 [R1+0x228], R8 ;  /* 0x0002280801007387 */ /* 0x0001e40000100a00 */
[-C--:B------:R-:W-:Y:S02]  /*30c70*/  IADD3 R4, P6, R4, R2.reuse, RZ ;  /* 0x0000000204047210 */ /* 0x080fe40007fde0ff */
[-C--:B-1----:R-:W-:Y:S01]  /*30c80*/  IADD3 R6, P4, R28, R2.reuse, RZ ;  /* 0x000000021c067210 */ /* 0x082fe20007f9e0ff */
[C---:B------:R-:W-:Y:S01]  /*30c90*/  IMAD R28, R0.reuse, 0xdc, RZ ;  /* 0x000000dc001c7824 */ /* 0x040fe200078e02ff */
[----:B0-----:R-:W-:Y:S01]  /*30ca0*/  IADD3 R8, P5, R29, R2, RZ ;  /* 0x000000021d087210 */ /* 0x001fe20007fbe0ff */
[----:B------:R-:W-:-:S03]  /*30cb0*/  IMAD R29, R0, 0xdd, RZ ;  /* 0x000000dd001d7824 */ /* 0x000fc600078e02ff */
[-C--:B------:R-:W-:Y:S01]  /*30cc0*/  LEA.HI.X.SX32 R5, R28, R3.reuse, 0x1, P6 ;  /* 0x000000031c057211 */ /* 0x080fe200030f0eff */
[C---:B------:R-:W-:Y:S02]  /*30cd0*/  IMAD R22, R0.reuse, 0xde, RZ ;  /* 0x000000de00167824 */ /* 0x040fe400078e02ff */
[----:B------:R-:W-:Y:S01]  /*30ce0*/  IMAD R28, R0, 0x1c0, RZ ;  /* 0x000001c0001c7824 */ /* 0x000fe200078e02ff */
[-C--:B------:R-:W-:Y:S01]  /*30cf0*/  LEA.HI.X.SX32 R7, R29, R3.reuse, 0x1, P4 ;  /* 0x000000031d077211 */ /* 0x080fe200020f0eff */
[----:B------:R0:W-:Y:S01]  /*30d00*/  STL.64 [R1+0x220], R4 ;  /* 0x0002200401007387 */ /* 0x0001e20000100a00 */
[----:B------:R-:W-:Y:S01]  /*30d10*/  LEA.HI.X.SX32 R9, R22, R3, 0x1, P5 ;  /* 0x0000000316097211 */ /* 0x000fe200028f0eff */
[C---:B------:R-:W-:Y:S02]  /*30d20*/  IMAD R29, R0.reuse, 0x1c2, RZ ;  /* 0x000001c2001d7824 */ /* 0x040fe400078e02ff */
[----:B------:R1:W-:Y:S02]  /*30d30*/  STL.64 [R1+0x218], R6 ;  /* 0x0002180601007387 */ /* 0x0003e40000100a00 */
[----:B------:R2:W-:Y:S02]  /*30d40*/  STL.64 [R1+0x210], R8 ;  /* 0x0002100801007387 */ /* 0x0005e40000100a00 */
[----:B0-----:R-:W-:Y:S01]  /*30d50*/  IMAD R4, R0, 0x1be, RZ ;  /* 0x000001be00047824 */ /* 0x001fe200078e02ff */
[----:B-1----:R-:W-:Y:S01]  /*30d60*/  IADD3 R6, P4, R28, R2, RZ ;  /* 0x000000021c067210 */ /* 0x002fe20007f9e0ff */
[----:B------:R-:W-:-:S03]  /*30d70*/  IMAD R28, R0, 0xdf, RZ ;  /* 0x000000df001c7824 */ /* 0x000fc600078e02ff */
[-C--:B------:R-:W-:Y:S02]  /*30d80*/  IADD3 R4, P6, R4, R2.reuse, RZ ;  /* 0x0000000204047210 */ /* 0x080fe40007fde0ff */
[----:B--2---:R-:W-:Y:S01]  /*30d90*/  IADD3 R8, P5, R29, R2, RZ ;  /* 0x000000021d087210 */ /* 0x004fe20007fbe0ff */
[C---:B------:R-:W-:Y:S02]  /*30da0*/  IMAD R29, R0.reuse, 0xe0, RZ ;  /* 0x000000e0001d7824 */ /* 0x040fe400078e02ff */
[----:B------:R-:W-:Y:S01]  /*30db0*/  IMAD R22, R0, 0xe1, RZ ;  /* 0x000000e100167824 */ /* 0x000fe200078e02ff */
        /* <DEDUP_REMOVED lines=8> */
[----:B0-----:R-:W-:Y:S01]  /*30e40*/  IMAD R4, R0, 0x1c4, RZ ;  /* 0x000001c400047824 */ /* 0x001fe200078e02ff */
[-C--:B-1----:R-:W-:Y:S01]  /*30e50*/  IADD3 R6, P4, R28, R2.reuse, RZ ;  /* 0x000000021c067210 */ /* 0x082fe20007f9e0ff */
[----:B------:R-:W-:Y:S01]  /*30e60*/  IMAD R28, R0, 0xe2, RZ ;  /* 0x000000e2001c7824 */ /* 0x000fe200078e02ff */
[-C--:B--2---:R-:W-:Y:S02]  /*30e70*/  IADD3 R8, P5, R29, R2.reuse, RZ ;  /* 0x000000021d087210 */ /* 0x084fe40007fbe0ff */
[----:B------:R-:W-:Y:S01]  /*30e80*/  IADD3 R4, P6, R4, R2, RZ ;  /* 0x0000000204047210 */ /* 0x000fe20007fde0ff */
[C---:B------:R-:W-:Y:S02]  /*30e90*/  IMAD R29, R0.reuse, 0xe3, RZ ;  /* 0x000000e3001d7824 */ /* 0x040fe400078e02ff */
[----:B------:R-:W-:Y:S01]  /*30ea0*/  IMAD R22, R0, 0xe4, RZ ;  /* 0x000000e400167824 */ /* 0x000fe200078e02ff */
        /* <DEDUP_REMOVED lines=8> */
[----:B0-----:R-:W-:Y:S01]  /*30f30*/  IMAD R4, R0, 0x1ca, RZ ;  /* 0x000001ca00047824 */ /* 0x001fe200078e02ff */
[-C--:B-1----:R-:W-:Y:S01]  /*30f40*/  IADD3 R6, P4, R28, R2.reuse, RZ ;  /* 0x000000021c067210 */ /* 0x082fe20007f9e0ff */
[----:B------:R-:W-:Y:S01]  /*30f50*/  IMAD R28, R0, 0xe5, RZ ;  /* 0x000000e5001c7824 */ /* 0x000fe200078e02ff */
[----:B--2---:R-:W-:-:S02]  /*30f60*/  IADD3 R8, P5, R29, R2, RZ ;  /* 0x000000021d087210 */ /* 0x004fc40007fbe0ff */
[----:B------:R-:W-:Y:S01]  /*30f70*/  IADD3 R4, P6, R4, R2, RZ ;  /* 0x0000000204047210 */ /* 0x000fe20007fde0ff */
        /* <DEDUP_REMOVED lines=10> */
[----:B0-----:R-:W-:Y:S01]  /*31020*/  IMAD R4, R0, 0x1d0, RZ ;  /* 0x000001d000047824 */ /* 0x001fe200078e02ff */
[-C--:B-1----:R-:W-:Y:S01]  /*31030*/  IADD3 R6, P4, R28, R2.reuse, RZ ;  /* 0x000000021c067210 */ /* 0x082fe20007f9e0ff */
[----:B------:R-:W-:Y:S01]  /*31040*/  IMAD R28, R0, 0xe8, RZ ;  /* 0x000000e8001c7824 */ /* 0x000fe200078e02ff */
[-C--:B--2---:R-:W-:Y:S02]  /*31050*/  IADD3 R8, P5, R29, R2.reuse, RZ ;  /* 0x000000021d087210 */ /* 0x084fe40007fbe0ff */
[----:B------:R-:W-:Y:S01]  /*31060*/  IADD3 R4, P6, R4, R2, RZ ;  /* 0x0000000204047210 */ /* 0x000fe20007fde0ff */
[----:B------:R-:W-:-:S02]  /*31070*/  IMAD R29, R0, 0xe9, RZ ;  /* 0x000000e9001d7824 */ /* 0x000fc400078e02ff */
[----:B------:R-:W-:Y:S01]  /*31080*/  IMAD R22, R0, 0xea, RZ ;  /* 0x000000ea00167824 */ /* 0x000fe200078e02ff */
        /* <DEDUP_REMOVED lines=35> */
[----:B0-----:R-:W-:Y:S01]  /*312c0*/  IMAD R4, R0, 0x1e2, RZ ;  /* 0x000001e200047824 */ /* 0x001fe200078e02ff */
[----:B-1----:R-:W-:Y:S01]  /*312d0*/  IADD3 R6, P4, R28, R2, RZ ;  /* 0x000000021c067210 */ /* 0x002fe20007f9e0ff */
[----:B------:R-:W-:-:S03]  /*312e0*/  IMAD R28, R0, 0xf1, RZ ;  /* 0x000000f1001c7824 */ /* 0x000fc600078e02ff */
[----:B------:R-:W-:Y:S02]  /*312f0*/  IADD3 R4, P6, R4, R2, RZ ;  /* 0x0000000204047210 */ /* 0x000fe40007fde0ff */
[-C--:B------:R-:W-:Y:S02]  /*31300*/  LEA.HI.X.SX32 R9, R22, R3.reuse, 0x1, P5 ;  /* 0x0000000316097211 */ /* 0x080fe400028f0eff */
[----:B------:R-:W-:Y:S01]  /*31310*/  LEA.HI.X.SX32 R5, R28, R3, 0x1, P6 ;  /* 0x000000031c057211 */ /* 0x000fe200030f0eff */
[C---:B------:R-:W-:Y:S02]  /*31320*/  IMAD R28, R0.reuse, 0x1e8, RZ ;  /* 0x000001e8001c7824 */ /* 0x040fe400078e02ff */
[----:B------:R-:W-:Y:S02]  /*31330*/  STL.64 [R1+0x298], R8 ;  /* 0x0002980801007387 */ /* 0x000fe40000100a00 */
[----:B------:R0:W-:Y:S02]  /*31340*/  STL.64 [R1+0x290], R4 ;  /* 0x0002900401007387 */ /* 0x0001e40000100a00 */
[----:B------:R-:W-:-:S05]  /*31350*/  IMAD R29, R0, 0x1e6, RZ ;  /* 0x000001e6001d7824 */ /* 0x000fca00078e02ff */
[-C--:B------:R-:W-:Y:S01]  /*31360*/  IADD3 R10, P5, R29, R2.reuse, RZ ;  /* 0x000000021d0a7210 */ /* 0x080fe20007fbe0ff */
[----:B0-----:R-:W-:Y:S01]  /*31370*/  IMAD R4, R0, 0xf2, RZ ;  /* 0x000000f200047824 */ /* 0x001fe200078e02ff */
[----:B------:R-:W-:Y:S02]  /*31380*/  MOV R5, c[0x0][0x1c8] ;  /* 0x0000720000057a02 */ /* 0x000fe40000000f00 */
[----:B------:R-:W-:Y:S01]  /*31390*/  IADD3 R8, P6, R28, R2, RZ ;  /* 0x000000021c087210 */ /* 0x000fe20007fde0ff */
[C---:B------:R-:W-:Y:S02]  /*313a0*/  IMAD R28, R0.reuse, 0xf3, RZ ;  /* 0x000000f3001c7824 */ /* 0x040fe400078e02ff */
[----:B------:R-:W-:Y:S01]  /*313b0*/  IMAD R29, R0, 0x1ea, RZ ;  /* 0x000001ea001d7824 */ /* 0x000fe200078e02ff */
[-C--:B------:R-:W-:Y:S01]  /*313c0*/  LEA.HI.X.SX32 R7, R4, R3.reuse, 0x1, P4 ;  /* 0x0000000304077211 */ /* 0x080fe200020f0eff */
[----:B------:R-:W-:Y:S01]  /*313d0*/  IMAD R22, R5, 0xf4, RZ ;  /* 0x000000f405167824 */ /* 0x000fe200078e02ff */
[----:B------:R-:W-:Y:S01]  /*313e0*/  LEA.HI.X.SX32 R11, R28, R3, 0x1, P5 ;  /* 0x000000031c0b7211 */ /* 0x000fe200028f0eff */
[----:B------:R-:W-:-:S02]  /*313f0*/  IMAD R28, R0, 0xf5, RZ ;  /* 0x000000f5001c7824 */ /* 0x000fc400078e02ff */
[----:B------:R0:W-:Y:S01]  /*31400*/  STL.64 [R1+0x2a8], R6 ;  /* 0x0002a80601007387 */ /* 0x0001e20000100a00 */
[-C--:B------:R-:W-:Y:S01]  /*31410*/  LEA.HI.X.SX32 R9, R22, R3.reuse, 0x1, P6 ;  /* 0x0000000316097211 */ /* 0x080fe200030f0eff */
[----:B------:R-:W-:Y:S02]  /*31420*/  STL.64 [R1+0x2c0], R10 ;  /* 0x0002c00a01007387 */ /* 0x000fe40000100a00 */
[----:B------:R-:W-:Y:S02]  /*31430*/  IMAD R4, R5, 0x1ec, RZ ;  /* 0x000001ec05047824 */ /* 0x000fe400078e02ff */
[----:B------:R1:W-:Y:S01]  /*31440*/  STL.64 [R1+0x2b8], R8 ;  /* 0x0002b80801007387 */ /* 0x0003e20000100a00 */
[----:B0-----:R-:W-:Y:S01]  /*31450*/  IADD3 R6, P4, R29, R2, RZ ;  /* 0x000000021d067210 */ /* 0x001fe20007f9e0ff */
[C---:B------:R-:W-:Y:S02]  /*31460*/  IMAD R29, R0.reuse, 0x1ee, RZ ;  /* 0x000001ee001d7824 */ /* 0x040fe400078e02ff */
[----:B------:R-:W-:Y:S01]  /*31470*/  IMAD R0, R0, 0x1f0, RZ ;  /* 0x000001f000007824 */ /* 0x000fe200078e02ff */
[----:B------:R-:W-:-:S02]  /*31480*/  LEA.HI.X.SX32 R7, R28, R3, 0x1, P4 ;  /* 0x000000031c077211 */ /* 0x000fc400020f0eff */
[-C--:B-1----:R-:W-:Y:S02]  /*31490*/  IADD3 R8, P6, R29, R2.reuse, RZ ;  /* 0x000000021d087210 */ /* 0x082fe40007fde0ff */
[-C--:B------:R-:W-:Y:S01]  /*314a0*/  IADD3 R10, P4, R0, R2.reuse, RZ ;  /* 0x00000002000a7210 */ /* 0x080fe20007f9e0ff */
[----:B------:R-:W2:Y:S01]  /*314b0*/  LDL.LU R29, [R1+0x36c] ;  /* 0x00036c00011d7983 */ /* 0x000ea20000300800 */
[----:B------:R-:W-:Y:S01]  /*314c0*/  MOV R0, c[0x0][0x1c8] ;  /* 0x0000720000007a02 */ /* 0x000fe20000000f00 */
[----:B------:R-:W3:Y:S02]  /*314d0*/  LDL.LU R18, [R1+0x37c] ;  /* 0x00037c0001127983 */ /* 0x000ee40000300800 */
[----:B------:R0:W-:Y:S01]  /*314e0*/  STL.64 [R1+0x2b0], R6 ;  /* 0x0002b00601007387 */ /* 0x0001e20000100a00 */
[----:B------:R-:W4:Y:S01]  /*314f0*/  LDL.LU R19, [R1+0x394] ;  /* 0x0003940001137983 */ /* 0x000f220000300800 */
[----:B------:R-:W4:Y:S02]  /*31500*/  LDL R15, [R1+0x6b0] ;  /* 0x0006b000010f7983 */ /* 0x000f240000100800 */
[----:B------:R-:W-:Y:S01]  /*31510*/  IMAD R22, R0, 0xf6, RZ ;  /* 0x000000f600167824 */ /* 0x000fe200078e02ff */
[----:B------:R-:W-:Y:S01]  /*31520*/  IADD3 R4, P5, R4, R2, RZ ;  /* 0x0000000204047210 */ /* 0x000fe20007fbe0ff */
[----:B------:R-:W5:Y:S01]  /*31530*/  LDL.LU.64 R20, [R1+0x170] ;  /* 0x0001700001147983 */ /* 0x000f620000300a00 */
[----:B------:R-:W5:Y:S02]  /*31540*/  LDL.LU.64 R24, [R1+0x168] ;  /* 0x0001680001187983 */ /* 0x000f640000300a00 */
[----:B------:R-:W5:Y:S02]  /*31550*/  LDL.LU.64 R26, [R1+0x160] ;  /* 0x00016000011a7983 */ /* 0x000f640000300a00 */
[----:B------:R-:W5:Y:S01]  /*31560*/  LDL.LU R28, [R1+0x35c] ;  /* 0x00035c00011c7983 */ /* 0x000f620000300800 */
[----:B------:R-:W-:-:S02]  /*31570*/  LEA.HI.X.SX32 R5, R22, R3, 0x1, P5 ;  /* 0x0000000316057211 */ /* 0x000fc400028f0eff */
[----:B------:R-:W5:Y:S01]  /*31580*/  LDL.LU.64 R22, [R1+0x158] ;  /* 0x0001580001167983 */ /* 0x000f620000300a00 */
[C---:B------:R-:W-:Y:S02]  /*31590*/  IMAD R17, R0.reuse, 0x1f2, RZ ;  /* 0x000001f200117824 */ /* 0x040fe400078e02ff */
[----:B------:R1:W-:Y:S03]  /*315a0*/  STL.64 [R1+0x288], R4 ;  /* 0x0002880401007387 */ /* 0x0003e60000100a00 */
[----:B0-----:R-:W-:Y:S01]  /*315b0*/  IADD3 R6, P5, R17, R2, RZ ;  /* 0x0000000211067210 */ /* 0x001fe20007fbe0ff */
[C---:B------:R-:W-:Y:S02]  /*315c0*/  IMAD R17, R0.reuse, 0xf8, RZ ;  /* 0x000000f800117824 */ /* 0x040fe400078e02ff */
[C---:B------:R-:W-:Y:S02]  /*315d0*/  IMAD R16, R0.reuse, 0x1f4, RZ ;  /* 0x000001f400107824 */ /* 0x040fe400078e02ff */
[----:B-1----:R-:W-:-:S02]  /*315e0*/  IMAD R4, R0, 0xf7, RZ ;  /* 0x000000f700047824 */ /* 0x002fc400078e02ff */
[----:B------:R-:W-:Y:S01]  /*315f0*/  IMAD.MOV.U32 R5, RZ, RZ, c[0x0][0x1c8] ;  /* 0x00007200ff057624 */ /* 0x000fe200078e00ff */
[-C--:B------:R-:W-:Y:S02]  /*31600*/  LEA.HI.X.SX32 R11, R17, R3.reuse, 0x1, P4 ;  /* 0x00000003110b7211 */ /* 0x080fe400020f0eff */
[-C--:B------:R-:W-:Y:S01]  /*31610*/  LEA.HI.X.SX32 R9, R4, R3.reuse, 0x1, P6 ;  /* 0x0000000304097211 */ /* 0x080fe200030f0eff */
[C---:B------:R-:W-:Y:S02]  /*31620*/  IMAD R0, R5.reuse, 0x1f6, RZ ;  /* 0x000001f605007824 */ /* 0x040fe400078e02ff */
[----:B------:R-:W-:Y:S01]  /*31630*/  IMAD R17, R5, 0xf9, RZ ;  /* 0x000000f905117824 */ /* 0x000fe200078e02ff */
[----:B------:R-:W-:Y:S01]  /*31640*/  MOV R4, c[0x0][0x1c8] ;  /* 0x0000720000047a02 */ /* 0x000fe20000000f00 */
[----:B------:R-:W-:Y:S01]  /*31650*/  STL.64 [R1+0x260], R8 ;  /* 0x0002600801007387 */ /* 0x000fe20000100a00 */
[----:B------:R0:W-:Y:S02]  /*31660*/  STL.64 [R1+0x1b0], R10 ;  /* 0x0001b00a01007387 */ /* 0x0001e40000100a00 */
[----:B------:R-:W-:Y:S01]  /*31670*/  LEA.HI.X.SX32 R7, R17, R3, 0x1, P5 ;  /* 0x0000000311077211 */ /* 0x000fe200028f0eff */
[----:B------:R-:W-:-:S04]  /*31680*/  IMAD R17, R4, 0xfa, RZ ;  /* 0x000000fa04117824 */ /* 0x000fc800078e02ff */
[----:B------:R1:W-:Y:S01]  /*31690*/  STL.64 [R1+0x1a8], R6 ;  /* 0x0001a80601007387 */ /* 0x0003e20000100a00 */
[-C--:B0-----:R-:W-:Y:S01]  /*316a0*/  IADD3 R10, P4, R0, R2.reuse, RZ ;  /* 0x00000002000a7210 */ /* 0x081fe20007f9e0ff */
[----:B------:R-:W-:Y:S01]  /*316b0*/  IMAD R0, R4, 0x1f8, RZ ;  /* 0x000001f804007824 */ /* 0x000fe200078e02ff */
[----:B------:R-:W-:-:S04]  /*316c0*/  IADD3 R8, P6, R16, R2, RZ ;  /* 0x0000000210087210 */ /* 0x000fc80007fde0ff */
[----:B-1----:R-:W-:Y:S01]  /*316d0*/  IADD3 R6, P5, R0, R2, RZ ;  /* 0x0000000200067210 */ /* 0x002fe20007fbe0ff */
[C---:B------:R-:W-:Y:S02]  /*316e0*/  IMAD R0, R5.reuse, 0x1fa, RZ ;  /* 0x000001fa05007824 */ /* 0x040fe400078e02ff */
[----:B------:R-:W-:Y:S01]  /*316f0*/  IMAD R5, R5, 0xfb, RZ ;  /* 0x000000fb05057824 */ /* 0x000fe200078e02ff */
[----:B------:R-:W-:-:S04]  /*31700*/  LEA.HI.X.SX32 R9, R17, R3, 0x1, P6 ;  /* 0x0000000311097211 */ /* 0x000fc800030f0eff */
[----:B------:R-:W-:Y:S01]  /*31710*/  LEA.HI.X.SX32 R11, R5, R3, 0x1, P4 ;  /* 0x00000003050b7211 */ /* 0x000fe200020f0eff */
[----:B------:R0:W-:Y:S01]  /*31720*/  STL.64 [R1+0x1a0], R8 ;  /* 0x0001a00801007387 */ /* 0x0001e20000100a00 */
[----:B------:R-:W-:-:S03]  /*31730*/  IMAD R17, R4, 0x1fe, RZ ;  /* 0x000001fe04117824 */ /* 0x000fc600078e02ff */
[----:B------:R1:W-:Y:S01]  /*31740*/  STL.64 [R1+0x198], R10 ;  /* 0x0001980a01007387 */ /* 0x0003e20000100a00 */
[----:B------:R-:W-:Y:S02]  /*31750*/  MOV R16, c[0x0][0x1c8] ;  /* 0x0000720000107a02 */ /* 0x000fe40000000f00 */
[----:B0-----:R-:W-:Y:S01]  /*31760*/  IADD3 R8, P6, R0, R2, RZ ;  /* 0x0000000200087210 */ /* 0x001fe20007fde0ff */
[C---:B------:R-:W-:Y:S02]  /*31770*/  IMAD R0, R4.reuse, 0x1fc, RZ ;  /* 0x000001fc04007824 */ /* 0x040fe400078e02ff */
[----:B-1----:R-:W-:-:S03]  /*31780*/  IMAD R11, R4, 0xfc, RZ ;  /* 0x000000fc040b7824 */ /* 0x002fc600078e02ff */
[-C--:B------:R-:W-:Y:S02]  /*31790*/  IADD3 R4, P4, R0, R2.reuse, RZ ;  /* 0x0000000200047210 */ /* 0x080fe40007f9e0ff */
[-C--:B------:R-:W-:Y:S01]  /*317a0*/  LEA.HI.X.SX32 R7, R11, R3.reuse, 0x1, P5 ;  /* 0x000000030b077211 */ /* 0x080fe200028f0eff */
[----:B------:R-:W-:Y:S02]  /*317b0*/  IADD3 R2, P5, R17, R2, RZ ;  /* 0x0000000211027210 */ /* 0x000fe40007fbe0ff */
[C---:B------:R-:W-:Y:S02]  /*317c0*/  IMAD R17, R16.reuse, 0xfe, RZ ;  /* 0x000000fe10117824 */ /* 0x040fe400078e02ff */
[----:B------:R-:W-:Y:S01]  /*317d0*/  IMAD R0, R16, 0xfd, RZ ;  /* 0x000000fd10007824 */ /* 0x000fe200078e02ff */
[----:B------:R0:W-:Y:S02]  /*317e0*/  STL.64 [R1+0x190], R6 ;  /* 0x0001900601007387 */ /* 0x0001e40000100a00 */
[----:B------:R-:W-:-:S02]  /*317f0*/  LEA.HI.X.SX32 R5, R17, R3, 0x1, P4 ;  /* 0x0000000311057211 */ /* 0x000fc400020f0eff */
[----:B------:R-:W-:Y:S01]  /*31800*/  LEA.HI.X.SX32 R9, R0, R3, 0x1, P6 ;  /* 0x0000000300097211 */ /* 0x000fe200030f0eff */
[----:B------:R-:W-:Y:S02]  /*31810*/  @P0 MOV R0, 0x7f800000 ;  /* 0x7f80000000000802 */ /* 0x000fe40000000f00 */
[----:B------:R3:W-:Y:S01]  /*31820*/  STL.64 [R1+0x958], R4 ;  /* 0x0009580401007387 */ /* 0x0007e20000100a00 */
[----:B0-----:R-:W-:-:S03]  /*31830*/  IMAD R6, R16, 0xff, RZ ;  /* 0x000000ff10067824 */ /* 0x001fc600078e02ff */
[----:B------:R-:W-:Y:S02]  /*31840*/  STL.64 [R1+0x188], R8 ;  /* 0x0001880801007387 */ /* 0x000fe40000100a00 */
[----:B------:R-:W-:-:S05]  /*31850*/  LEA.HI.X.SX32 R3, R6, R3, 0x1, P5 ;  /* 0x0000000306037211 */ /* 0x000fca00028f0eff */
[----:B------:R-:W-:Y:S01]  /*31860*/  STL.64 [R1+0x960], R2 ;  /* 0x0009600201007387 */ /* 0x000fe20000100a00 */
[----:B------:R-:W-:Y:S01]  /*31870*/  STL.64 [R1+0xb00], R2 ;  /* 0x000b000201007387 */ /* 0x000fe20000100a00 */
[----:B---3--:R-:W-:Y:S01]  /*31880*/  PRMT R4, R18, 0x7632, R4 ;  /* 0x0000763212047816 */ /* 0x008fe20000000004 */
[----:B----4-:R-:W-:Y:S01]  /*31890*/  @P0 FFMA.FTZ R15, R19, R0, +INF ;  /* 0x7f800000130f0423 */ /* 0x010fe20000010000 */
[----:B--2---:R-:W-:-:S03]  /*318a0*/  PRMT R0, R29, 0x7632, R0 ;  /* 0x000076321d007816 */ /* 0x004fc60000000000 */
[----:B-----5:R-:W-:Y:S01]  /*318b0*/  STG.E.U16 [R20.64], R4 ;  /* 0x0000000414007986 */ /* 0x020fe2000c101506 */
[----:B------:R0:W-:Y:S03]  /*318c0*/  STG.E.U16 [R24.64], R29 ;  /* 0x0000001d18007986 */ /* 0x0001e6000c101506 */
[----:B------:R-:W-:Y:S01]  /*318d0*/  @P0 STL [R1+0x6b0], R15 ;  /* 0x0006b00f01000387 */ /* 0x000fe20000100800 */
[----:B------:R1:W-:Y:S01]  /*318e0*/  STG.E.U16 [R26.64], R0 ;  /* 0x000000001a007986 */ /* 0x0003e2000c101506 */
[----:B------:R-:W-:Y:S02]  /*318f0*/  PRMT R14, R28, 0x7632, R14 ;  /* 0x000076321c0e7816 */ /* 0x000fe4000000000e */
[----:B------:R2:W-:Y:S04]  /*31900*/  STG.E.U16 [R22.64], R28 ;  /* 0x0000001c16007986 */ /* 0x0005e8000c101506 */
[----:B0-----:R-:W3:Y:S01]  /*31910*/  LDL.LU.64 R24, [R1+0x150] ;  /* 0x0001500001187983 */ /* 0x001ee20000300a00 */
[----:B-1----:R-:W4:Y:S03]  /*31920*/  LDL.LU.64 R26, [R1+0x148] ;  /* 0x00014800011a7983 */ /* 0x002f260000300a00 */
[----:B--2---:R-:W2:Y:S01]  /*31930*/  LDL.LU R28, [R1+0x2cc] ;  /* 0x0002cc00011c7983 */ /* 0x004ea20000300800 */
[----:B------:R-:W5:Y:S03]  /*31940*/  LDL.LU R23, [R1+0x310] ;  /* 0x0003100001177983 */ /* 0x000f660000300800 */
[----:B-----5:R0:W-:Y:S04]  /*31950*/  STL [R1+0xb40], R23 ;  /* 0x000b401701007387 */ /* 0x0201e80000100800 */
[----:B0-----:R-:W5:Y:S04]  /*31960*/  LDL.LU R23, [R1+0x320] ;  /* 0x0003200001177983 */ /* 0x001f680000300800 */
[----:B-----5:R0:W-:Y:S04]  /*31970*/  STL [R1+0xb58], R23 ;  /* 0x000b581701007387 */ /* 0x0201e80000100800 */
[----:B0-----:R-:W5:Y:S04]  /*31980*/  LDL.LU R23, [R1+0x330] ;  /* 0x0003300001177983 */ /* 0x001f680000300800 */
[----:B-----5:R0:W-:Y:S04]  /*31990*/  STL [R1+0xb78], R23 ;  /* 0x000b781701007387 */ /* 0x0201e80000100800 */
[----:B0-----:R-:W5:Y:S01]  /*319a0*/  LDL.LU R23, [R1+0x340] ;  /* 0x0003400001177983 */ /* 0x001f620000300800 */
[----:B------:R-:W2:Y:S03]  /*319b0*/  LDL.LU.64 R2, [R1+0xf0] ;  /* 0x0000f00001027983 */ /* 0x000ea60000300a00 */
[----:B--2---:R0:W-:Y:S04]  /*319c0*/  STL [R1+0xb08], R3 ;  /* 0x000b080301007387 */ /* 0x0041e80000100800 */
[----:B0-----:R-:W2:Y:S04]  /*319d0*/  LDL.LU R3, [R1+0x344] ;  /* 0x0003440001037983 */ /* 0x001ea80000300800 */
[----:B--2---:R0:W-:Y:S04]  /*319e0*/  STL.64 [R1+0xb18], R2 ;  /* 0x000b180201007387 */ /* 0x0041e80000100a00 */
[----:B0-----:R-:W2:Y:S04]  /*319f0*/  LDL.LU.64 R2, [R1+0x100] ;  /* 0x0001000001027983 */ /* 0x001ea80000300a00 */
[----:B--2---:R0:W-:Y:S04]  /*31a00*/  STL.64 [R1+0xb28], R2 ;  /* 0x000b280201007387 */ /* 0x0041e80000100a00 */
[----:B0-----:R-:W2:Y:S04]  /*31a10*/  LDL.LU.64 R2, [R1+0x108] ;  /* 0x0001080001027983 */ /* 0x001ea80000300a00 */
[----:B--2---:R-:W-:Y:S01]  /*31a20*/  STL [R1+0xb30], R3 ;  /* 0x000b300301007387 */ /* 0x004fe20000100800 */
[----:B------:R0:W-:Y:S03]  /*31a30*/  STL.64 [R1+0xb50], R2 ;  /* 0x000b500201007387 */ /* 0x0001e60000100a00 */
[----:B0-----:R-:W2:Y:S04]  /*31a40*/  LDL.LU.64 R2, [R1+0x120] ;  /* 0x0001200001027983 */ /* 0x001ea80000300a00 */
[----:B--2---:R0:W-:Y:S04]  /*31a50*/  STL.64 [R1+0xb60], R2 ;  /* 0x000b600201007387 */ /* 0x0041e80000100a00 */
[----:B0-----:R-:W2:Y:S04]  /*31a60*/  LDL.LU.64 R2, [R1+0x128] ;  /* 0x0001280001027983 */ /* 0x001ea80000300a00 */
[----:B--2---:R-:W-:Y:S01]  /*31a70*/  STL [R1+0xb68], R3 ;  /* 0x000b680301007387 */ /* 0x004fe20000100800 */
[----:B------:R0:W-:Y:S03]  /*31a80*/  STL.64 [R1+0xb88], R2 ;  /* 0x000b880201007387 */ /* 0x0001e60000100a00 */
[----:B0-----:R-:W2:Y:S01]  /*31a90*/  LDL.LU.64 R2, [R1+0x140] ;  /* 0x0001400001027983 */ /* 0x001ea20000300a00 */
[----:B------:R-:W2:Y:S03]  /*31aa0*/  LDL.LU.64 R4, [R1+0xe8] ;  /* 0x0000e80001047983 */ /* 0x000ea60000300a00 */
[----:B--2---:R0:W-:Y:S04]  /*31ab0*/  STL.64 [R1+0xb10], R4 ;  /* 0x000b100401007387 */ /* 0x0041e80000100a00 */
[----:B0-----:R-:W2:Y:S04]  /*31ac0*/  LDL.LU.64 R4, [R1+0xf8] ;  /* 0x0000f80001047983 */ /* 0x001ea80000300a00 */
[----:B--2---:R0:W-:Y:S04]  /*31ad0*/  STL.64 [R1+0xb38], R4 ;  /* 0x000b380401007387 */ /* 0x0041e80000100a00 */
[----:B0-----:R-:W2:Y:S04]  /*31ae0*/  LDL.LU.64 R4, [R1+0x110] ;  /* 0x0001100001047983 */ /* 0x001ea80000300a00 */
[----:B--2---:R0:W-:Y:S04]  /*31af0*/  STL.64 [R1+0xb48], R4 ;  /* 0x000b480401007387 */ /* 0x0041e80000100a00 */
[----:B0-----:R-:W2:Y:S04]  /*31b00*/  LDL.LU.64 R4, [R1+0x118] ;  /* 0x0001180001047983 */ /* 0x001ea80000300a00 */
[----:B--2---:R0:W-:Y:S04]  /*31b10*/  STL.64 [R1+0xb70], R4 ;  /* 0x000b700401007387 */ /* 0x0041e80000100a00 */
[----:B0-----:R-:W2:Y:S01]  /*31b20*/  LDL.LU.64 R4, [R1+0x130] ;  /* 0x0001300001047983 */ /* 0x001ea20000300a00 */
[----:B------:R-:W-:-:S02]  /*31b30*/  FSETP.NEU.AND P4, PT, R19, RZ, PT ;  /* 0x000000ff1300720b */ /* 0x000fc40003f8d000 */
[----:B------:R-:W-:Y:S01]  /*31b40*/  PRMT R0, R28, 0x7632, R0 ;  /* 0x000076321c007816 */ /* 0x000fe20000000000 */
[----:B---3--:R-:W-:Y:S01]  /*31b50*/  STG.E.U16 [R24.64], R14 ;  /* 0x0000000e18007986 */ /* 0x008fe2000c101506 */
[----:B----4-:R-:W-:Y:S03]  /*31b60*/  STG.E.U16 [R26.64], R28 ;  /* 0x0000001c1a007986 */ /* 0x010fe6000c101506 */
[----:B--2---:R0:W-:Y:S04]  /*31b70*/  STL.64 [R1+0xb80], R4 ;  /* 0x000b800401007387 */ /* 0x0041e80000100a00 */
[----:B0-----:R-:W5:Y:S01]  /*31b80*/  LDL.LU.64 R4, [R1+0x138] ;  /* 0x0001380001047983 */ /* 0x001f620000300a00 */
[----:B------:R-:W2:Y:S02]  /*31b90*/  LDL.LU R8, [R1+0x334] ;  /* 0x0003340001087983 */ /* 0x000ea40000300800 */
[----:B------:R-:W3:Y:S02]  /*31ba0*/  LDL.LU.64 R6, [R1+0xe0] ;  /* 0x0000e00001067983 */ /* 0x000ee40000300a00 */
[----:B------:R-:W4:Y:S01]  /*31bb0*/  LDL.LU.64 R12, [R1+0xd8] ;  /* 0x0000d800010c7983 */ /* 0x000f220000300a00 */
[----:B------:R-:W4:Y:S01]  /*31bc0*/  LDL.LU R9, [R1+0x324] ;  /* 0x0003240001097983 */ /* 0x000f220000300800 */
[----:B------:R-:W2:Y:S02]  /*31bd0*/  LDL.LU.64 R10, [R1+0xd0] ;  /* 0x0000d000010a7983 */ /* 0x000ea40000300a00 */
[----:B------:R-:W2:Y:S02]  /*31be0*/  LDL.LU.64 R16, [R1+0xc8] ;  /* 0x0000c80001107983 */ /* 0x000ea40000300a00 */
[----:B------:R-:W2:Y:S01]  /*31bf0*/  LDL.LU R20, [R1+0x314] ;  /* 0x0003140001147983 */ /* 0x000ea20000300800 */
[----:B------:R-:W2:Y:S01]  /*31c00*/  LDL.LU.64 R18, [R1+0xc0] ;  /* 0x0000c00001127983 */ /* 0x000ea20000300a00 */
[----:B------:R-:W2:Y:S02]  /*31c10*/  LDL.LU R21, [R1+0x348] ;  /* 0x0003480001157983 */ /* 0x000ea40000300800 */
[----:B------:R-:W2:Y:S02]  /*31c20*/  LDL.LU R22, [R1+0x338] ;  /* 0x0003380001167983 */ /* 0x000ea40000300800 */
[----:B------:R-:W2:Y:S01]  /*31c30*/  LDL.LU.64 R14, [R1+0xb8] ;  /* 0x0000b800010e7983 */ /* 0x000ea20000300a00 */
[----:B------:R-:W2:Y:S01]  /*31c40*/  LDL.LU.64 R24, [R1+0xb0] ;  /* 0x0000b00001187983 */ /* 0x000ea20000300a00 */
[----:B------:R-:W2:Y:S02]  /*31c50*/  LDL.LU.64 R26, [R1+0xa8] ;  /* 0x0000a800011a7983 */ /* 0x000ea40000300a00 */
[----:B------:R-:W2:Y:S01]  /*31c60*/  LDL.LU.64 R28, [R1+0xa0] ;  /* 0x0000a000011c7983 */ /* 0x000ea20000300a00 */
[----:B------:R0:W-:Y:S04]  /*31c70*/  STG.E.U16 [R2.64], R0 ;  /* 0x0000000002007986 */ /* 0x0001e8000c101506 */
[----:B0-----:R-:W2:Y:S04]  /*31c80*/  LDL.LU.64 R2, [R1+0xb88] ;  /* 0x000b880001027983 */ /* 0x001ea80000300a00 */
[----:B-----5:R0:W-:Y:S04]  /*31c90*/  STG.E.U16 [R4.64], R23 ;  /* 0x0000001704007986 */ /* 0x0201e8000c101506 */
[----:B0-----:R-:W5:Y:S01]  /*31ca0*/  LDL.LU.64 R4, [R1+0xb80] ;  /* 0x000b800001047983 */ /* 0x001f620000300a00 */
[----:B--2---:R-:W-:-:S03]  /*31cb0*/  PRMT R3, R23, 0x7632, R3 ;  /* 0x0000763217037816 */ /* 0x004fc60000000003 */
[----:B------:R-:W2:Y:S04]  /*31cc0*/  LDL.LU R23, [R1+0xb78] ;  /* 0x000b780001177983 */ /* 0x000ea80000300800 */
[----:B-----5:R0:W-:Y:S04]  /*31cd0*/  STG.E.U16 [R4.64], R3 ;  /* 0x0000000304007986 */ /* 0x0201e8000c101506 */
[----:B0-----:R-:W5:Y:S01]  /*31ce0*/  LDL.LU.64 R4, [R1+0xb70] ;  /* 0x000b700001047983 */ /* 0x001f620000300a00 */
[----:B------:R-:W3:Y:S01]  /*31cf0*/  LDL.LU R3, [R1+0xb68] ;  /* 0x000b680001037983 */ /* 0x000ee20000300800 */
[----:B--2---:R-:W-:-:S02]  /*31d00*/  PRMT R0, R23, 0x7632, R0 ;  /* 0x0000763217007816 */ /* 0x004fc40000000000 */
[----:B---3--:R0:W-:Y:S04]  /*31d10*/  STG.E.U16 [R2.64], R23 ;  /* 0x0000001702007986 */ /* 0x0081e8000c101506 */
[----:B0-----:R-:W2:Y:S01]  /*31d20*/  LDL.LU.64 R2, [R1+0xb60] ;  /* 0x000b600001027983 */ /* 0x001ea20000300a00 */
[----:B------:R-:W5:Y:S03]  /*31d30*/  LDL.LU R23, [R1+0xb58] ;  /* 0x000b580001177983 */ /* 0x000f660000300800 */
[----:B--2---:R0:W-:Y:S01]  /*31d40*/  STG.E.U16 [R2.64], R0 ;  /* 0x0000000002007986 */ /* 0x0041e2000c101506 */
[----:B-----5:R1:W-:Y:S03]  /*31d50*/  STG.E.U16 [R4.64], R23 ;  /* 0x0000001704007986 */ /* 0x0203e6000c101506 */
[----:B0-----:R-:W2:Y:S01]  /*31d60*/  LDL.LU.64 R2, [R1+0xb50] ;  /* 0x000b500001027983 */ /* 0x001ea20000300a00 */
[----:B-1----:R-:W3:Y:S01]  /*31d70*/  LDL.LU.64 R4, [R1+0xb48] ;  /* 0x000b480001047983 */ /* 0x002ee20000300a00 */
[----:B--2---:R-:W-:-:S02]  /*31d80*/  PRMT R3, R23, 0x7632, R3 ;  /* 0x0000763217037816 */ /* 0x004fc40000000003 */
[----:B------:R-:W2:Y:S04]  /*31d90*/  LDL.LU R23, [R1+0xb40] ;  /* 0x000b400001177983 */ /* 0x000ea80000300800 */
[----:B---3--:R0:W-:Y:S04]  /*31da0*/  STG.E.U16 [R4.64], R3 ;  /* 0x0000000304007986 */ /* 0x0081e8000c101506 */
[----:B0-----:R-:W3:Y:S01]  /*31db0*/  LDL.LU.64 R4, [R1+0xb38] ;  /* 0x000b380001047983 */ /* 0x001ee20000300a00 */
[----:B------:R-:W2:Y:S03]  /*31dc0*/  LDL.LU R3, [R1+0xb30] ;  /* 0x000b300001037983 */ /* 0x000ea60000300800 */
[----:B--2---:R0:W-:Y:S04]  /*31dd0*/  STG.E.U16 [R2.64], R23 ;  /* 0x0000001702007986 */ /* 0x0041e8000c101506 */
[----:B0-----:R-:W2:Y:S01]  /*31de0*/  LDL.LU.64 R2, [R1+0xb28] ;  /* 0x000b280001027983 */ /* 0x001ea20000300a00 */
[----:B------:R-:W-:-:S02]  /*31df0*/  PRMT R0, R23, 0x7632, R0 ;  /* 0x0000763217007816 */ /* 0x000fc40000000000 */
[----:B------:R-:W5:Y:S03]  /*31e00*/  LDL.LU R23, [R1+0xb20] ;  /* 0x000b200001177983 */ /* 0x000f660000300800 */
[----:B--2---:R0:W-:Y:S04]  /*31e10*/  STG.E.U16 [R2.64], R0 ;  /* 0x0000000002007986 */ /* 0x0041e8000c101506 */
[----:B0-----:R-:W3:Y:S04]  /*31e20*/  LDL.LU.64 R2, [R1+0xb18] ;  /* 0x000b180001027983 */ /* 0x001ee80000300a00 */
[----:B---3--:R0:W-:Y:S01]  /*31e30*/  STG.E.U16 [R4.64], R3 ;  /* 0x0000000304007986 */ /* 0x0081e2000c101506 */
[----:B-----5:R-:W-:-:S03]  /*31e40*/  PRMT R23, R3, 0x7632, R23 ;  /* 0x0000763203177816 */ /* 0x020fc60000000017 */
[----:B0-----:R-:W2:Y:S01]  /*31e50*/  LDL.LU.64 R4, [R1+0xb10] ;  /* 0x000b100001047983 */ /* 0x001ea20000300a00 */
[----:B------:R-:W3:Y:S01]  /*31e60*/  LDL.LU R3, [R1+0xb08] ;  /* 0x000b080001037983 */ /* 0x000ee20000300800 */
[----:B------:R-:W-:Y:S02]  /*31e70*/  PRMT R0, R8, 0x7632, R0 ;  /* 0x0000763208007816 */ /* 0x000fe40000000000 */
[----:B---3--:R0:W-:Y:S04]  /*31e80*/  STG.E.U16 [R2.64], R23 ;  /* 0x0000001702007986 */ /* 0x0081e8000c101506 */
[----:B0-----:R-:W3:Y:S01]  /*31e90*/  LDL.LU.64 R2, [R1+0xb00] ;  /* 0x000b000001027983 */ /* 0x001ee20000300a00 */
[----:B--2---:R-:W-:Y:S02]  /*31ea0*/  STG.E.U16 [R4.64], R8 ;  /* 0x0000000804007986 */ /* 0x004fe4000c101506 */
[----:B------:R0:W-:Y:S02]  /*31eb0*/  STG.E.U16 [R6.64], R0 ;  /* 0x0000000006007986 */ /* 0x0001e4000c101506 */
[----:B----4-:R-:W-:Y:S01]  /*31ec0*/  STG.E.U16 [R12.64], R9 ;  /* 0x000000090c007986 */ /* 0x010fe2000c101506 */
[----:B------:R-:W2:Y:S01]  /*31ed0*/  LDL.LU R23, [R1+0xaf8] ;  /* 0x000af80001177983 */ /* 0x000ea20000300800 */
[----:B0-----:R-:W-:-:S02]  /*31ee0*/  PRMT R0, R20, 0x7632, R0 ;  /* 0x0000763214007816 */ /* 0x001fc40000000000 */
[----:B---3--:R-:W-:Y:S02]  /*31ef0*/  PRMT R3, R9, 0x7632, R3 ;  /* 0x0000763209037816 */ /* 0x008fe40000000003 */
[----:B------:R-:W-:-:S03]  /*31f00*/  PRMT R2, R21, 0x7632, R2 ;  /* 0x0000763215027816 */ /* 0x000fc60000000002 */
[----:B------:R-:W-:Y:S01]  /*31f10*/  STG.E.U16 [R10.64], R3 ;  /* 0x000000030a007986 */ /* 0x000fe2000c101506 */
[----:B------:R-:W-:Y:S02]  /*31f20*/  STG.E.U16 [R16.64], R20 ;  /* 0x0000001410007986 */ /* 0x000fe4000c101506 */
[----:B------:R-:W-:Y:S02]  /*31f30*/  STG.E.U16 [R18.64], R0 ;  /* 0x0000000012007986 */ /* 0x000fe4000c101506 */
[----:B------:R0:W-:Y:S01]  /*31f40*/  STG.E.U16 [R14.64], R21 ;  /* 0x000000150e007986 */ /* 0x0001e2000c101506 */
[----:B------:R-:W-:Y:S01]  /*31f50*/  STG.E.U16 [R24.64], R2 ;  /* 0x0000000218007986 */ /* 0x000fe2000c101506 */
[----:B------:R1:W-:Y:S03]  /*31f60*/  STG.E.U16 [R26.64], R22 ;  /* 0x000000161a007986 */ /* 0x0003e6000c101506 */
[----:B0-----:R-:W3:Y:S01]  /*31f70*/  LDL.LU.64 R20, [R1+0x98] ;  /* 0x0000980001147983 */ /* 0x001ee20000300a00 */
[----:B-1----:R-:W2:Y:S02]  /*31f80*/  LDL.LU R27, [R1+0x328] ;  /* 0x00032800011b7983 */ /* 0x002ea40000300800 */
[----:B------:R-:W4:Y:S02]  /*31f90*/  LDL.LU R25, [R1+0x318] ;  /* 0x0003180001197983 */ /* 0x000f240000300800 */
[----:B------:R-:W5:Y:S02]  /*31fa0*/  LDL.LU R4, [R1+0x33c] ;  /* 0x00033c0001047983 */ /* 0x000f640000300800 */
[----:B-----5:R0:W-:Y:S04]  /*31fb0*/  STL [R1+0xad0], R4 ;  /* 0x000ad00401007387 */ /* 0x0201e80000100800 */
[----:B0-----:R-:W5:Y:S01]  /*31fc0*/  LDL.LU R4, [R1+0x34c] ;  /* 0x00034c0001047983 */ /* 0x001f620000300800 */
[----:B------:R-:W2:Y:S03]  /*31fd0*/  LDL.LU.64 R6, [R1+0x48] ;  /* 0x0000480001067983 */ /* 0x000ea60000300a00 */
[----:B--2---:R0:W-:Y:S04]  /*31fe0*/  STL [R1+0xaa0], R6 ;  /* 0x000aa00601007387 */ /* 0x0041e80000100800 */
[----:B0-----:R-:W2:Y:S01]  /*31ff0*/  LDL.LU R6, [R1+0x32c] ;  /* 0x00032c0001067983 */ /* 0x001ea20000300800 */
[----:B------:R-:W-:Y:S03]  /*32000*/  STL [R1+0xa90], R7 ;  /* 0x000a900701007387 */ /* 0x000fe60000100800 */
[----:B--2---:R0:W-:Y:S04]  /*32010*/  STL.64 [R1+0xab0], R6 ;  /* 0x000ab00601007387 */ /* 0x0041e80000100a00 */
[----:B0-----:R-:W2:Y:S04]  /*32020*/  LDL.LU.64 R6, [R1+0x60] ;  /* 0x0000600001067983 */ /* 0x001ea80000300a00 */
[----:B--2---:R0:W-:Y:S04]  /*32030*/  STL.64 [R1+0xab8], R6 ;  /* 0x000ab80601007387 */ /* 0x0041e80000100a00 */
[----:B0-----:R-:W2:Y:S04]  /*32040*/  LDL.LU.64 R6, [R1+0x68] ;  /* 0x0000680001067983 */ /* 0x001ea80000300a00 */
[----:B--2---:R-:W-:Y:S01]  /*32050*/  STL [R1+0xac0], R7 ;  /* 0x000ac00701007387 */ /* 0x004fe20000100800 */
[----:B------:R0:W-:Y:S03]  /*32060*/  STL.64 [R1+0xae0], R6 ;  /* 0x000ae00601007387 */ /* 0x0001e60000100a00 */
[----:B0-----:R-:W2:Y:S01]  /*32070*/  LDL.LU.64 R6, [R1+0x80] ;  /* 0x0000800001067983 */ /* 0x001ea20000300a00 */
[----:B------:R-:W-:-:S03]  /*32080*/  PRMT R0, R22, 0x7632, R0 ;  /* 0x0000763216007816 */ /* 0x000fc60000000000 */
[----:B--2---:R0:W-:Y:S04]  /*32090*/  STL.64 [R1+0xae8], R6 ;  /* 0x000ae80601007387 */ /* 0x0041e80000100a00 */
[----:B0-----:R-:W2:Y:S04]  /*320a0*/  LDL.LU.64 R6, [R1+0x88] ;  /* 0x0000880001067983 */ /* 0x001ea80000300a00 */
[----:B------:R-:W-:Y:S04]  /*320b0*/  STG.E.U16 [R28.64], R0 ;  /* 0x000000001c007986 */ /* 0x000fe8000c101506 */
[----:B--2---:R0:W-:Y:S04]  /*320c0*/  STL.64 [R1+0xaf0], R6 ;  /* 0x000af00601007387 */ /* 0x0041e80000100a00 */
[----:B0-----:R-:W2:Y:S01]  /*320d0*/  LDL.LU.64 R6, [R1+0x90] ;  /* 0x0000900001067983 */ /* 0x001ea20000300a00 */
[----:B------:R-:W2:Y:S02]  /*320e0*/  LDL.LU R28, [R1+0x31c] ;  /* 0x00031c00011c7983 */ /* 0x000ea40000300800 */
[----:B------:R-:W2:Y:S02]  /*320f0*/  LDL.LU.64 R12, [R1+0x40] ;  /* 0x00004000010c7983 */ /* 0x000ea40000300a00 */
[----:B--2---:R0:W-:Y:S04]  /*32100*/  STL.64 [R1+0xa98], R12 ;  /* 0x000a980c01007387 */ /* 0x0041e80000100a00 */
[----:B0-----:R-:W2:Y:S04]  /*32110*/  LDL.LU.64 R12, [R1+0x50] ;  /* 0x00005000010c7983 */ /* 0x001ea80000300a00 */
[----:B--2---:R0:W-:Y:S04]  /*32120*/  STL.64 [R1+0xaa8], R12 ;  /* 0x000aa80c01007387 */ /* 0x0041e80000100a00 */
[----:B0-----:R-:W2:Y:S04]  /*32130*/  LDL.LU.64 R12, [R1+0x58] ;  /* 0x00005800010c7983 */ /* 0x001ea80000300a00 */
[----:B--2---:R0:W-:Y:S04]  /*32140*/  STL.64 [R1+0xac8], R12 ;  /* 0x000ac80c01007387 */ /* 0x0041e80000100a00 */
[----:B0-----:R-:W2:Y:S01]  /*32150*/  LDL.LU.64 R12, [R1+0x70] ;  /* 0x00007000010c7983 */ /* 0x001ea20000300a00 */
[----:B------:R-:W-:Y:S01]  /*32160*/  PRMT R23, R27, 0x7632, R23 ;  /* 0x000076321b177816 */ /* 0x000fe20000000017 */
[----:B---3--:R-:W-:Y:S04]  /*32170*/  STG.E.U16 [R20.64], R27 ;  /* 0x0000001b14007986 */ /* 0x008fe8000c101506 */
[----:B------:R-:W-:Y:S04]  /*32180*/  STG.E.U16 [R6.64], R23 ;  /* 0x0000001706007986 */ /* 0x000fe8000c101506 */
[----:B--2---:R0:W-:Y:S04]  /*32190*/  STL.64 [R1+0xad8], R12 ;  /* 0x000ad80c01007387 */ /* 0x0041e80000100a00 */
[----:B0-----:R-:W5:Y:S01]  /*321a0*/  LDL.LU.64 R12, [R1+0x78] ;  /* 0x00007800010c7983 */ /* 0x001f620000300a00 */
[----:B------:R-:W2:Y:S02]  /*321b0*/  LDL.LU.64 R8, [R1+0x38] ;  /* 0x0000380001087983 */ /* 0x000ea40000300a00 */
[----:B------:R-:W2:Y:S02]  /*321c0*/  LDL.LU R24, [R1+0x300] ;  /* 0x0003000001187983 */ /* 0x000ea40000300800 */
[----:B------:R-:W3:Y:S01]  /*321d0*/  LDL.LU.64 R10, [R1+0x30] ;  /* 0x00003000010a7983 */ /* 0x000ee20000300a00 */
[----:B------:R-:W2:Y:S01]  /*321e0*/  LDL.LU.64 R16, [R1+0x28] ;  /* 0x0000280001107983 */ /* 0x000ea20000300a00 */
[----:B------:R-:W2:Y:S02]  /*321f0*/  LDL.LU R5, [R1+0x2f0] ;  /* 0x0002f00001057983 */ /* 0x000ea40000300800 */
[----:B------:R-:W2:Y:S02]  /*32200*/  LDL.LU.64 R18, [R1+0x20] ;  /* 0x0000200001127983 */ /* 0x000ea40000300a00 */
[----:B------:R-:W2:Y:S01]  /*32210*/  LDL.LU R22, [R1+0x2e0] ;  /* 0x0002e00001167983 */ /* 0x000ea20000300800 */
[----:B------:R-:W2:Y:S01]  /*32220*/  LDL.LU R29, [R1+0x2d0] ;  /* 0x0002d000011d7983 */ /* 0x000ea20000300800 */
[----:B------:R-:W2:Y:S02]  /*32230*/  LDL.LU.64 R14, [R1+0x18] ;  /* 0x00001800010e7983 */ /* 0x000ea40000300a00 */
[----:B------:R-:W2:Y:S02]  /*32240*/  LDL.LU.64 R20, [R1+0x10] ;  /* 0x0000100001147983 */ /* 0x000ea40000300a00 */
[----:B------:R-:W2:Y:S01]  /*32250*/  LDL.LU.64 R26, [R1+0x8] ;  /* 0x00000800011a7983 */ /* 0x000ea20000300a00 */
[----:B------:R-:W2:Y:S01]  /*32260*/  LDL.LU.64 R2, [R1] ;  /* 0x0000000001027983 */ /* 0x000ea20000300a00 */
[----:B------:R-:W2:Y:S02]  /*32270*/  LDL.LU.64 R6, [R1+0xaf0] ;  /* 0x000af00001067983 */ /* 0x000ea40000300a00 */
[----:B------:R-:W3:Y:S01]  /*32280*/  LDL.LU R23, [R1+0x304] ;  /* 0x0003040001177983 */ /* 0x000ee20000300800 */
[----:B----4-:R-:W-:Y:S01]  /*32290*/  PRMT R0, R25, 0x7632, R0 ;  /* 0x0000763219007816 */ /* 0x010fe20000000000 */
[----:B--2---:R0:W-:Y:S04]  /*322a0*/  STG.E.U16 [R6.64], R25 ;  /* 0x0000001906007986 */ /* 0x0041e8000c101506 */
[----:B0-----:R-:W2:Y:S04]  /*322b0*/  LDL.LU.64 R6, [R1+0xae8] ;  /* 0x000ae80001067983 */ /* 0x001ea80000300a00 */
[----:B--2---:R0:W-:Y:S01]  /*322c0*/  STG.E.U16 [R6.64], R0 ;  /* 0x0000000006007986 */ /* 0x0041e2000c101506 */
[----:B-----5:R1:W-:Y:S03]  /*322d0*/  STG.E.U16 [R12.64], R4 ;  /* 0x000000040c007986 */ /* 0x0203e6000c101506 */
[----:B0-----:R-:W2:Y:S01]  /*322e0*/  LDL.LU.64 R6, [R1+0xae0] ;  /* 0x000ae00001067983 */ /* 0x001ea20000300a00 */
[----:B------:R-:W4:Y:S02]  /*322f0*/  LDL.LU R25, [R1+0x2f4] ;  /* 0x0002f40001197983 */ /* 0x000f240000300800 */
[----:B-1----:R-:W5:Y:S01]  /*32300*/  LDL.LU.64 R12, [R1+0xad8] ;  /* 0x000ad800010c7983 */ /* 0x002f620000300a00 */
[----:B--2---:R-:W-:-:S02]  /*32310*/  PRMT R7, R4, 0x7632, R7 ;  /* 0x0000763204077816 */ /* 0x004fc40000000007 */
[----:B------:R-:W2:Y:S04]  /*32320*/  LDL.LU R4, [R1+0xad0] ;  /* 0x000ad00001047983 */ /* 0x000ea80000300800 */
[----:B-----5:R0:W-:Y:S04]  /*32330*/  STG.E.U16 [R12.64], R7 ;  /* 0x000000070c007986 */ /* 0x0201e8000c101506 */
[----:B0-----:R-:W5:Y:S01]  /*32340*/  LDL.LU.64 R12, [R1+0xac8] ;  /* 0x000ac800010c7983 */ /* 0x001f620000300a00 */
[----:B------:R-:W2:Y:S03]  /*32350*/  LDL.LU R7, [R1+0xac0] ;  /* 0x000ac00001077983 */ /* 0x000ea60000300800 */
[----:B--2---:R0:W-:Y:S04]  /*32360*/  STG.E.U16 [R6.64], R4 ;  /* 0x0000000406007986 */ /* 0x0041e8000c101506 */
[----:B0-----:R-:W2:Y:S01]  /*32370*/  LDL.LU.64 R6, [R1+0xab8] ;  /* 0x000ab80001067983 */ /* 0x001ea20000300a00 */
[----:B------:R-:W-:-:S05]  /*32380*/  PRMT R0, R4, 0x7632, R0 ;  /* 0x0000763204007816 */ /* 0x000fca0000000000 */
[----:B--2---:R0:W-:Y:S04]  /*32390*/  STG.E.U16 [R6.64], R0 ;  /* 0x0000000006007986 */ /* 0x0041e8000c101506 */
[----:B0-----:R-:W5:Y:S01]  /*323a0*/  LDL.LU.64 R6, [R1+0xab0] ;  /* 0x000ab00001067983 */ /* 0x001f620000300a00 */
[----:B------:R-:W2:Y:S03]  /*323b0*/  LDL.LU R4, [R1+0x2e4] ;  /* 0x0002e40001047983 */ /* 0x000ea60000300800 */
[----:B-----5:R0:W-:Y:S04]  /*323c0*/  STG.E.U16 [R12.64], R6 ;  /* 0x000000060c007986 */ /* 0x0201e8000c101506 */
[----:B0-----:R-:W5:Y:S01]  /*323d0*/  LDL.LU.64 R12, [R1+0xaa8] ;  /* 0x000aa800010c7983 */ /* 0x001f620000300a00 */
[----:B------:R-:W-:-:S02]  /*323e0*/  PRMT R7, R6, 0x7632, R7 ;  /* 0x0000763206077816 */ /* 0x000fc40000000007 */
[----:B------:R-:W2:Y:S03]  /*323f0*/  LDL.LU R6, [R1+0xaa0] ;  /* 0x000aa00001067983 */ /* 0x000ea60000300800 */
[----:B-----5:R0:W-:Y:S04]  /*32400*/  STG.E.U16 [R12.64], R7 ;  /* 0x000000070c007986 */ /* 0x0201e8000c101506 */
[----:B0-----:R-:W5:Y:S01]  /*32410*/  LDL.LU.64 R12, [R1+0xa98] ;  /* 0x000a9800010c7983 */ /* 0x001f620000300a00 */
[----:B------:R-:W2:Y:S01]  /*32420*/  LDL.LU R7, [R1+0xa90] ;  /* 0x000a900001077983 */ /* 0x000ea20000300800 */
[----:B------:R-:W-:Y:S02]  /*32430*/  PRMT R0, R28, 0x7632, R0 ;  /* 0x000076321c007816 */ /* 0x000fe40000000000 */
[----:B--2---:R0:W-:Y:S04]  /*32440*/  STG.E.U16 [R6.64], R28 ;  /* 0x0000001c06007986 */ /* 0x0041e8000c101506 */
[----:B0-----:R-:W2:Y:S01]  /*32450*/  LDL.LU.64 R6, [R1+0xa88] ;  /* 0x000a880001067983 */ /* 0x001ea20000300a00 */
[----:B------:R-:W2:Y:S02]  /*32460*/  LDL.LU R28, [R1+0xa80] ;  /* 0x000a8000011c7983 */ /* 0x000ea40000300800 */
[----:B-----5:R0:W-:Y:S02]  /*32470*/  STG.E.U16 [R12.64], R0 ;  /* 0x000000000c007986 */ /* 0x0201e4000c101506 */
[----:B------:R1:W-:Y:S01]  /*32480*/  STG.E.U16 [R8.64], R24 ;  /* 0x0000001808007986 */ /* 0x0003e2000c101506 */
[----:B0-----:R-:W5:Y:S01]  /*32490*/  LDL.LU.64 R12, [R1+0xa78] ;  /* 0x000a7800010c7983 */ /* 0x001f620000300a00 */
[----:B-1----:R-:W4:Y:S01]  /*324a0*/  LDL.LU.64 R8, [R1+0xa70] ;  /* 0x000a700001087983 */ /* 0x002f220000300a00 */
[----:B--2---:R-:W-:-:S02]  /*324b0*/  PRMT R28, R24, 0x7632, R28 ;  /* 0x00007632181c7816 */ /* 0x004fc4000000001c */
[----:B------:R-:W2:Y:S04]  /*324c0*/  LDL.LU R24, [R1+0xa68] ;  /* 0x000a680001187983 */ /* 0x000ea80000300800 */
[----:B---3--:R0:W-:Y:S04]  /*324d0*/  STG.E.U16 [R10.64], R28 ;  /* 0x0000001c0a007986 */ /* 0x0081e8000c101506 */
[----:B0-----:R-:W3:Y:S01]  /*324e0*/  LDL.LU.64 R10, [R1+0xa60] ;  /* 0x000a6000010a7983 */ /* 0x001ee20000300a00 */
[----:B------:R-:W2:Y:S01]  /*324f0*/  LDL.LU R28, [R1+0xa58] ;  /* 0x000a5800011c7983 */ /* 0x000ea20000300800 */
[----:B------:R-:W-:Y:S01]  /*32500*/  PRMT R0, R5, 0x7632, R0 ;  /* 0x0000763205007816 */ /* 0x000fe20000000000 */
[----:B------:R0:W-:Y:S04]  /*32510*/  STG.E.U16 [R16.64], R5 ;  /* 0x0000000510007986 */ /* 0x0001e8000c101506 */
[----:B------:R1:W-:Y:S01]  /*32520*/  STG.E.U16 [R18.64], R0 ;  /* 0x0000000012007986 */ /* 0x0003e2000c101506 */
[----:B------:R4:W-:Y:S03]  /*32530*/  STG.E.U16 [R14.64], R22 ;  /* 0x000000160e007986 */ /* 0x0009e6000c101506 */
[----:B0-----:R-:W3:Y:S04]  /*32540*/  LDL.LU.64 R16, [R1+0xa50] ;  /* 0x000a500001107983 */ /* 0x001ee80000300a00 */
[----:B-1----:R-:W3:Y:S01]  /*32550*/  LDL.LU.64 R18, [R1+0xa48] ;  /* 0x000a480001127983 */ /* 0x002ee20000300a00 */
[----:B------:R-:W3:Y:S02]  /*32560*/  LDL.LU R5, [R1+0x2e8] ;  /* 0x0002e80001057983 */ /* 0x000ee40000300800 */
[----:B----4-:R-:W4:Y:S01]  /*32570*/  LDL.LU.64 R14, [R1+0xa40] ;  /* 0x000a4000010e7983 */ /* 0x010f220000300a00 */
[----:B------:R-:W-:-:S02]  /*32580*/  PRMT R0, R29, 0x7632, R0 ;  /* 0x000076321d007816 */ /* 0x000fc40000000000 */
[----:B--2---:R-:W-:Y:S02]  /*32590*/  PRMT R28, R22, 0x7632, R28 ;  /* 0x00007632161c7816 */ /* 0x004fe4000000001c */
[----:B------:R-:W2:Y:S04]  /*325a0*/  LDL.LU R22, [R1+0xa38] ;  /* 0x000a380001167983 */ /* 0x000ea80000300800 */
[----:B------:R0:W-:Y:S01]  /*325b0*/  STG.E.U16 [R20.64], R28 ;  /* 0x0000001c14007986 */ /* 0x0001e2000c101506 */
[----:B------:R1:W-:Y:S03]  /*325c0*/  STG.E.U16 [R26.64], R29 ;  /* 0x0000001d1a007986 */ /* 0x0003e6000c101506 */
[----:B0-----:R-:W2:Y:S01]  /*325d0*/  LDL.LU.64 R20, [R1+0xa30] ;  /* 0x000a300001147983 */ /* 0x001ea20000300a00 */
[----:B------:R-:W2:Y:S02]  /*325e0*/  LDL.LU R28, [R1+0xa28] ;  /* 0x000a2800011c7983 */ /* 0x000ea40000300800 */
[----:B-1----:R-:W2:Y:S02]  /*325f0*/  LDL.LU.64 R26, [R1+0xa20] ;  /* 0x000a2000011a7983 */ /* 0x002ea40000300a00 */
[----:B------:R-:W3:Y:S01]  /*32600*/  LDL.LU R29, [R1+0xa1c] ;  /* 0x000a1c00011d7983 */ /* 0x000ee20000300800 */
[----:B------:R0:W-:Y:S04]  /*32610*/  STG.E.U16 [R2.64], R0 ;  /* 0x0000000002007986 */ /* 0x0001e8000c101506 */
[----:B0-----:R-:W4:Y:S01]  /*32620*/  LDL.LU.64 R2, [R1+0x180] ;  /* 0x0001800001027983 */ /* 0x001f220000300a00 */
[----:B--2---:R-:W-:-:S03]  /*32630*/  PRMT R27, R23, 0x7632, R27 ;  /* 0x00007632171b7816 */ /* 0x004fc6000000001b */
[----:B---3--:R0:W-:Y:S04]  /*32640*/  STG.E.U16 [R28.64], R23 ;  /* 0x000000171c007986 */ /* 0x0081e8000c101506 */
[----:B0-----:R-:W2:Y:S01]  /*32650*/  LDL.LU R23, [R1+0xa18] ;  /* 0x000a180001177983 */ /* 0x001ea20000300800 */
[----:B------:R-:W3:Y:S02]  /*32660*/  LDL.LU R29, [R1+0x308] ;  /* 0x00030800011d7983 */ /* 0x000ee40000300800 */
[----:B------:R-:W3:Y:S01]  /*32670*/  LDL.LU R28, [R1+0x2f8] ;  /* 0x0002f800011c7983 */ /* 0x000ee20000300800 */
[----:B--2---:R0:W-:Y:S04]  /*32680*/  STG.E.U16 [R22.64], R27 ;  /* 0x0000001b16007986 */ /* 0x0041e8000c101506 */
[----:B0-----:R-:W2:Y:S01]  /*32690*/  LDL.LU R27, [R1+0xa14] ;  /* 0x000a1400011b7983 */ /* 0x001ea20000300800 */
[----:B------:R-:W-:Y:S01]  /*326a0*/  PRMT R0, R25, 0x7632, R0 ;  /* 0x0000763219007816 */ /* 0x000fe20000000000 */
[----:B------:R-:W3:Y:S02]  /*326b0*/  LDL.LU R23, [R1+0x2d4] ;  /* 0x0002d40001177983 */ /* 0x000ee40000300800 */
[----:B--2---:R0:W-:Y:S04]  /*326c0*/  STG.E.U16 [R26.64], R25 ;  /* 0x000000191a007986 */ /* 0x0041e8000c101506 */
[----:B0-----:R-:W2:Y:S01]  /*326d0*/  LDL.LU R25, [R1+0xa10] ;  /* 0x000a100001197983 */ /* 0x001ea20000300800 */
[----:B------:R-:W3:Y:S01]  /*326e0*/  LDL.LU R27, [R1+0x2d8] ;  /* 0x0002d800011b7983 */ /* 0x000ee20000300800 */
[----:B------:R-:W-:-:S02]  /*326f0*/  PRMT R22, R4, 0x7632, R22 ;  /* 0x0000763204167816 */ /* 0x000fc40000000016 */
[----:B--2---:R0:W-:Y:S04]  /*32700*/  STG.E.U16 [R24.64], R0 ;  /* 0x0000000018007986 */ /* 0x0041e8000c101506 */
[----:B0-----:R-:W2:Y:S01]  /*32710*/  LDL.LU.64 R24, [R1+0x178] ;  /* 0x0001780001187983 */ /* 0x001ea20000300a00 */
[----:B------:R0:W-:Y:S01]  /*32720*/  STG.E.U16 [R20.64], R4 ;  /* 0x0000000414007986 */ /* 0x0001e2000c101506 */
[----:B---3--:R-:W-:Y:S02]  /*32730*/  PRMT R0, R23, 0x7632, R0 ;  /* 0x0000763217007816 */ /* 0x008fe40000000000 */
[----:B0-----:R-:W0:Y:S01]  /*32740*/  S2R R4, SR_TID.X ;  /* 0x0000000000047919 */ /* 0x001e220000002100 */
[----:B----4-:R-:W-:Y:S02]  /*32750*/  STG.E.U16 [R14.64], R22 ;  /* 0x000000160e007986 */ /* 0x010fe4000c101506 */
[----:B------:R-:W-:Y:S02]  /*32760*/  STG.E.U16 [R18.64], R23 ;  /* 0x0000001712007986 */ /* 0x000fe4000c101506 */
[----:B------:R1:W-:Y:S01]  /*32770*/  STG.E.U16 [R16.64], R0 ;  /* 0x0000000010007986 */ /* 0x0003e2000c101506 */
[----:B------:R3:W-:Y:S01]  /*32780*/  STG.E.U16 [R10.64], R29 ;  /* 0x0000001d0a007986 */ /* 0x0007e2000c101506 */
[----:B-1----:R-:W-:-:S03]  /*32790*/  PRMT R0, R29, 0x7632, R0 ;  /* 0x000076321d007816 */ /* 0x002fc60000000000 */
[----:B---3--:R-:W1:Y:S01]  /*327a0*/  S2R R29, SR_TID.X ;  /* 0x00000000001d7919 */ /* 0x008e620000002100 */
[C---:B0-----:R-:W-:Y:S01]  /*327b0*/  LOP3.LUT R23, R4.reuse, 0xff, RZ, 0xc0, !PT ;  /* 0x000000ff04177812 */ /* 0x041fe200078ec0ff */
[----:B------:R-:W-:-:S04]  /*327c0*/  SHF.L.U32 R4, R4, 0xb, RZ ;  /* 0x0000000b04047819 */ /* 0x000fc800000006ff */
[----:B------:R-:W-:-:S05]  /*327d0*/  LOP3.LUT R4, R4, 0x3000, RZ, 0xc0, !PT ;  /* 0x0000300004047812 */ /* 0x000fca00078ec0ff */
[----:B------:R-:W-:-:S05]  /*327e0*/  IMAD R4, R23, 0x10, R4 ;  /* 0x0000001017047824 */ /* 0x000fca00078e0204 */
[----:B------:R1:W0:Y:S02]  /*327f0*/  LDS.128 R16, [R4] ;  /* 0x0000000004107984 */ /* 0x0002240000000c00 */
[C---:B-1----:R-:W-:Y:S01]  /*32800*/  LOP3.LUT R4, R29.reuse, 0xff, RZ, 0xc0, !PT ;  /* 0x000000ff1d047812 */ /* 0x042fe200078ec0ff */
[----:B------:R-:W-:-:S04]  /*32810*/  SHF.L.U32 R29, R29, 0xb, RZ ;  /* 0x0000000b1d1d7819 */ /* 0x000fc800000006ff */
[----:B------:R-:W-:-:S04]  /*32820*/  LOP3.LUT R29, R29, 0x3000, RZ, 0xc0, !PT ;  /* 0x000030001d1d7812 */ /* 0x000fc800078ec0ff */
[----:B------:R-:W-:Y:S02]  /*32830*/  LEA R29, R4, R29, 0x4 ;  /* 0x0000001d041d7211 */ /* 0x000fe400078e20ff */
[----:B------:R-:W1:Y:S02]  /*32840*/  S2R R4, SR_TID.X ;  /* 0x0000000000047919 */ /* 0x000e640000002100 */
[----:B------:R-:W-:Y:S02]  /*32850*/  LOP3.LUT R29, R29, 0x20, RZ, 0x3c, !PT ;  /* 0x000000201d1d7812 */ /* 0x000fe400078e3cff */
[C---:B-1----:R-:W-:Y:S01]  /*32860*/  LOP3.LUT R23, R4.reuse, 0xff, RZ, 0xc0, !PT ;  /* 0x000000ff04177812 */ /* 0x042fe200078ec0ff */
[----:B------:R-:W-:-:S04]  /*32870*/  SHF.L.U32 R4, R4, 0xb, RZ ;  /* 0x0000000b04047819 */ /* 0x000fc800000006ff */
[----:B------:R-:W-:-:S04]  /*32880*/  LOP3.LUT R4, R4, 0x3000, RZ, 0xc0, !PT ;  /* 0x0000300004047812 */ /* 0x000fc800078ec0ff */
[----:B------:R-:W-:-:S04]  /*32890*/  LEA R4, R23, R4, 0x4 ;  /* 0x0000000417047211 */ /* 0x000fc800078e20ff */
[----:B------:R-:W-:Y:S01]  /*328a0*/  LOP3.LUT R4, R4, 0x40, RZ, 0x3c, !PT ;  /* 0x0000004004047812 */ /* 0x000fe200078e3cff */
[----:B0-----:R-:W-:Y:S01]  /*328b0*/  STL.64 [R1+0x9e0], R16 ;  /* 0x0009e01001007387 */ /* 0x001fe20000100a00 */
[----:B------:R-:W-:Y:S03]  /*328c0*/  STL.64 [R1+0x9b0], R18 ;  /* 0x0009b01201007387 */ /* 0x000fe60000100a00 */
[----:B--2---:R0:W-:Y:S01]  /*328d0*/  STG.E.U16 [R24.64], R0 ;  /* 0x0000000018007986 */ /* 0x0041e2000c101506 */
[----:B------:R-:W-:Y:S02]  /*328e0*/  STG.E.U16 [R8.64], R28 ;  /* 0x0000001c08007986 */ /* 0x000fe4000c101506 */
[----:B------:R-:W1:Y:S01]  /*328f0*/  LDS.128 R8, [R29] ;  /* 0x000000001d087984 */ /* 0x000e620000000c00 */
[----:B0-----:R-:W-:-:S05]  /*32900*/  PRMT R0, R28, 0x7632, R0 ;  /* 0x000076321c007816 */ /* 0x001fca0000000000 */
[----:B-----5:R-:W-:Y:S02]  /*32910*/  STG.E.U16 [R12.64], R0 ;  /* 0x000000000c007986 */ /* 0x020fe4000c101506 */
[----:B------:R-:W0:Y:S02]  /*32920*/  LDS.128 R12, [R4] ;  /* 0x00000000040c7984 */ /* 0x000e240000000c00 */
[----:B-1----:R-:W-:Y:S02]  /*32930*/  STL.64 [R1+0x9d0], R8 ;  /* 0x0009d00801007387 */ /* 0x002fe40000100a00 */
[----:B------:R-:W-:Y:S02]  /*32940*/  STL.64 [R1+0x9a8], R10 ;  /* 0x0009a80a01007387 */ /* 0x000fe40000100a00 */
[----:B------:R-:W2:Y:S01]  /*32950*/  LDL.LU R24, [R1+0x30c] ;  /* 0x00030c0001187983 */ /* 0x000ea20000300800 */
[----:B0-----:R-:W-:Y:S01]  /*32960*/  STL.64 [R1+0x9c8], R12 ;  /* 0x0009c80c01007387 */ /* 0x001fe20000100a00 */
[----:B------:R0:W-:Y:S02]  /*32970*/  STL.64 [R1+0x9a0], R14 ;  /* 0x0009a00e01007387 */ /* 0x0001e40000100a00 */
[----:B------:R-:W3:Y:S02]  /*32980*/  LDL.LU.64 R18, [R1+0x250] ;  /* 0x0002500001127983 */ /* 0x000ee40000300a00 */
[----:B------:R-:W4:Y:S01]  /*32990*/  LDL.LU.64 R28, [R1+0x248] ;  /* 0x00024800011c7983 */ /* 0x000f220000300a00 */
[----:B0-----:R-:W5:Y:S01]  /*329a0*/  LDL.LU.64 R14, [R1+0x238] ;  /* 0x00023800010e7983 */ /* 0x001f620000300a00 */
[----:B------:R-:W-:-:S03]  /*329b0*/  PRMT R0, R5, 0x7632, R0 ;  /* 0x0000763205007816 */ /* 0x000fc60000000000 */
[----:B------:R-:W-:Y:S04]  /*329c0*/  STG.E.U16 [R2.64], R5 ;  /* 0x0000000502007986 */ /* 0x000fe8000c101506 */
[----:B------:R-:W-:Y:S04]  /*329d0*/  STG.E.U16 [R6.64], R0 ;  /* 0x0000000006007986 */ /* 0x000fe8000c101506 */
[----:B-----5:R0:W-:Y:S04]  /*329e0*/  STL.64 [R1+0xa08], R14 ;  /* 0x000a080e01007387 */ /* 0x0201e80000100a00 */
[----:B0-----:R-:W2:Y:S01]  /*329f0*/  LDL.LU.64 R14, [R1+0x240] ;  /* 0x00024000010e7983 */ /* 0x001ea20000300a00 */
[----:B------:R-:W5:Y:S02]  /*32a00*/  LDL.LU.64 R10, [R1+0x230] ;  /* 0x00023000010a7983 */ /* 0x000f640000300a00 */
[----:B------:R-:W2:Y:S02]  /*32a10*/  LDL.LU R25, [R1+0x2fc] ;  /* 0x0002fc0001197983 */ /* 0x000ea40000300800 */
[----:B------:R-:W2:Y:S02]  /*32a20*/  LDL.LU R7, [R1+0x2dc] ;  /* 0x0002dc0001077983 */ /* 0x000ea40000300800 */
[----:B--2---:R0:W-:Y:S04]  /*32a30*/  STL [R1+0x9f0], R7 ;  /* 0x0009f00701007387 */ /* 0x0041e80000100800 */
[----:B0-----:R-:W2:Y:S01]  /*32a40*/  LDL.LU R7, [R1+0x2ec] ;  /* 0x0002ec0001077983 */ /* 0x001ea20000300800 */
[----:B------:R-:W2:Y:S03]  /*32a50*/  LDL.LU.64 R16, [R1+0x210] ;  /* 0x0002100001107983 */ /* 0x000ea60000300a00 */
[----:B--2---:R0:W-:Y:S04]  /*32a60*/  STL.64 [R1+0x9e8], R16 ;  /* 0x0009e81001007387 */ /* 0x0041e80000100a00 */
[----:B0-----:R-:W2:Y:S04]  /*32a70*/  LDL.LU.64 R16, [R1+0x218] ;  /* 0x0002180001107983 */ /* 0x001ea80000300a00 */
[----:B------:R-:W0:Y:S04]  /*32a80*/  S2R R5, SR_TID.X ;  /* 0x0000000000057919 */ /* 0x000e280000002100 */
[----:B--2---:R1:W-:Y:S04]  /*32a90*/  STL.64 [R1+0x9f8], R16 ;  /* 0x0009f81001007387 */ /* 0x0043e80000100a00 */
[----:B-1----:R-:W2:Y:S01]  /*32aa0*/  LDL.LU.64 R16, [R1+0x220] ;  /* 0x0002200001107983 */ /* 0x002ea20000300a00 */
[C---:B0-----:R-:W-:Y:S01]  /*32ab0*/  LOP3.LUT R2, R5.reuse, 0xff, RZ, 0xc0, !PT ;  /* 0x000000ff05027812 */ /* 0x041fe200078ec0ff */
[----:B------:R-:W-:-:S05]  /*32ac0*/  IMAD.SHL.U32 R5, R5, 0x800, RZ ;  /* 0x0000080005057824 */ /* 0x000fca00078e00ff */
[----:B------:R-:W-:-:S04]  /*32ad0*/  LOP3.LUT R5, R5, 0x3000, RZ, 0xc0, !PT ;  /* 0x0000300005057812 */ /* 0x000fc800078ec0ff */
[----:B------:R-:W-:-:S04]  /*32ae0*/  LEA R5, R2, R5, 0x4 ;  /* 0x0000000502057211 */ /* 0x000fc800078e20ff */
[----:B------:R-:W-:-:S05]  /*32af0*/  LOP3.LUT R5, R5, 0x60, RZ, 0x3c, !PT ;  /* 0x0000006005057812 */ /* 0x000fca00078e3cff */
[----:B------:R-:W0:Y:S04]  /*32b00*/  LDS.128 R20, [R5] ;  /* 0x0000000005147984 */ /* 0x000e280000000c00 */
[----:B--2---:R1:W-:Y:S04]  /*32b10*/  STL.64 [R1+0xa00], R16 ;  /* 0x000a001001007387 */ /* 0x0043e80000100a00 */
[----:B-1----:R-:W2:Y:S01]  /*32b20*/  LDL.LU.64 R16, [R1+0x228] ;  /* 0x0002280001107983 */ /* 0x002ea20000300a00 */
[----:B------:R-:W2:Y:S02]  /*32b30*/  LDL.LU.64 R2, [R1+0x208] ;  /* 0x0002080001027983 */ /* 0x000ea40000300a00 */
[----:B------:R-:W2:Y:S02]  /*32b40*/  LDL.LU.64 R8, [R1+0x1f8] ;  /* 0x0001f80001087983 */ /* 0x000ea40000300a00 */
[----:B--2---:R1:W-:Y:S04]  /*32b50*/  STL.64 [R1+0x9d8], R8 ;  /* 0x0009d80801007387 */ /* 0x0043e80000100a00 */
[----:B-1----:R-:W2:Y:S01]  /*32b60*/  LDL.LU.64 R8, [R1+0x200] ;  /* 0x0002000001087983 */ /* 0x002ea20000300a00 */
[----:B------:R-:W2:Y:S02]  /*32b70*/  LDL.LU.64 R12, [R1+0x1f0] ;  /* 0x0001f000010c7983 */ /* 0x000ea40000300a00 */
[----:B0-----:R0:W-:Y:S02]  /*32b80*/  STL.64 [R1+0x9b8], R20 ;  /* 0x0009b81401007387 */ /* 0x0011e40000100a00 */
[----:B0-----:R-:W2:Y:S01]  /*32b90*/  LDL.LU.64 R20, [R1+0x1e0] ;  /* 0x0001e00001147983 */ /* 0x001ea20000300a00 */
[----:B------:R-:W-:-:S03]  /*32ba0*/  PRMT R6, R27, 0x7632, R6 ;  /* 0x000076321b067816 */ /* 0x000fc60000000006 */
[----:B---3--:R-:W-:Y:S04]  /*32bb0*/  STG.E.U16 [R18.64], R27 ;  /* 0x0000001b12007986 */ /* 0x008fe8000c101506 */
[----:B----4-:R-:W-:Y:S01]  /*32bc0*/  STG.E.U16 [R28.64], R6 ;  /* 0x000000061c007986 */ /* 0x010fe2000c101506 */
[----:B------:R-:W-:Y:S03]  /*32bd0*/  STG.E.U16 [R14.64], R24 ;  /* 0x000000180e007986 */ /* 0x000fe6000c101506 */
[----:B--2---:R0:W-:Y:S04]  /*32be0*/  STL.64 [R1+0x9c0], R20 ;  /* 0x0009c01401007387 */ /* 0x0041e80000100a00 */
[----:B0-----:R-:W2:Y:S01]  /*32bf0*/  LDL.LU.64 R20, [R1+0x1e8] ;  /* 0x0001e80001147983 */ /* 0x001ea20000300a00 */
[----:B------:R-:W3:Y:S02]  /*32c00*/  LDL.LU.64 R4, [R1+0x1d8] ;  /* 0x0001d80001047983 */ /* 0x000ee40000300a00 */
[----:B------:R0:W-:Y:S02]  /*32c10*/  STL.64 [R1+0x988], R22 ;  /* 0x0009881601007387 */ /* 0x0001e40000100a00 */
[----:B------:R-:W4:Y:S01]  /*32c20*/  LDL.LU.64 R18, [R1+0x1d0] ;  /* 0x0001d00001127983 */ /* 0x000f220000300a00 */
[----:B0-----:R-:W2:Y:S01]  /*32c30*/  LDL.LU.64 R22, [R1+0x1c8] ;  /* 0x0001c80001167983 */ /* 0x001ea20000300a00 */
[----:B------:R-:W2:Y:S02]  /*32c40*/  LDL.LU.64 R26, [R1+0x1c0] ;  /* 0x0001c000011a7983 */ /* 0x000ea40000300a00 */
[----:B------:R-:W2:Y:S02]  /*32c50*/  LDL.LU.64 R28, [R1+0x1b8] ;  /* 0x0001b800011c7983 */ /* 0x000ea40000300a00 */
[----:B------:R-:W2:Y:S01]  /*32c60*/  LDL.LU.64 R14, [R1+0xa08] ;  /* 0x000a0800010e7983 */ /* 0x000ea20000300a00 */
[----:B------:R-:W-:-:S02]  /*32c70*/  PRMT R0, R24, 0x7632, R0 ;  /* 0x0000763218007816 */ /* 0x000fc40000000000 */
[----:B------:R-:W-:-:S03]  /*32c80*/  PRMT R6, R25, 0x7632, R6 ;  /* 0x0000763219067816 */ /* 0x000fc60000000006 */
[----:B--2---:R0:W-:Y:S01]  /*32c90*/  STG.E.U16 [R14.64], R0 ;  /* 0x000000000e007986 */ /* 0x0041e2000c101506 */
[----:B-----5:R1:W-:Y:S02]  /*32ca0*/  STG.E.U16 [R10.64], R25 ;  /* 0x000000190a007986 */ /* 0x0203e4000c101506 */
[----:B------:R2:W-:Y:S01]  /*32cb0*/  STG.E.U16 [R16.64], R6 ;  /* 0x0000000610007986 */ /* 0x0005e2000c101506 */
[----:B0-----:R-:W5:Y:S01]  /*32cc0*/  LDL.LU.64 R14, [R1+0x258] ;  /* 0x00025800010e7983 */ /* 0x001f620000300a00 */
[----:B-1----:R-:W3:Y:S02]  /*32cd0*/  LDL.LU.64 R10, [R1+0x278] ;  /* 0x00027800010a7983 */ /* 0x002ee40000300a00 */
[----:B------:R-:W3:Y:S02]  /*32ce0*/  LDL.LU.64 R24, [R1+0x270] ;  /* 0x0002700001187983 */ /* 0x000ee40000300a00 */
[----:B--2---:R-:W2:Y:S01]  /*32cf0*/  LDL.LU.64 R16, [R1+0xa00] ;  /* 0x000a000001107983 */ /* 0x004ea20000300a00 */
[----:B------:R-:W-:Y:S01]  /*32d00*/  PRMT R0, R7, 0x7632, R0 ;  /* 0x0000763207007816 */ /* 0x000fe20000000000 */
[----:B--2---:R0:W-:Y:S04]  /*32d10*/  STG.E.U16 [R16.64], R7 ;  /* 0x0000000710007986 */ /* 0x0041e8000c101506 */
[----:B0-----:R-:W2:Y:S01]  /*32d20*/  LDL.LU.64 R16, [R1+0x9f8] ;  /* 0x0009f80001107983 */ /* 0x001ea20000300a00 */
[----:B------:R-:W3:Y:S03]  /*32d30*/  LDL.LU R7, [R1+0x9f0] ;  /* 0x0009f00001077983 */ /* 0x000ee60000300800 */
[----:B--2---:R0:W-:Y:S04]  /*32d40*/  STG.E.U16 [R16.64], R0 ;  /* 0x0000000010007986 */ /* 0x0041e8000c101506 */
[----:B0-----:R-:W2:Y:S01]  /*32d50*/  LDL.LU.64 R16, [R1+0x9e8] ;  /* 0x0009e80001107983 */ /* 0x001ea20000300a00 */
[----:B---3--:R-:W-:-:S03]  /*32d60*/  PRMT R6, R7, 0x7632, R6 ;  /* 0x0000763207067816 */ /* 0x008fc60000000006 */
[----:B--2---:R0:W-:Y:S04]  /*32d70*/  STG.E.U16 [R16.64], R7 ;  /* 0x0000000710007986 */ /* 0x0041e8000c101506 */
[----:B0-----:R-:W2:Y:S01]  /*32d80*/  LDL.LU.64 R16, [R1+0x9e0] ;  /* 0x0009e00001107983 */ /* 0x001ea20000300a00 */
[----:B------:R0:W-:Y:S03]  /*32d90*/  STG.E.U16 [R2.64], R6 ;  /* 0x0000000602007986 */ /* 0x0001e6000c101506 */
[----:B0-----:R-:W3:Y:S04]  /*32da0*/  LDL.LU.64 R2, [R1+0x268] ;  /* 0x0002680001027983 */ /* 0x001ee80000300a00 */
[----:B--2---:R0:W-:Y:S04]  /*32db0*/  STG.E.U16 [R8.64], R16 ;  /* 0x0000001008007986 */ /* 0x0041e8000c101506 */
[----:B0-----:R-:W2:Y:S01]  /*32dc0*/  LDL.LU.64 R8, [R1+0x9d8] ;  /* 0x0009d80001087983 */ /* 0x001ea20000300a00 */
[----:B------:R-:W-:-:S05]  /*32dd0*/  PRMT R0, R16, 0x7632, R0 ;  /* 0x0000763210007816 */ /* 0x000fca0000000000 */
[----:B--2---:R0:W-:Y:S04]  /*32de0*/  STG.E.U16 [R8.64], R0 ;  /* 0x0000000008007986 */ /* 0x0041e8000c101506 */
[----:B0-----:R-:W2:Y:S02]  /*32df0*/  LDL.LU.64 R8, [R1+0x9d0] ;  /* 0x0009d00001087983 */ /* 0x001ea40000300a00 */
[----:B--2---:R-:W-:Y:S02]  /*32e00*/  PRMT R6, R8, 0x7632, R6 ;  /* 0x0000763208067816 */ /* 0x004fe40000000006 */
[----:B------:R0:W-:Y:S04]  /*32e10*/  STG.E.U16 [R12.64], R8 ;  /* 0x000000080c007986 */ /* 0x0001e8000c101506 */
[----:B------:R1:W-:Y:S04]  /*32e20*/  STG.E.U16 [R20.64], R6 ;  /* 0x0000000614007986 */ /* 0x0003e8000c101506 */
[----:B0-----:R-:W2:Y:S04]  /*32e30*/  LDL.LU.64 R12, [R1+0x9c8] ;  /* 0x0009c800010c7983 */ /* 0x001ea80000300a00 */
[----:B-1----:R-:W2:Y:S04]  /*32e40*/  LDL.LU.64 R20, [R1+0x9c0] ;  /* 0x0009c00001147983 */ /* 0x002ea80000300a00 */
[----:B--2---:R0:W-:Y:S04]  /*32e50*/  STG.E.U16 [R20.64], R12 ;  /* 0x0000000c14007986 */ /* 0x0041e8000c101506 */
[----:B0-----:R-:W2:Y:S01]  /*32e60*/  LDL.LU.64 R20, [R1+0x9b8] ;  /* 0x0009b80001147983 */ /* 0x001ea20000300a00 */
[----:B------:R-:W-:-:S05]  /*32e70*/  PRMT R0, R12, 0x7632, R0 ;  /* 0x000076320c007816 */ /* 0x000fca0000000000 */
[----:B------:R0:W-:Y:S02]  /*32e80*/  STG.E.U16 [R4.64], R0 ;  /* 0x0000000004007986 */ /* 0x0001e4000c101506 */
[----:B0-----:R-:W-:Y:S02]  /*32e90*/  PRMT R0, R17, 0x7632, R0 ;  /* 0x0000763211007816 */ /* 0x001fe40000000000 */
[----:B------:R-:W3:Y:S01]  /*32ea0*/  LDL.LU.64 R4, [R1+0x280] ;  /* 0x0002800001047983 */ /* 0x000ee20000300a00 */
[----:B--2---:R-:W-:-:S03]  /*32eb0*/  PRMT R6, R20, 0x7632, R6 ;  /* 0x0000763214067816 */ /* 0x004fc60000000006 */
[----:B----4-:R0:W-:Y:S04]  /*32ec0*/  STG.E.U16 [R18.64], R20 ;  /* 0x0000001412007986 */ /* 0x0101e8000c101506 */
[----:B------:R-:W-:Y:S01]  /*32ed0*/  STG.E.U16 [R22.64], R6 ;  /* 0x0000000616007986 */ /* 0x000fe2000c101506 */
[----:B------:R1:W-:Y:S02]  /*32ee0*/  STG.E.U16 [R26.64], R17 ;  /* 0x000000111a007986 */ /* 0x0003e4000c101506 */
[----:B------:R2:W-:Y:S02]  /*32ef0*/  STG.E.U16 [R28.64], R0 ;  /* 0x000000001c007986 */ /* 0x0005e4000c101506 */
[----:B-----5:R-:W-:Y:S01]  /*32f00*/  STG.E.U16 [R14.64], R9 ;  /* 0x000000090e007986 */ /* 0x020fe2000c101506 */
[----:B0-----:R-:W4:Y:S04]  /*32f10*/  LDL.LU.64 R18, [R1+0x9b0] ;  /* 0x0009b00001127983 */ /* 0x001f280000300a00 */
[----:B-1----:R-:W5:Y:S01]  /*32f20*/  LDL.LU.64 R26, [R1+0x2a0] ;  /* 0x0002a000011a7983 */ /* 0x002f620000300a00 */
[----:B--2---:R-:W-:Y:S01]  /*32f30*/  PRMT R0, R9, 0x7632, R0 ;  /* 0x0000763209007816 */ /* 0x004fe20000000000 */
[----:B------:R-:W4:Y:S04]  /*32f40*/  LDL.LU.64 R28, [R1+0x298] ;  /* 0x00029800011c7983 */ /* 0x000f280000300a00 */
[----:B------:R0:W-:Y:S04]  /*32f50*/  STG.E.U16 [R10.64], R0 ;  /* 0x000000000a007986 */ /* 0x0001e8000c101506 */
[----:B0-----:R-:W2:Y:S01]  /*32f60*/  LDL.LU.64 R10, [R1+0x290] ;  /* 0x00029000010a7983 */ /* 0x001ea20000300a00 */
[----:B------:R-:W2:Y:S02]  /*32f70*/  LDL.LU.64 R14, [R1+0x2a8] ;  /* 0x0002a800010e7983 */ /* 0x000ea40000300a00 */
[----:B------:R-:W2:Y:S02]  /*32f80*/  LDL.LU.64 R22, [R1+0x2b0] ;  /* 0x0002b00001167983 */ /* 0x000ea40000300a00 */
[----:B--2---:R0:W-:Y:S04]  /*32f90*/  STL.64 [R1+0x990], R22 ;  /* 0x0009901601007387 */ /* 0x0041e80000100a00 */
[----:B0-----:R-:W2:Y:S01]  /*32fa0*/  LDL.LU.64 R22, [R1+0x2b8] ;  /* 0x0002b80001167983 */ /* 0x001ea20000300a00 */
[----:B------:R-:W-:Y:S01]  /*32fb0*/  PRMT R6, R13, 0x7632, R6 ;  /* 0x000076320d067816 */ /* 0x000fe20000000006 */
[----:B------:R-:W-:Y:S02]  /*32fc0*/  STG.E.U16 [R24.64], R13 ;  /* 0x0000000d18007986 */ /* 0x000fe4000c101506 */
[----:B--2---:R0:W-:Y:S04]  /*32fd0*/  STL.64 [R1+0x998], R22 ;  /* 0x0009981601007387 */ /* 0x0041e80000100a00 */
[----:B0-----:R-:W2:Y:S01]  /*32fe0*/  LDL.LU.64 R22, [R1+0x2c0] ;  /* 0x0002c00001167983 */ /* 0x001ea20000300a00 */
[----:B------:R0:W-:Y:S03]  /*32ff0*/  STL [R1+0x968], R12 ;  /* 0x0009680c01007387 */ /* 0x0001e60000100800 */
[----:B0-----:R-:W2:Y:S04]  /*33000*/  LDL.LU.64 R12, [R1+0x1a8] ;  /* 0x0001a800010c7983 */ /* 0x001ea80000300a00 */
[----:B--2---:R0:W-:Y:S04]  /*33010*/  STL.64 [R1+0x970], R12 ;  /* 0x0009700c01007387 */ /* 0x0041e80000100a00 */
[----:B0-----:R-:W2:Y:S04]  /*33020*/  LDL.LU.64 R12, [R1+0x1b0] ;  /* 0x0001b000010c7983 */ /* 0x001ea80000300a00 */
[----:B--2---:R0:W-:Y:S04]  /*33030*/  STL.64 [R1+0x978], R12 ;  /* 0x0009780c01007387 */ /* 0x0041e80000100a00 */
[----:B0-----:R-:W2:Y:S04]  /*33040*/  LDL.LU.64 R12, [R1+0x260] ;  /* 0x00026000010c7983 */ /* 0x001ea80000300a00 */
[----:B---3--:R0:W-:Y:S01]  /*33050*/  STG.E.U16 [R2.64], R6 ;  /* 0x0000000602007986 */ /* 0x0081e2000c101506 */
[----:B------:R-:W-:Y:S01]  /*33060*/  STG.E.U16 [R4.64], R21 ;  /* 0x0000001504007986 */ /* 0x000fe2000c101506 */
[----:B------:R-:W-:-:S05]  /*33070*/  PRMT R0, R21, 0x7632, R0 ;  /* 0x0000763215007816 */ /* 0x000fca0000000000 */
[----:B-----5:R-:W-:Y:S01]  /*33080*/  STG.E.U16 [R26.64], R0 ;  /* 0x000000001a007986 */ /* 0x020fe2000c101506 */
[----:B----4-:R-:W-:Y:S01]  /*33090*/  STG.E.U16 [R28.64], R18 ;  /* 0x000000121c007986 */ /* 0x010fe2000c101506 */
[----:B0-----:R-:W-:-:S05]  /*330a0*/  PRMT R6, R18, 0x7632, R6 ;  /* 0x0000763212067816 */ /* 0x001fca0000000006 */
[----:B------:R-:W-:Y:S04]  /*330b0*/  STG.E.U16 [R10.64], R6 ;  /* 0x000000060a007986 */ /* 0x000fe8000c101506 */
[----:B--2---:R0:W-:Y:S04]  /*330c0*/  STL.64 [R1+0x980], R12 ;  /* 0x0009800c01007387 */ /* 0x0041e80000100a00 */
[----:B0-----:R-:W2:Y:S01]  /*330d0*/  LDL.LU.64 R12, [R1+0x288] ;  /* 0x00028800010c7983 */ /* 0x001ea20000300a00 */
[----:B------:R-:W3:Y:S02]  /*330e0*/  LDL.LU.64 R2, [R1+0x1a0] ;  /* 0x0001a00001027983 */ /* 0x000ee40000300a00 */
[----:B------:R-:W4:Y:S02]  /*330f0*/  LDL.LU.64 R4, [R1+0x198] ;  /* 0x0001980001047983 */ /* 0x000f240000300a00 */
[----:B------:R-:W5:Y:S01]  /*33100*/  LDL.LU.64 R20, [R1+0x188] ;  /* 0x0001880001147983 */ /* 0x000f620000300a00 */
[----:B------:R-:W2:Y:S01]  /*33110*/  LDL.LU R8, [R1+0x6bc] ;  /* 0x0006bc0001087983 */ /* 0x000ea20000300800 */
[----:B------:R-:W2:Y:S02]  /*33120*/  LDL.LU R7, [R1+0x6b8] ;  /* 0x0006b80001077983 */ /* 0x000ea40000300800 */
[----:B------:R-:W2:Y:S02]  /*33130*/  LDL.LU R24, [R1+0x6b4] ;  /* 0x0006b40001187983 */ /* 0x000ea40000300800 */
[----:B------:R-:W2:Y:S01]  /*33140*/  LDL.LU R16, [R1+0x6b0] ;  /* 0x0006b00001107983 */ /* 0x000ea20000300800 */
[----:B------:R-:W2:Y:S01]  /*33150*/  LDL.LU R25, [R1+0x6c0] ;  /* 0x0006c00001197983 */ /* 0x000ea20000300800 */
[----:B------:R-:W2:Y:S02]  /*33160*/  LDL.LU R26, [R1+0x6c4] ;  /* 0x0006c400011a7983 */ /* 0x000ea40000300800 */
[----:B------:R-:W2:Y:S02]  /*33170*/  LDL.LU R28, [R1+0x6c8] ;  /* 0x0006c800011c7983 */ /* 0x000ea40000300800 */
[----:B------:R-:W2:Y:S01]  /*33180*/  LDL.LU R29, [R1+0x6cc] ;  /* 0x0006cc00011d7983 */ /* 0x000ea20000300800 */
[----:B------:R-:W2:Y:S02]  /*33190*/  LDL.LU.64 R10, [R1+0x9a8] ;  /* 0x0009a800010a7983 */ /* 0x000ea40000300a00 */
[----:B--2---:R-:W-:-:S02]  /*331a0*/  PRMT R0, R10, 0x7632, R0 ;  /* 0x000076320a007816 */ /* 0x004fc40000000000 */
[----:B------:R0:W-:Y:S04]  /*331b0*/  STG.E.U16 [R14.64], R10 ;  /* 0x0000000a0e007986 */ /* 0x0001e8000c101506 */
[----:B------:R1:W-:Y:S04]  /*331c0*/  STG.E.U16 [R22.64], R0 ;  /* 0x0000000016007986 */ /* 0x0003e8000c101506 */
[----:B0-----:R-:W2:Y:S04]  /*331d0*/  LDL.LU.64 R14, [R1+0x9a0] ;  /* 0x0009a000010e7983 */ /* 0x001ea80000300a00 */
[----:B-1----:R-:W2:Y:S04]  /*331e0*/  LDL.LU.64 R22, [R1+0x998] ;  /* 0x0009980001167983 */ /* 0x002ea80000300a00 */
[----:B--2---:R0:W-:Y:S04]  /*331f0*/  STG.E.U16 [R22.64], R14 ;  /* 0x0000000e16007986 */ /* 0x0041e8000c101506 */
[----:B0-----:R-:W2:Y:S01]  /*33200*/  LDL.LU.64 R22, [R1+0x990] ;  /* 0x0009900001167983 */ /* 0x001ea20000300a00 */
[----:B------:R-:W-:-:S05]  /*33210*/  PRMT R6, R14, 0x7632, R6 ;  /* 0x000076320e067816 */ /* 0x000fca0000000006 */
[----:B--2---:R0:W-:Y:S04]  /*33220*/  STG.E.U16 [R22.64], R6 ;  /* 0x0000000616007986 */ /* 0x0041e8000c101506 */
[----:B0-----:R-:W2:Y:S01]  /*33230*/  LDL.LU.64 R22, [R1+0x988] ;  /* 0x0009880001167983 */ /* 0x001ea20000300a00 */
[----:B------:R-:W3:Y:S03]  /*33240*/  LDL.LU R27, [R1+0x6d0] ;  /* 0x0006d000011b7983 */ /* 0x000ee60000300800 */
[----:B--2---:R0:W-:Y:S04]  /*33250*/  STG.E.U16 [R12.64], R22 ;  /* 0x000000160c007986 */ /* 0x0041e8000c101506 */
[----:B0-----:R-:W2:Y:S01]  /*33260*/  LDL.LU.64 R12, [R1+0x980] ;  /* 0x00098000010c7983 */ /* 0x001ea20000300a00 */
[----:B------:R-:W-:-:S05]  /*33270*/  PRMT R0, R22, 0x7632, R0 ;  /* 0x0000763216007816 */ /* 0x000fca0000000000 */
[----:B--2---:R0:W-:Y:S04]  /*33280*/  STG.E.U16 [R12.64], R0 ;  /* 0x000000000c007986 */ /* 0x0041e8000c101506 */
[----:B0-----:R-:W2:Y:S01]  /*33290*/  LDL.LU.64 R12, [R1+0x978] ;  /* 0x00097800010c7983 */ /* 0x001ea20000300a00 */
[----:B------:R-:W-:-:S03]  /*332a0*/  PRMT R6, R19, 0x7632, R6 ;  /* 0x0000763213067816 */ /* 0x000fc60000000006 */
[----:B--2---:R0:W-:Y:S04]  /*332b0*/  STG.E.U16 [R12.64], R19 ;  /* 0x000000130c007986 */ /* 0x0041e8000c101506 */
[----:B0-----:R-:W2:Y:S01]  /*332c0*/  LDL.LU.64 R12, [R1+0x970] ;  /* 0x00097000010c7983 */ /* 0x001ea20000300a00 */
[----:B------:R-:W3:Y:S01]  /*332d0*/  LDL.LU.64 R18, [R1+0x190] ;  /* 0x0001900001127983 */ /* 0x000ee20000300a00 */
[----:B------:R-:W-:Y:S02]  /*332e0*/  PRMT R10, R11, 0x7632, R10 ;  /* 0x000076320b0a7816 */ /* 0x000fe4000000000a */
[----:B--2---:R0:W-:Y:S01]  /*332f0*/  STG.E.U16 [R12.64], R6 ;  /* 0x000000060c007986 */ /* 0x0041e2000c101506 */
[----:B---3--:R1:W-:Y:S02]  /*33300*/  STG.E.U16 [R2.64], R11 ;  /* 0x0000000b02007986 */ /* 0x0083e4000c101506 */
[----:B----4-:R2:W-:Y:S01]  /*33310*/  STG.E.U16 [R4.64], R10 ;  /* 0x0000000a04007986 */ /* 0x0105e2000c101506 */
[----:B0-----:R-:W3:Y:S01]  /*33320*/  LDL.LU R12, [R1+0x968] ;  /* 0x00096800010c7983 */ /* 0x001ee20000300800 */
[----:B-1----:R-:W4:Y:S02]  /*33330*/  LDL.LU.64 R2, [R1+0x960] ;  /* 0x0009600001027983 */ /* 0x002f240000300a00 */
[----:B--2---:R-:W2:Y:S01]  /*33340*/  LDL.LU.64 R4, [R1+0x958] ;  /* 0x0009580001047983 */ /* 0x004ea20000300a00 */
[----:B------:R-:W-:-:S02]  /*33350*/  FSEL R0, R24, -INF , P1 ;  /* 0xff80000018007808 */ /* 0x000fc40000800000 */
[----:B------:R-:W0:Y:S01]  /*33360*/  S2R R24, SR_TID.X ;  /* 0x0000000000187919 */ /* 0x000e220000002100 */
[----:B------:R-:W-:-:S03]  /*33370*/  PRMT R14, R23, 0x7632, R14 ;  /* 0x00007632170e7816 */ /* 0x000fc6000000000e */
[----:B------:R-:W-:Y:S01]  /*33380*/  STG.E.U16 [R18.64], R15 ;  /* 0x0000000f12007986 */ /* 0x000fe2000c101506 */
[----:B------:R-:W-:Y:S02]  /*33390*/  FSEL R8, R8, -INF , P3 ;  /* 0xff80000008087808 */ /* 0x000fe40001800000 */
[----:B------:R-:W-:Y:S02]  /*333a0*/  FSEL R7, R7, -INF , P2 ;  /* 0xff80000007077808 */ /* 0x000fe40001000000 */
[----:B------:R-:W-:Y:S01]  /*333b0*/  FSEL R9, R16, -INF , P4 ;  /* 0xff80000010097808 */ /* 0x000fe20002000000 */
[----:B------:R-:W-:Y:S02]  /*333c0*/  FFMA R6, R8, 0.69314718246459960938, R25 ;  /* 0x3f31721808067823 */ /* 0x000fe40000000019 */
[----:B------:R-:W-:Y:S02]  /*333d0*/  FFMA R7, R7, 0.69314718246459960938, R26 ;  /* 0x3f31721807077823 */ /* 0x000fe4000000001a */
[----:B------:R-:W-:-:S02]  /*333e0*/  FFMA R8, R0, 0.69314718246459960938, R28 ;  /* 0x3f31721800087823 */ /* 0x000fc4000000001c */
[----:B------:R-:W-:Y:S01]  /*333f0*/  FFMA R9, R9, 0.69314718246459960938, R29 ;  /* 0x3f31721809097823 */ /* 0x000fe2000000001d */
[----:B0-----:R-:W-:-:S04]  /*33400*/  SHF.L.U32 R13, R24, 0x1, RZ ;  /* 0x00000001180d7819 */ /* 0x001fc800000006ff */
[----:B------:R-:W-:Y:S01]  /*33410*/  LOP3.LUT R10, R13, 0x1f8, RZ, 0xc0, !PT ;  /* 0x000001f80d0a7812 */ /* 0x000fe200078ec0ff */
[----:B------:R-:W0:Y:S04]  /*33420*/  S2R R28, SR_CTAID.Y ;  /* 0x00000000001c7919 */ /* 0x000e280000002600 */
[----:B------:R-:W1:Y:S04]  /*33430*/  S2R R29, SR_TID.X ;  /* 0x00000000001d7919 */ /* 0x000e680000002100 */
[----:B------:R-:W1:Y:S01]  /*33440*/  S2R R26, SR_CTAID.X ;  /* 0x00000000001a7919 */ /* 0x000e620000002500 */
[----:B0-----:R-:W-:Y:S01]  /*33450*/  IMAD R0, R28, c[0x0][0x1cc], RZ ;  /* 0x000073001c007a24 */ /* 0x001fe200078e02ff */
[----:B-1----:R-:W-:-:S05]  /*33460*/  PRMT R29, R29, 0x6540, R26 ;  /* 0x000065401d1d7816 */ /* 0x002fca000000001a */
[----:B------:R-:W-:Y:S01]  /*33470*/  IMAD.HI R11, R29, 0x4, RZ ;  /* 0x000000041d0b7827 */ /* 0x000fe200078e02ff */
[----:B---3--:R-:W-:-:S05]  /*33480*/  PRMT R12, R15, 0x7632, R12 ;  /* 0x000076320f0c7816 */ /* 0x008fca000000000c */
[----:B-----5:R-:W-:Y:S01]  /*33490*/  STG.E.U16 [R20.64], R12 ;  /* 0x0000000c14007986 */ /* 0x020fe2000c101506 */
[----:B--2---:R0:W-:Y:S02]  /*334a0*/  STG.E.U16 [R4.64], R23 ;  /* 0x0000001704007986 */ /* 0x0041e4000c101506 */
[----:B----4-:R1:W-:Y:S02]  /*334b0*/  STG.E.U16 [R2.64], R14 ;  /* 0x0000000e02007986 */ /* 0x0103e4000c101506 */
[----:B------:R-:W-:Y:S06]  /*334c0*/  BAR.SYNC.DEFER_BLOCKING 0x0 ;  /* 0x0000000000007b1d */ /* 0x000fec0000010000 */
[----:B------:R-:W-:Y:S04]  /*334d0*/  STS.64 [R10], R6 ;  /* 0x000000060a007388 */ /* 0x000fe80000000a00 */
[----:B------:R-:W-:Y:S01]  /*334e0*/  STS.64 [R10+0x200], R8 ;  /* 0x000200080a007388 */ /* 0x000fe20000000a00 */
[----:B------:R-:W-:Y:S06]  /*334f0*/  BAR.SYNC.DEFER_BLOCKING 0x0 ;  /* 0x0000000000007b1d */ /* 0x000fec0000010000 */
[----:B------:R-:W2:Y:S01]  /*33500*/  LDS R13, [R27] ;  /* 0x000000001b0d7984 */ /* 0x000ea20000000800 */
[----:B0-----:R-:W-:-:S02]  /*33510*/  SHF.L.U32 R5, R29, 0x2, RZ ;  /* 0x000000021d057819 */ /* 0x001fc400000006ff */
[C---:B------:R-:W-:Y:S01]  /*33520*/  SHF.L.U32 R4, R0.reuse, 0x2, RZ ;  /* 0x0000000200047819 */ /* 0x040fe200000006ff */
[----:B------:R-:W-:-:S03]  /*33530*/  IMAD.HI R0, R0, 0x4, RZ ;  /* 0x0000000400007827 */ /* 0x000fc600078e02ff */
[----:B-1----:R-:W-:-:S04]  /*33540*/  IADD3 R2, P0, P1, R5, c[0x0][0x180], R4 ;  /* 0x0000600005027a10 */ /* 0x002fc8000791e004 */
[----:B------:R-:W-:-:S05]  /*33550*/  IADD3.X R3, R11, c[0x0][0x184], R0, P0, P1 ;  /* 0x000061000b037a10 */ /* 0x000fca00007e2400 */
[----:B--2---:R-:W-:Y:S01]  /*33560*/  STG.E [R2.64], R13 ;  /* 0x0000000d02007986 */ /* 0x004fe2000c101906 */
[----:B------:R-:W-:Y:S05]  /*33570*/  EXIT ;  /* 0x000000000000794d */ /* 0x000fea0003800000 */
.L_x_3:
[----:B------:R-:W-:-:S00]  /*33580*/  BRA `(.L_x_3) ;  /* 0xfffffff000007947 */ /* 0x000fc0000383ffff */
[----:B------:R-:W-:-:S00]  /*33590*/  NOP ;  /* 0x0000000000007918 */ /* 0x000fc00000000000 */
        /* <DEDUP_REMOVED lines=14> */
.L_x_4:


//--------------------- .nv.global.init           --------------------------
	.section	.nv.global.init,"aw",@progbits
.nv.global.init:
	.type		_$_str,@object
	.size		_$_str,(.L_0 - _$_str)
_$_str:
        /*0000*/ 	.byte	0x5f, 0x5f, 0x43, 0x55, 0x44, 0x41, 0x5f, 0x46, 0x54, 0x5a, 0x00
.L_0:


//--------------------- .nv.shared.attn_fwd       --------------------------
	.section	.nv.shared.attn_fwd,"aw",@nobits
	.sectionflags	@""
	.align	16
